def matmul_kernel(
    a_ptr,
    b_ptr,
    c_ptr,
    M,
    N,
    K,
    stride_am,
    stride_ak,
    stride_bk,
    stride_bn,
    stride_cm,
    stride_cn,
    BLOCK_M: tl.constexpr,
    BLOCK_N: tl.constexpr,
    BLOCK_K: tl.constexpr,
    GROUP_M: tl.constexpr,
):
    pid = tl.program_id(axis=0)
    num_pid_m = tl.cdiv(M, BLOCK_M)
    num_pid_n = tl.cdiv(N, BLOCK_N)
    num_pid_in_group = GROUP_M * num_pid_n
    group_id = pid // num_pid_in_group
    first_pid_m = group_id * GROUP_M
    group_size_m = min(num_pid_m - first_pid_m, GROUP_M)
    pid_m = first_pid_m + ((pid % num_pid_in_group) % group_size_m)
    pid_n = (pid % num_pid_in_group) // group_size_m

    offs_am = (pid_m * BLOCK_M + tl.arange(0, BLOCK_M)) % M
    offs_bn = (pid_n * BLOCK_N + tl.arange(0, BLOCK_N)) % N
    offs_k = tl.arange(0, BLOCK_K)
    a_ptrs = a_ptr + offs_am[:, None] * stride_am + offs_k[None, :] * stride_ak
    b_ptrs = b_ptr + offs_k[:, None] * stride_bk + offs_bn[None, :] * stride_bn

    acc = tl.zeros((BLOCK_M, BLOCK_N), dtype=tl.float32)
    for kk in range(0, tl.cdiv(K, BLOCK_K)):
        a = tl.load(a_ptrs, mask=offs_k[None, :] < K - kk * BLOCK_K, other=0.0)
        b = tl.load(b_ptrs, mask=offs_k[:, None] < K - kk * BLOCK_K, other=0.0)
        acc = tl.dot(a, b, acc)
        a_ptrs += BLOCK_K * stride_ak
        b_ptrs += BLOCK_K * stride_bk

    c = acc.to(c_ptr.dtype.element_ty)
    offs_cm = pid_m * BLOCK_M + tl.arange(0, BLOCK_M)
    offs_cn = pid_n * BLOCK_N + tl.arange(0, BLOCK_N)
    c_ptrs = c_ptr + offs_cm[:, None] * stride_cm + offs_cn[None, :] * stride_cn
    mask = (offs_cm[:, None] < M) & (offs_cn[None, :] < N)
    tl.store(c_ptrs, c, mask=mask)

# config = {"BLOCK_K": 64, "BLOCK_M": 32, "BLOCK_N": 512, "GROUP_M": 8, "arch": "sm_90", "dtype": "bf16", "num_ctas": 1, "num_stages": 2, "num_warps": 8}
# arch = sm_90


// ===== COMPILED SASS (sm_90a) =====

	.target	sm_90a

	.elftype	@"ET_EXEC"


//--------------------- .note.nv.tkinfo           --------------------------
	.section	.note.nv.tkinfo,"",@"SHT_NOTE"
	.sectionflags	@"SHF_NOTE_NV_TKINFO"
	.tkinfo
        /*0018*/ 	.word	0x00000002
        /*0030*/ 	.string	""
        /*0030*/ 	.string	"ptxas"
        /*0030*/ 	.string	"Cuda compilation tools, release 13.0, V13.0.88"
        /*0030*/ 	.string	"Build cuda_13.0.r13.0/compiler.36424714_0"
        /*0030*/ 	.string	"-v  -suppress-debug-info  -lineinfo  -arch sm_90a "



//--------------------- .note.nv.cuinfo           --------------------------
	.section	.note.nv.cuinfo,"",@"SHT_NOTE"
	.sectionflags	@"SHF_NOTE_NV_CUINFO"
        /*0018*/ 	.short	0x0002
        /*001a*/ 	.short	0x005a
        /*001c*/ 	.short	0x0082
	.zero		2


//--------------------- .nv.info                  --------------------------
	.section	.nv.info,"",@"SHT_CUDA_INFO"
	.align	4


	//----- nvinfo : EIATTR_REGCOUNT
	.align		4
        /*0000*/ 	.byte	0x04, 0x2f
        /*0002*/ 	.short	(.L_1 - .L_0)
	.align		4
.L_0:
        /*0004*/ 	.word	index@(matmul_kernel)
        /*0008*/ 	.word	0x00000020


	//----- nvinfo : EIATTR_FRAME_SIZE
	.align		4
.L_1:
        /*000c*/ 	.byte	0x04, 0x11
        /*000e*/ 	.short	(.L_3 - .L_2)
	.align		4
.L_2:
        /*0010*/ 	.word	index@(matmul_kernel)
        /*0014*/ 	.word	0x00001080


	//----- nvinfo : EIATTR_MIN_STACK_SIZE
	.align		4
.L_3:
        /*0018*/ 	.byte	0x04, 0x12
        /*001a*/ 	.short	(.L_5 - .L_4)
	.align		4
.L_4:
        /*001c*/ 	.word	index@(matmul_kernel)
        /*0020*/ 	.word	0x00001080
.L_5:


//--------------------- .nv.compat                --------------------------
	.section	.nv.compat,"",@"SHT_CUDA_COMPAT_INFO"
	.align	4
        /*0000*/ 	.byte	0x02, 0x09, 0x01, 0x00, 0x02, 0x02, 0x01, 0x00, 0x02, 0x05, 0x05, 0x00, 0x03, 0x07, 0x01, 0x01
        /*0010*/ 	.byte	0x02, 0x03, 0x00, 0x00, 0x02, 0x06, 0x01, 0x00, 0x04, 0x0b, 0x08, 0x00, 0x00, 0x00, 0x00, 0x00
        /*0020*/ 	.byte	0x00, 0x00, 0x00, 0x00


//--------------------- .nv.info.matmul_kernel    --------------------------
	.section	.nv.info.matmul_kernel,"",@"SHT_CUDA_INFO"
	.sectionflags	@""
	.align	4


	//----- nvinfo : EIATTR_CUDA_API_VERSION
	.align		4
        /*0000*/ 	.byte	0x04, 0x37
        /*0002*/ 	.short	(.L_7 - .L_6)
.L_6:
        /*0004*/ 	.word	0x00000082


	//----- nvinfo : EIATTR_KPARAM_INFO
	.align		4
.L_7:
        /*0008*/ 	.byte	0x04, 0x17
        /*000a*/ 	.short	(.L_9 - .L_8)
.L_8:
        /*000c*/ 	.word	0x00000000
        /*0010*/ 	.short	0x000d
        /*0012*/ 	.short	0x0048
        /*0014*/ 	.byte	0x00, 0xf4, 0x21, 0x00


	//----- nvinfo : EIATTR_KPARAM_INFO
	.align		4
.L_9:
        /*0018*/ 	.byte	0x04, 0x17
        /*001a*/ 	.short	(.L_11 - .L_10)
.L_10:
        /*001c*/ 	.word	0x00000000
        /*0020*/ 	.short	0x000c
        /*0022*/ 	.short	0x0040
        /*0024*/ 	.byte	0x00, 0xf4, 0x21, 0x00


	//----- nvinfo : EIATTR_KPARAM_INFO
	.align		4
.L_11:
        /*0028*/ 	.byte	0x04, 0x17
        /*002a*/ 	.short	(.L_13 - .L_12)
.L_12:
        /*002c*/ 	.word	0x00000000
        /*0030*/ 	.short	0x000b
        /*0032*/ 	.short	0x0038
        /*0034*/ 	.byte	0x00, 0xf0, 0x11, 0x00


	//----- nvinfo : EIATTR_KPARAM_INFO
	.align		4
.L_13:
        /*0038*/ 	.byte	0x04, 0x17
        /*003a*/ 	.short	(.L_15 - .L_14)
.L_14:
        /*003c*/ 	.word	0x00000000
        /*0040*/ 	.short	0x000a
        /*0042*/ 	.short	0x0034
        /*0044*/ 	.byte	0x00, 0xf0, 0x11, 0x00


	//----- nvinfo : EIATTR_KPARAM_INFO
	.align		4
.L_15:
        /*0048*/ 	.byte	0x04, 0x17
        /*004a*/ 	.short	(.L_17 - .L_16)
.L_16:
        /*004c*/ 	.word	0x00000000
        /*0050*/ 	.short	0x0009
        /*0052*/ 	.short	0x0030
        /*0054*/ 	.byte	0x00, 0xf0, 0x11, 0x00


	//----- nvinfo : EIATTR_KPARAM_INFO
	.align		4
.L_17:
        /*0058*/ 	.byte	0x04, 0x17
        /*005a*/ 	.short	(.L_19 - .L_18)
.L_18:
        /*005c*/ 	.word	0x00000000
        /*0060*/ 	.short	0x0008
        /*0062*/ 	.short	0x002c
        /*0064*/ 	.byte	0x00, 0xf0, 0x11, 0x00


	//----- nvinfo : EIATTR_KPARAM_INFO
	.align		4
.L_19:
        /*0068*/ 	.byte	0x04, 0x17
        /*006a*/ 	.short	(.L_21 - .L_20)
.L_20:
        /*006c*/ 	.word	0x00000000
        /*0070*/ 	.short	0x0007
        /*0072*/ 	.short	0x0028
        /*0074*/ 	.byte	0x00, 0xf0, 0x11, 0x00


	//----- nvinfo : EIATTR_KPARAM_INFO
	.align		4
.L_21:
        /*0078*/ 	.byte	0x04, 0x17
        /*007a*/ 	.short	(.L_23 - .L_22)
.L_22:
        /*007c*/ 	.word	0x00000000
        /*0080*/ 	.short	0x0006
        /*0082*/ 	.short	0x0024
        /*0084*/ 	.byte	0x00, 0xf0, 0x11, 0x00


	//----- nvinfo : EIATTR_KPARAM_INFO
	.align		4
.L_23:
        /*0088*/ 	.byte	0x04, 0x17
        /*008a*/ 	.short	(.L_25 - .L_24)
.L_24:
        /*008c*/ 	.word	0x00000000
        /*0090*/ 	.short	0x0005
        /*0092*/ 	.short	0x0020
        /*0094*/ 	.byte	0x00, 0xf0, 0x11, 0x00


	//----- nvinfo : EIATTR_KPARAM_INFO
	.align		4
.L_25:
        /*0098*/ 	.byte	0x04, 0x17
        /*009a*/ 	.short	(.L_27 - .L_26)
.L_26:
        /*009c*/ 	.word	0x00000000
        /*00a0*/ 	.short	0x0004
        /*00a2*/ 	.short	0x001c
        /*00a4*/ 	.byte	0x00, 0xf0, 0x11, 0x00


	//----- nvinfo : EIATTR_KPARAM_INFO
	.align		4
.L_27:
        /*00a8*/ 	.byte	0x04, 0x17
        /*00aa*/ 	.short	(.L_29 - .L_28)
.L_28:
        /*00ac*/ 	.word	0x00000000
        /*00b0*/ 	.short	0x0003
        /*00b2*/ 	.short	0x0018
        /*00b4*/ 	.byte	0x00, 0xf0, 0x11, 0x00


	//----- nvinfo : EIATTR_KPARAM_INFO
	.align		4
.L_29:
        /*00b8*/ 	.byte	0x04, 0x17
        /*00ba*/ 	.short	(.L_31 - .L_30)
.L_30:
        /*00bc*/ 	.word	0x00000000
        /*00c0*/ 	.short	0x0002
        /*00c2*/ 	.short	0x0010
        /*00c4*/ 	.byte	0x00, 0xf4, 0x21, 0x00


	//----- nvinfo : EIATTR_KPARAM_INFO
	.align		4
.L_31:
        /*00c8*/ 	.byte	0x04, 0x17
        /*00ca*/ 	.short	(.L_33 - .L_32)
.L_32:
        /*00cc*/ 	.word	0x00000000
        /*00d0*/ 	.short	0x0001
        /*00d2*/ 	.short	0x0008
        /*00d4*/ 	.byte	0x00, 0xf4, 0x21, 0x00


	//----- nvinfo : EIATTR_KPARAM_INFO
	.align		4
.L_33:
        /*00d8*/ 	.byte	0x04, 0x17
        /*00da*/ 	.short	(.L_35 - .L_34)
.L_34:
        /*00dc*/ 	.word	0x00000000
        /*00e0*/ 	.short	0x0000
        /*00e2*/ 	.short	0x0000
        /*00e4*/ 	.byte	0x00, 0xf4, 0x21, 0x00


	//----- nvinfo : EIATTR_SPARSE_MMA_MASK
	.align		4
.L_35:
        /*00e8*/ 	.byte	0x03, 0x50
        /*00ea*/ 	.short	0x0000


	//----- nvinfo : EIATTR_MAXREG_COUNT
	.align		4
        /*00ec*/ 	.byte	0x03, 0x1b
        /*00ee*/ 	.short	0x00ff


	//----- nvinfo : EIATTR_NUM_BARRIERS
	.align		4
        /*00f0*/ 	.byte	0x02, 0x4c
        /*00f2*/ 	.byte	0x01
	.zero		1


	//----- nvinfo : EIATTR_ANNOTATIONS
	.align		4
        /*00f4*/ 	.byte	0x04, 0x55
        /*00f6*/ 	.short	(.L_37 - .L_36)


	//   ....[0]....
.L_36:
        /*00f8*/ 	.word	0x00000001
        /*00fc*/ 	.byte	0x40, 0x05, 0x00, 0x00, 0x01, 0x00, 0x00, 0x00, 0x70, 0x05, 0x00, 0x00, 0x01, 0x00, 0x00, 0x00
        /* <DEDUP_REMOVED lines=1886> */
        /*76ec*/ 	.byte	0x50, 0xfa, 0x01, 0x00, 0x01, 0x00, 0x00, 0x00, 0x70, 0xfa, 0x01, 0x00


	//----- nvinfo : EIATTR_MERCURY_ISA_VERSION
	.align		4
.L_37:
        /*76f8*/ 	.byte	0x03, 0x5f
        /*76fa*/ 	.short	0x0101


	//----- nvinfo : EIATTR_EXIT_INSTR_OFFSETS
	.align		4
        /*76fc*/ 	.byte	0x04, 0x1c
        /*76fe*/ 	.short	(.L_39 - .L_38)


	//   ....[0]....
.L_38:
        /*7700*/ 	.word	0x0001fd60


	//   ....[1]....
        /*7704*/ 	.word	0x0001fd90


	//----- nvinfo : EIATTR_REQNTID
	.align		4
.L_39:
        /*7708*/ 	.byte	0x04, 0x10
        /*770a*/ 	.short	(.L_41 - .L_40)
.L_40:
        /*770c*/ 	.word	0x00000100
        /*7710*/ 	.word	0x00000001
        /*7714*/ 	.word	0x00000001


	//----- nvinfo : EIATTR_CBANK_PARAM_SIZE
	.align		4
.L_41:
        /*7718*/ 	.byte	0x03, 0x19
        /*771a*/ 	.short	0x0050


	//----- nvinfo : EIATTR_PARAM_CBANK
	.align		4
        /*771c*/ 	.byte	0x04, 0x0a
        /*771e*/ 	.short	(.L_43 - .L_42)
	.align		4
.L_42:
        /*7720*/ 	.word	index@(.nv.constant0.matmul_kernel)
        /*7724*/ 	.short	0x0210
        /*7726*/ 	.short	0x0050


	//----- nvinfo : EIATTR_SW_WAR
	.align		4
.L_43:
        /*7728*/ 	.byte	0x04, 0x36
        /*772a*/ 	.short	(.L_45 - .L_44)
.L_44:
        /*772c*/ 	.word	0x00000008
.L_45:


//--------------------- .nv.callgraph             --------------------------
	.section	.nv.callgraph,"",@"SHT_CUDA_CALLGRAPH"
	.align	4
	.sectionentsize	8
	.align		4
        /*0000*/ 	.word	0x00000000
	.align		4
        /*0004*/ 	.word	0xffffffff
	.align		4
        /*0008*/ 	.word	0x00000000
	.align		4
        /*000c*/ 	.word	0xfffffffe
	.align		4
        /*0010*/ 	.word	0x00000000
	.align		4
        /*0014*/ 	.word	0xfffffffd
	.align		4
        /*0018*/ 	.word	0x00000000
	.align		4
        /*001c*/ 	.word	0xfffffffc


//--------------------- .text.matmul_kernel       --------------------------
	.section	.text.matmul_kernel,"ax",@progbits
	.align	128
        .global         matmul_kernel
        .type           matmul_kernel,@function
        .size           matmul_kernel,(.L_x_4 - matmul_kernel)
        .other          matmul_kernel,@"STO_CUDA_ENTRY STV_DEFAULT"
matmul_kernel:
.text.matmul_kernel:
[----:B------:R-:W0:Y:S08]  /*0000*/  LDC R1, c[0x0][0x28] ;  /* 0x00000a00ff017b82 */ /* 0x000e300000000800 */
[----:B------:R-:W1:Y:S01]  /*0010*/  LDC.64 R4, c[0x0][0x228] ;  /* 0x00008a00ff047b82 */ /* 0x000e620000000a00 */
[----:B------:R-:W2:Y:S01]  /*0020*/  S2R R14, SR_TID.X ;  /* 0x00000000000e7919 */ /* 0x000ea20000002100 */
[----:B0-----:R-:W-:Y:S01]  /*0030*/  VIADD R1, R1, 0xffffef80 ;  /* 0xffffef8001017836 */ /* 0x001fe20000000000 */
[----:B------:R-:W-:Y:S01]  /*0040*/  ULDC.64 UR8, c[0x0][0x208] ;  /* 0x0000820000087ab9 */ /* 0x000fe20000000a00 */
[----:B------:R-:W-:Y:S01]  /*0050*/  ULDC UR6, c[0x0][0x230] ;  /* 0x00008c0000067ab9 */ /* 0x000fe20000000800 */
[----:B-1----:R-:W-:-:S05]  /*0060*/  VIADD R0, R5, 0x1ff ;  /* 0x000001ff05007836 */ /* 0x002fca0000000000 */
[----:B------:R-:W-:-:S04]  /*0070*/  SHF.R.S32.HI R3, RZ, 0x1f, R0 ;  /* 0x0000001fff037819 */ /* 0x000fc80000011400 */
[----:B------:R-:W-:-:S04]  /*0080*/  LEA.HI R3, R3, R0, RZ, 0x9 ;  /* 0x0000000003037211 */ /* 0x000fc800078f48ff */
[----:B------:R-:W-:Y:S02]  /*0090*/  SHF.R.S32.HI R0, RZ, 0x9, R3 ;  /* 0x00000009ff007819 */ /* 0x000fe40000011403 */
[----:B------:R-:W0:Y:S03]  /*00a0*/  S2R R3, SR_CTAID.X ;  /* 0x0000000000037919 */ /* 0x000e260000002500 */
[----:B------:R-:W-:-:S05]  /*00b0*/  IMAD.SHL.U32 R0, R0, 0x8, RZ ;  /* 0x0000000800007824 */ /* 0x000fca00078e00ff */
[-C--:B------:R-:W-:Y:S02]  /*00c0*/  IABS R9, R0.reuse ;  /* 0x0000000000097213 */ /* 0x080fe40000000000 */
[----:B------:R-:W-:Y:S02]  /*00d0*/  IABS R12, R0 ;  /* 0x00000000000c7213 */ /* 0x000fe40000000000 */
[----:B------:R-:W1:Y:S08]  /*00e0*/  I2F.RP R2, R9 ;  /* 0x0000000900027306 */ /* 0x000e700000209400 */
[----:B-1----:R-:W1:Y:S01]  /*00f0*/  MUFU.RCP R2, R2 ;  /* 0x0000000200027308 */ /* 0x002e620000001000 */
[----:B0-----:R-:W-:Y:S01]  /*0100*/  IABS R10, R3 ;  /* 0x00000003000a7213 */ /* 0x001fe20000000000 */
[----:B-1----:R-:W-:-:S02]  /*0110*/  VIADD R6, R2, 0xffffffe ;  /* 0x0ffffffe02067836 */ /* 0x002fc40000000000 */
[----:B------:R-:W-:-:S04]  /*0120*/  IMAD.MOV R2, RZ, RZ, -R12 ;  /* 0x000000ffff027224 */ /* 0x000fc800078e0a0c */
[----:B------:R0:W1:Y:S02]  /*0130*/  F2I.FTZ.U32.TRUNC.NTZ R7, R6 ;  /* 0x0000000600077305 */ /* 0x000064000021f000 */
[----:B0-----:R-:W-:Y:S02]  /*0140*/  IMAD.MOV.U32 R6, RZ, RZ, RZ ;  /* 0x000000ffff067224 */ /* 0x001fe400078e00ff */
[----:B-1----:R-:W-:-:S04]  /*0150*/  IMAD.MOV R8, RZ, RZ, -R7 ;  /* 0x000000ffff087224 */ /* 0x002fc800078e0a07 */
[----:B------:R-:W-:Y:S02]  /*0160*/  IMAD R11, R8, R9, RZ ;  /* 0x00000009080b7224 */ /* 0x000fe400078e02ff */
[----:B------:R-:W-:Y:S02]  /*0170*/  IMAD.MOV.U32 R8, RZ, RZ, R10 ;  /* 0x000000ffff087224 */ /* 0x000fe400078e000a */
[----:B------:R-:W-:-:S06]  /*0180*/  IMAD.HI.U32 R7, R7, R11, R6 ;  /* 0x0000000b07077227 */ /* 0x000fcc00078e0006 */
[----:B------:R-:W-:-:S04]  /*0190*/  IMAD.HI.U32 R7, R7, R8, RZ ;  /* 0x0000000807077227 */ /* 0x000fc800078e00ff */
[----:B------:R-:W-:-:S05]  /*01a0*/  IMAD R2, R7, R2, R8 ;  /* 0x0000000207027224 */ /* 0x000fca00078e0208 */
[----:B------:R-:W-:-:S13]  /*01b0*/  ISETP.GT.U32.AND P1, PT, R9, R2, PT ;  /* 0x000000020900720c */ /* 0x000fda0003f24070 */
[----:B------:R-:W-:Y:S02]  /*01c0*/  @!P1 IMAD.IADD R2, R2, 0x1, -R9 ;  /* 0x0000000102029824 */ /* 0x000fe400078e0a09 */
[----:B------:R-:W-:Y:S01]  /*01d0*/  @!P1 VIADD R7, R7, 0x1 ;  /* 0x0000000107079836 */ /* 0x000fe20000000000 */
[----:B------:R-:W-:Y:S02]  /*01e0*/  ISETP.NE.AND P1, PT, R0, RZ, PT ;  /* 0x000000ff0000720c */ /* 0x000fe40003f25270 */
[----:B------:R-:W-:Y:S02]  /*01f0*/  ISETP.GE.U32.AND P0, PT, R2, R9, PT ;  /* 0x000000090200720c */ /* 0x000fe40003f06070 */
[----:B------:R-:W-:-:S04]  /*0200*/  LOP3.LUT R2, R3, R0, RZ, 0x3c, !PT ;  /* 0x0000000003027212 */ /* 0x000fc800078e3cff */
[----:B------:R-:W-:Y:S01]  /*0210*/  ISETP.GE.AND P2, PT, R2, RZ, PT ;  /* 0x000000ff0200720c */ /* 0x000fe20003f46270 */
[----:B------:R-:W-:-:S06]  /*0220*/  VIADD R2, R4, 0x1f ;  /* 0x0000001f04027836 */ /* 0x000fcc0000000000 */
[----:B------:R-:W-:-:S04]  /*0230*/  @P0 VIADD R7, R7, 0x1 ;  /* 0x0000000107070836 */ /* 0x000fc80000000000 */
[----:B------:R-:W-:Y:S01]  /*0240*/  IMAD.MOV.U32 R6, RZ, RZ, R7 ;  /* 0x000000ffff067224 */ /* 0x000fe200078e0007 */
[----:B------:R-:W-:-:S03]  /*0250*/  SHF.R.S32.HI R7, RZ, 0x1f, R2 ;  /* 0x0000001fff077819 */ /* 0x000fc60000011402 */
[----:B------:R-:W-:Y:S01]  /*0260*/  @!P2 IMAD.MOV R6, RZ, RZ, -R6 ;  /* 0x000000ffff06a224 */ /* 0x000fe200078e0a06 */
[----:B------:R-:W-:Y:S02]  /*0270*/  @!P1 LOP3.LUT R6, RZ, R0, RZ, 0x33, !PT ;  /* 0x00000000ff069212 */ /* 0x000fe400078e33ff */
[----:B------:R-:W-:-:S03]  /*0280*/  LEA.HI R7, R7, R2, RZ, 0x5 ;  /* 0x0000000207077211 */ /* 0x000fc600078f28ff */
[----:B------:R-:W-:Y:S02]  /*0290*/  IMAD.SHL.U32 R2, R6, 0x8, RZ ;  /* 0x0000000806027824 */ /* 0x000fe400078e00ff */
[----:B------:R-:W-:-:S03]  /*02a0*/  IMAD.MOV R6, RZ, RZ, -R6 ;  /* 0x000000ffff067224 */ /* 0x000fc600078e0a06 */
[----:B------:R-:W-:Y:S01]  /*02b0*/  LEA.HI.SX32 R7, R7, -R2, 0x1b ;  /* 0x8000000207077211 */ /* 0x000fe200078fdaff */
[----:B------:R-:W-:Y:S02]  /*02c0*/  IMAD R15, R0, R6, R3 ;  /* 0x00000006000f7224 */ /* 0x000fe400078e0203 */
[----:B------:R-:W-:Y:S01]  /*02d0*/  IMAD.MOV.U32 R6, RZ, RZ, RZ ;  /* 0x000000ffff067224 */ /* 0x000fe200078e00ff */
[----:B------:R-:W-:Y:S02]  /*02e0*/  VIMNMX R8, R7, 0x8, PT ;  /* 0x0000000807087848 */ /* 0x000fe40003fe0100 */
[----:B------:R-:W-:Y:S02]  /*02f0*/  IABS R13, R15 ;  /* 0x0000000f000d7213 */ /* 0x000fe40000000000 */
[----:B------:R-:W-:-:S04]  /*0300*/  IABS R11, R8 ;  /* 0x00000008000b7213 */ /* 0x000fc80000000000 */
[----:B------:R-:W0:Y:S08]  /*0310*/  I2F.RP R9, R11 ;  /* 0x0000000b00097306 */ /* 0x000e300000209400 */
[----:B0-----:R-:W0:Y:S02]  /*0320*/  MUFU.RCP R9, R9 ;  /* 0x0000000900097308 */ /* 0x001e240000001000 */
[----:B0-----:R-:W-:-:S06]  /*0330*/  VIADD R7, R9, 0xffffffe ;  /* 0x0ffffffe09077836 */ /* 0x001fcc0000000000 */
[----:B------:R-:W0:Y:S02]  /*0340*/  F2I.FTZ.U32.TRUNC.NTZ R7, R7 ;  /* 0x0000000700077305 */ /* 0x000e24000021f000 */
[----:B0-----:R-:W-:-:S04]  /*0350*/  IMAD.MOV R10, RZ, RZ, -R7 ;  /* 0x000000ffff0a7224 */ /* 0x001fc800078e0a07 */
[----:B------:R-:W-:-:S04]  /*0360*/  IMAD.MOV.U32 R0, RZ, RZ, R10 ;  /* 0x000000ffff007224 */ /* 0x000fc800078e000a */
[----:B------:R-:W-:Y:S01]  /*0370*/  IMAD R3, R0, R11, RZ ;  /* 0x0000000b00037224 */ /* 0x000fe200078e02ff */
[----:B------:R-:W-:-:S03]  /*0380*/  IABS R0, R8 ;  /* 0x0000000800007213 */ /* 0x000fc60000000000 */
[----:B------:R-:W-:Y:S02]  /*0390*/  IMAD.HI.U32 R6, R7, R3, R6 ;  /* 0x0000000307067227 */ /* 0x000fe400078e0006 */
[----:B------:R-:W0:Y:S02]  /*03a0*/  LDC R7, c[0x0][0x230] ;  /* 0x00008c00ff077b82 */ /* 0x000e240000000800 */
[----:B------:R-:W-:Y:S02]  /*03b0*/  IMAD.MOV R0, RZ, RZ, -R0 ;  /* 0x000000ffff007224 */ /* 0x000fe400078e0a00 */
[----:B------:R-:W-:-:S04]  /*03c0*/  IMAD.HI.U32 R6, R6, R13, RZ ;  /* 0x0000000d06067227 */ /* 0x000fc800078e00ff */
[----:B------:R-:W-:-:S05]  /*03d0*/  IMAD R0, R6, R0, R13 ;  /* 0x0000000006007224 */ /* 0x000fca00078e020d */
[----:B------:R-:W-:Y:S01]  /*03e0*/  ISETP.GT.U32.AND P1, PT, R11, R0, PT ;  /* 0x000000000b00720c */ /* 0x000fe20003f24070 */
[----:B0-----:R-:W-:-:S12]  /*03f0*/  VIADD R16, R7, 0x3f ;  /* 0x0000003f07107836 */ /* 0x001fd80000000000 */
[----:B------:R-:W-:Y:S02]  /*0400*/  @!P1 IMAD.IADD R0, R0, 0x1, -R11 ;  /* 0x0000000100009824 */ /* 0x000fe400078e0a0b */
[----:B------:R-:W-:Y:S01]  /*0410*/  @!P1 VIADD R6, R6, 0x1 ;  /* 0x0000000106069836 */ /* 0x000fe20000000000 */
[----:B------:R-:W-:Y:S02]  /*0420*/  ISETP.NE.AND P1, PT, R8, RZ, PT ;  /* 0x000000ff0800720c */ /* 0x000fe40003f25270 */
[----:B------:R-:W-:Y:S02]  /*0430*/  ISETP.GE.U32.AND P0, PT, R0, R11, PT ;  /* 0x0000000b0000720c */ /* 0x000fe40003f06070 */
[----:B------:R-:W-:-:S04]  /*0440*/  LOP3.LUT R0, R15, R8, RZ, 0x3c, !PT ;  /* 0x000000080f007212 */ /* 0x000fc800078e3cff */
[----:B------:R-:W-:Y:S02]  /*0450*/  ISETP.GE.AND P2, PT, R0, RZ, PT ;  /* 0x000000ff0000720c */ /* 0x000fe40003f46270 */
[----:B--2---:R-:W-:-:S05]  /*0460*/  LOP3.LUT R0, R14, 0x1f, RZ, 0xc0, !PT ;  /* 0x0000001f0e007812 */ /* 0x004fca00078ec0ff */
[----:B------:R-:W-:Y:S01]  /*0470*/  @P0 VIADD R6, R6, 0x1 ;  /* 0x0000000106060836 */ /* 0x000fe20000000000 */
[----:B------:R-:W-:-:S05]  /*0480*/  ISETP.GT.AND P0, PT, R16, 0x3f, PT ;  /* 0x0000003f1000780c */ /* 0x000fca0003f04270 */
[----:B------:R-:W-:Y:S01]  /*0490*/  @!P2 IMAD.MOV R6, RZ, RZ, -R6 ;  /* 0x000000ffff06a224 */ /* 0x000fe200078e0a06 */
[----:B------:R-:W-:-:S04]  /*04a0*/  @!P1 LOP3.LUT R6, RZ, R8, RZ, 0x33, !PT ;  /* 0x00000008ff069212 */ /* 0x000fc800078e33ff */
[C---:B------:R-:W-:Y:S01]  /*04b0*/  IADD3 R3, -R6.reuse, RZ, RZ ;  /* 0x000000ff06037210 */ /* 0x040fe20007ffe1ff */
[----:B------:R-:W-:-:S04]  /*04c0*/  IMAD.SHL.U32 R29, R6, 0x200, RZ ;  /* 0x00000200061d7824 */ /* 0x000fc800078e00ff */
[----:B------:R-:W-:Y:S01]  /*04d0*/  IMAD R3, R8, R3, R15 ;  /* 0x0000000308037224 */ /* 0x000fe200078e020f */
[----:B------:R-:W-:-:S03]  /*04e0*/  SHF.R.U32.HI R8, RZ, 0x5, R14 ;  /* 0x00000005ff087819 */ /* 0x000fc6000001160e */
[----:B------:R-:W-:Y:S01]  /*04f0*/  IMAD.IADD R3, R2, 0x1, R3 ;  /* 0x0000000102037824 */ /* 0x000fe200078e0203 */
[----:B------:R-:W-:-:S03]  /*0500*/  SGXT.U32 R2, R8, 0x3 ;  /* 0x000000030802781a */ /* 0x000fc60000000000 */
[----:B------:R-:W-:Y:S01]  /*0510*/  IMAD R28, R3, 0x20, R0 ;  /* 0x00000020031c7824 */ /* 0x000fe200078e0200 */
[C---:B------:R-:W-:Y:S02]  /*0520*/  LOP3.LUT R7, R2.reuse, 0x8, RZ, 0xfc, !PT ;  /* 0x0000000802077812 */ /* 0x040fe400078efcff */
[----:B------:R-:W-:Y:S02]  /*0530*/  LOP3.LUT R0, R2, 0x10, RZ, 0xfc, !PT ;  /* 0x0000001002007812 */ /* 0x000fe400078efcff */
[----:B------:R0:W-:Y:S01]  /*0540*/  STL [R1+0x6f8], R28 ;  /* 0x0006f81c01007387 */ /* 0x0001e20000100800 */
[----:B------:R-:W-:Y:S02]  /*0550*/  LOP3.LUT R3, R14, 0xc0, RZ, 0xc0, !PT ;  /* 0x000000c00e037812 */ /* 0x000fe400078ec0ff */
[C---:B------:R-:W-:Y:S01]  /*0560*/  LOP3.LUT R8, R2.reuse, 0x18, RZ, 0xfc, !PT ;  /* 0x0000001802087812 */ /* 0x040fe200078efcff */
[----:B------:R0:W-:Y:S01]  /*0570*/  STL [R1+0x6c8], R29 ;  /* 0x0006c81d01007387 */ /* 0x0001e20000100800 */
[----:B------:R-:W-:-:S02]  /*0580*/  LOP3.LUT R7, R2, 0x20, RZ, 0xfc, !PT ;  /* 0x0000002002077812 */ /* 0x000fc400078efcff */
[----:B------:R-:W-:Y:S01]  /*0590*/  LOP3.LUT R0, R2, 0x28, RZ, 0xfc, !PT ;  /* 0x0000002802007812 */ /* 0x000fe200078efcff */
[----:B------:R-:W-:Y:S06]  /*05a0*/  @P0 BRA `(.L_x_0) ;  /* 0x00000000005c0947 */ /* 0x000fec0003800000 */
[----:B------:R-:W-:Y:S01]  /*05b0*/  IMAD.SHL.U32 R0, R14, 0x20, RZ ;  /* 0x000000200e007824 */ /* 0x000fe200078e00ff */
[----:B------:R-:W-:Y:S02]  /*05c0*/  CS2R R24, SRZ ;  /* 0x0000000000187805 */ /* 0x000fe4000001ff00 */
[----:B------:R-:W-:Y:S02]  /*05d0*/  CS2R R26, SRZ ;  /* 0x00000000001a7805 */ /* 0x000fe4000001ff00 */
[----:B------:R-:W-:Y:S02]  /*05e0*/  CS2R R20, SRZ ;  /* 0x0000000000147805 */ /* 0x000fe4000001ff00 */
[----:B------:R-:W-:Y:S01]  /*05f0*/  CS2R R22, SRZ ;  /* 0x0000000000167805 */ /* 0x000fe2000001ff00 */
[----:B------:R1:W-:Y:S01]  /*0600*/  STL [R1+0x6fc], R0 ;  /* 0x0006fc0001007387 */ /* 0x0003e20000100800 */
[----:B------:R-:W-:Y:S02]  /*0610*/  CS2R R16, SRZ ;  /* 0x0000000000107805 */ /* 0x000fe4000001ff00 */
[----:B------:R-:W-:-:S02]  /*0620*/  CS2R R18, SRZ ;  /* 0x0000000000127805 */ /* 0x000fc4000001ff00 */
[----:B------:R-:W-:Y:S01]  /*0630*/  CS2R R12, SRZ ;  /* 0x00000000000c7805 */ /* 0x000fe2000001ff00 */
[----:B------:R1:W-:Y:S01]  /*0640*/  STL [R1], RZ ;  /* 0x000000ff01007387 */ /* 0x0003e20000100800 */
[----:B------:R-:W-:Y:S02]  /*0650*/  CS2R R14, SRZ ;  /* 0x00000000000e7805 */ /* 0x000fe4000001ff00 */
[----:B------:R-:W-:Y:S02]  /*0660*/  CS2R R8, SRZ ;  /* 0x0000000000087805 */ /* 0x000fe4000001ff00 */
[----:B------:R-:W-:Y:S01]  /*0670*/  CS2R R10, SRZ ;  /* 0x00000000000a7805 */ /* 0x000fe2000001ff00 */
[----:B------:R1:W-:Y:S01]  /*0680*/  STL [R1+0x4], RZ ;  /* 0x000004ff01007387 */ /* 0x0003e20000100800 */
[----:B------:R-:W-:Y:S02]  /*0690*/  CS2R R4, SRZ ;  /* 0x0000000000047805 */ /* 0x000fe4000001ff00 */
[----:B------:R-:W-:Y:S01]  /*06a0*/  CS2R R6, SRZ ;  /* 0x0000000000067805 */ /* 0x000fe2000001ff00 */
[----:B------:R1:W-:Y:S04]  /*06b0*/  STL [R1+0x8], RZ ;  /* 0x000008ff01007387 */ /* 0x0003e80000100800 */
[----:B------:R1:W-:Y:S04]  /*06c0*/  STL [R1+0xc], RZ ;  /* 0x00000cff01007387 */ /* 0x0003e80000100800 */
[----:B------:R1:W-:Y:S04]  /*06d0*/  STL [R1+0x10], RZ ;  /* 0x000010ff01007387 */ /* 0x0003e80000100800 */
[----:B------:R1:W-:Y:S04]  /*06e0*/  STL [R1+0x14], RZ ;  /* 0x000014ff01007387 */ /* 0x0003e80000100800 */
[----:B------:R1:W-:Y:S04]  /*06f0*/  STL [R1+0x18], RZ ;  /* 0x000018ff01007387 */ /* 0x0003e80000100800 */
[----:B------:R1:W-:Y:S01]  /*0700*/  STL [R1+0x1c], RZ ;  /* 0x00001cff01007387 */ /* 0x0003e20000100800 */
[----:B------:R-:W-:Y:S05]  /*0710*/  BRA `(.L_x_1) ;  /* 0x000001cc00b07947 */ /* 0x000fea0003800000 */
.L_x_0:
[----:B------:R-:W-:Y:S01]  /*0720*/  IABS R0, R4 ;  /* 0x0000000400007213 */ /* 0x000fe20000000000 */
[----:B------:R1:W-:Y:S01]  /*0730*/  STL [R1+0x834], R5 ;  /* 0x0008340501007387 */ /* 0x0003e20000100800 */
[----:B------:R-:W-:Y:S01]  /*0740*/  IABS R2, R5 ;  /* 0x0000000500027213 */ /* 0x000fe20000000000 */
[----:B------:R-:W-:Y:S01]  /*0750*/  ULDC UR4, c[0x0][0x240] ;  /* 0x0000900000047ab9 */ /* 0x000fe20000000800 */
[----:B------:R-:W2:Y:S01]  /*0760*/  I2F.RP R11, R0 ;  /* 0x00000000000b7306 */ /* 0x000ea20000209400 */
[----:B------:R-:W-:Y:S01]  /*0770*/  ISETP.GE.AND P3, PT, R28, RZ, PT ;  /* 0x000000ff1c00720c */ /* 0x000fe20003f66270 */
[----:B------:R-:W-:Y:S01]  /*0780*/  ULDC UR5, c[0x0][0x234] ;  /* 0x00008d0000057ab9 */ /* 0x000fe20000000800 */
[----:B------:R-:W-:Y:S01]  /*0790*/  ULDC.64 UR10, c[0x0][0x210] ;  /* 0x00008400000a7ab9 */ /* 0x000fe20000000a00 */
[----:B------:R-:W-:-:S04]  /*07a0*/  ULDC UR7, c[0x0][0x238] ;  /* 0x00008e0000077ab9 */ /* 0x000fc80000000800 */
[----:B------:R-:W3:Y:S08]  /*07b0*/  I2F.RP R10, R2 ;  /* 0x00000002000a7306 */ /* 0x000ef00000209400 */
[----:B--2---:R-:W2:Y:S08]  /*07c0*/  MUFU.RCP R11, R11 ;  /* 0x0000000b000b7308 */ /* 0x004eb00000001000 */
[----:B---3--:R-:W3:Y:S01]  /*07d0*/  MUFU.RCP R10, R10 ;  /* 0x0000000a000a7308 */ /* 0x008ee20000001000 */
[----:B--2---:R-:W-:Y:S01]  /*07e0*/  VIADD R8, R11, 0xffffffe ;  /* 0x0ffffffe0b087836 */ /* 0x004fe20000000000 */
[----:B------:R-:W-:-:S06]  /*07f0*/  IABS R11, R28 ;  /* 0x0000001c000b7213 */ /* 0x000fcc0000000000 */
[----:B------:R2:W4:Y:S01]  /*0800*/  F2I.FTZ.U32.TRUNC.NTZ R9, R8 ;  /* 0x0000000800097305 */ /* 0x000522000021f000 */
[----:B---3--:R-:W-:-:S07]  /*0810*/  VIADD R6, R10, 0xffffffe ;  /* 0x0ffffffe0a067836 */ /* 0x008fce0000000000 */
[----:B------:R3:W5:Y:S01]  /*0820*/  F2I.FTZ.U32.TRUNC.NTZ R7, R6 ;  /* 0x0000000600077305 */ /* 0x000762000021f000 */
[----:B--2---:R-:W-:Y:S02]  /*0830*/  IMAD.MOV.U32 R8, RZ, RZ, RZ ;  /* 0x000000ffff087224 */ /* 0x004fe400078e00ff */
[----:B----4-:R-:W-:Y:S02]  /*0840*/  IMAD.MOV R13, RZ, RZ, -R9 ;  /* 0x000000ffff0d7224 */ /* 0x010fe400078e0a09 */
[----:B---3--:R-:W-:Y:S02]  /*0850*/  IMAD.MOV.U32 R6, RZ, RZ, RZ ;  /* 0x000000ffff067224 */ /* 0x008fe400078e00ff */
[----:B------:R-:W-:-:S04]  /*0860*/  IMAD R13, R13, R0, RZ ;  /* 0x000000000d0d7224 */ /* 0x000fc800078e02ff */
[----:B------:R-:W-:Y:S01]  /*0870*/  IMAD.HI.U32 R9, R9, R13, R8 ;  /* 0x0000000d09097227 */ /* 0x000fe200078e0008 */
[----:B------:R-:W-:-:S03]  /*0880*/  LEA.HI R8, R3, R29, RZ, 0x1a ;  /* 0x0000001d03087211 */ /* 0x000fc600078fd0ff */
[----:B-----5:R-:W-:Y:S01]  /*0890*/  IMAD.MOV R13, RZ, RZ, -R7 ;  /* 0x000000ffff0d7224 */ /* 0x020fe200078e0a07 */
[----:B------:R-:W-:Y:S01]  /*08a0*/  IABS R10, R8 ;  /* 0x00000008000a7213 */ /* 0x000fe20000000000 */
[----:B------:R-:W-:-:S04]  /*08b0*/  IMAD.HI.U32 R9, R9, R11, RZ ;  /* 0x0000000b09097227 */ /* 0x000fc800078e00ff */
[----:B------:R-:W-:Y:S02]  /*08c0*/  IMAD.MOV R3, RZ, RZ, -R9 ;  /* 0x000000ffff037224 */ /* 0x000fe400078e0a09 */
[----:B------:R-:W-:Y:S02]  /*08d0*/  IMAD R9, R13, R2, RZ ;  /* 0x000000020d097224 */ /* 0x000fe400078e02ff */
[----:B------:R-:W-:Y:S02]  /*08e0*/  IMAD R11, R0, R3, R11 ;  /* 0x00000003000b7224 */ /* 0x000fe400078e020b */
[----:B------:R-:W-:-:S03]  /*08f0*/  IMAD.HI.U32 R9, R7, R9, R6 ;  /* 0x0000000907097227 */ /* 0x000fc600078e0006 */
[----:B------:R-:W-:Y:S01]  /*0900*/  ISETP.GT.U32.AND P0, PT, R0, R11, PT ;  /* 0x0000000b0000720c */ /* 0x000fe20003f04070 */
[----:B------:R-:W-:Y:S02]  /*0910*/  IMAD.MOV.U32 R13, RZ, RZ, R10 ;  /* 0x000000ffff0d7224 */ /* 0x000fe400078e000a */
[----:B------:R-:W-:Y:S02]  /*0920*/  VIADD R10, R8, 0x1fc ;  /* 0x000001fc080a7836 */ /* 0x000fe40000000000 */
[----:B------:R-:W-:-:S03]  /*0930*/  IMAD.HI.U32 R3, R9, R13, RZ ;  /* 0x0000000d09037227 */ /* 0x000fc600078e00ff */
[----:B------:R-:W-:Y:S01]  /*0940*/  IABS R7, R10 ;  /* 0x0000000a00077213 */ /* 0x000fe20000000000 */
[----:B------:R-:W-:Y:S01]  /*0950*/  IMAD.MOV R3, RZ, RZ, -R3 ;  /* 0x000000ffff037224 */ /* 0x000fe200078e0a03 */
[----:B------:R-:W-:Y:S01]  /*0960*/  ISETP.GE.AND P5, PT, R10, RZ, PT ;  /* 0x000000ff0a00720c */ /* 0x000fe20003fa6270 */
[----:B------:R-:W-:Y:S02]  /*0970*/  VIADD R12, R8, 0x1f4 ;  /* 0x000001f4080c7836 */ /* 0x000fe40000000000 */
[----:B------:R-:W-:Y:S02]  /*0980*/  IMAD R13, R2, R3, R13 ;  /* 0x00000003020d7224 */ /* 0x000fe400078e020d */
[----:B------:R-:W-:Y:S01]  /*0990*/  IMAD.HI.U32 R3, R9, R7, RZ ;  /* 0x0000000709037227 */ /* 0x000fe200078e00ff */
[----:B------:R-:W-:-:S03]  /*09a0*/  IABS R10, R12 ;  /* 0x0000000c000a7213 */ /* 0x000fc60000000000 */
[----:B------:R-:W-:Y:S01]  /*09b0*/  @!P0 IMAD.IADD R11, R11, 0x1, -R0 ;  /* 0x000000010b0b8824 */ /* 0x000fe200078e0a00 */
[----:B------:R-:W-:Y:S01]  /*09c0*/  ISETP.GT.U32.AND P0, PT, R2, R13, PT ;  /* 0x0000000d0200720c */ /* 0x000fe20003f04070 */
[----:B------:R-:W-:Y:S02]  /*09d0*/  IMAD.MOV R3, RZ, RZ, -R3 ;  /* 0x000000ffff037224 */ /* 0x000fe400078e0a03 */
[----:B------:R-:W-:Y:S01]  /*09e0*/  VIADD R14, R8, 0x1f8 ;  /* 0x000001f8080e7836 */ /* 0x000fe20000000000 */
[----:B------:R-:W-:Y:S01]  /*09f0*/  ISETP.GT.U32.AND P1, PT, R0, R11, PT ;  /* 0x0000000b0000720c */ /* 0x000fe20003f24070 */
[----:B------:R-:W-:Y:S02]  /*0a00*/  IMAD R3, R2, R3, R7 ;  /* 0x0000000302037224 */ /* 0x000fe400078e0207 */
[----:B------:R-:W-:Y:S01]  /*0a10*/  IMAD.MOV.U32 R7, RZ, RZ, R10 ;  /* 0x000000ffff077224 */ /* 0x000fe200078e000a */
[----:B------:R-:W-:Y:S01]  /*0a20*/  IABS R6, R14 ;  /* 0x0000000e00067213 */ /* 0x000fe20000000000 */
[----:B------:R-:W-:Y:S01]  /*0a30*/  VIADD R16, R8, 0x1e8 ;  /* 0x000001e808107836 */ /* 0x000fe20000000000 */
[----:B------:R-:W-:Y:S01]  /*0a40*/  ISETP.GT.U32.AND P2, PT, R2, R3, PT ;  /* 0x000000030200720c */ /* 0x000fe20003f44070 */
[----:B------:R-:W-:Y:S01]  /*0a50*/  IMAD.HI.U32 R15, R9, R7, RZ ;  /* 0x00000007090f7227 */ /* 0x000fe200078e00ff */
[----:B------:R-:W-:-:S02]  /*0a60*/  ISETP.GE.AND P4, PT, R14, RZ, PT ;  /* 0x000000ff0e00720c */ /* 0x000fc40003f86270 */
[----:B------:R-:W-:Y:S01]  /*0a70*/  @!P0 IADD3 R13, R13, -R2, RZ ;  /* 0x800000020d0d8210 */ /* 0x000fe20007ffe0ff */
[----:B------:R-:W-:Y:S02]  /*0a80*/  IMAD.MOV R15, RZ, RZ, -R15 ;  /* 0x000000ffff0f7224 */ /* 0x000fe400078e0a0f */
[----:B------:R-:W-:Y:S01]  /*0a90*/  IMAD.HI.U32 R10, R9, R6, RZ ;  /* 0x00000006090a7227 */ /* 0x000fe200078e00ff */
[----:B------:R-:W-:-:S03]  /*0aa0*/  ISETP.GT.U32.AND P0, PT, R2, R13, PT ;  /* 0x0000000d0200720c */ /* 0x000fc60003f04070 */
[----:B------:R-:W-:Y:S01]  /*0ab0*/  @!P1 IMAD.IADD R11, R11, 0x1, -R0 ;  /* 0x000000010b0b9824 */ /* 0x000fe200078e0a00 */
[----:B------:R-:W-:Y:S01]  /*0ac0*/  ISETP.NE.AND P1, PT, R4, RZ, PT ;  /* 0x000000ff0400720c */ /* 0x000fe20003f25270 */
[----:B------:R-:W-:Y:S02]  /*0ad0*/  IMAD R7, R2, R15, R7 ;  /* 0x0000000f02077224 */ /* 0x000fe400078e0207 */
[----:B------:R-:W-:Y:S02]  /*0ae0*/  VIADD R14, R8, 0x1f0 ;  /* 0x000001f0080e7836 */ /* 0x000fe40000000000 */
[----:B------:R-:W-:Y:S01]  /*0af0*/  IMAD.MOV R17, RZ, RZ, -R10 ;  /* 0x000000ffff117224 */ /* 0x000fe200078e0a0a */
[C---:B------:R-:W-:Y:S01]  /*0b00*/  ISETP.GT.U32.AND P6, PT, R2.reuse, R7, PT ;  /* 0x000000070200720c */ /* 0x040fe20003fc4070 */
[----:B------:R-:W-:Y:S02]  /*0b10*/  IMAD.MOV.U32 R0, RZ, RZ, R11 ;  /* 0x000000ffff007224 */ /* 0x000fe400078e000b */
[----:B------:R-:W-:Y:S01]  /*0b20*/  IMAD R11, R2, R17, R6 ;  /* 0x00000011020b7224 */ /* 0x000fe200078e0206 */
[----:B------:R-:W-:Y:S01]  /*0b30*/  IABS R6, R14 ;  /* 0x0000000e00067213 */ /* 0x000fe20000000000 */
[----:B------:R-:W-:Y:S01]  /*0b40*/  @!P2 IMAD.IADD R3, R3, 0x1, -R2 ;  /* 0x000000010303a824 */ /* 0x000fe200078e0a02 */
[----:B------:R-:W-:Y:S01]  /*0b50*/  IABS R17, R16 ;  /* 0x0000001000117213 */ /* 0x000fe20000000000 */
[----:B------:R-:W-:Y:S01]  /*0b60*/  @!P3 IMAD.MOV R0, RZ, RZ, -R0 ;  /* 0x000000ffff00b224 */ /* 0x000fe200078e0a00 */
[----:B------:R-:W-:Y:S01]  /*0b70*/  ISETP.GE.AND P3, PT, R8, RZ, PT ;  /* 0x000000ff0800720c */ /* 0x000fe20003f66270 */
[----:B------:R-:W-:Y:S01]  /*0b80*/  IMAD.MOV.U32 R15, RZ, RZ, R6 ;  /* 0x000000ffff0f7224 */ /* 0x000fe200078e0006 */
[----:B------:R-:W-:Y:S01]  /*0b90*/  ISETP.GT.U32.AND P2, PT, R2, R3, PT ;  /* 0x000000030200720c */ /* 0x000fe20003f44070 */
[----:B------:R-:W-:Y:S01]  /*0ba0*/  VIADD R6, R8, 0x1ec ;  /* 0x000001ec08067836 */ /* 0x000fe20000000000 */
[----:B------:R-:W-:Y:S01]  /*0bb0*/  @!P1 LOP3.LUT R0, RZ, R4, RZ, 0x33, !PT ;  /* 0x00000004ff009212 */ /* 0x000fe200078e33ff */
[----:B------:R-:W-:Y:S01]  /*0bc0*/  IMAD.HI.U32 R4, R9, R15, RZ ;  /* 0x0000000f09047227 */ /* 0x000fe200078e00ff */
[----:B------:R-:W-:-:S02]  /*0bd0*/  ISETP.GT.U32.AND P1, PT, R2, R11, PT ;  /* 0x0000000b0200720c */ /* 0x000fc40003f24070 */
[----:B------:R-:W-:Y:S01]  /*0be0*/  IABS R10, R6 ;  /* 0x00000006000a7213 */ /* 0x000fe20000000000 */
[--C-:B------:R-:W-:Y:S01]  /*0bf0*/  @!P0 IMAD.IADD R13, R13, 0x1, -R2.reuse ;  /* 0x000000010d0d8824 */ /* 0x100fe200078e0a02 */
[----:B------:R-:W-:Y:S01]  /*0c00*/  ISETP.GE.AND P0, PT, R12, RZ, PT ;  /* 0x000000ff0c00720c */ /* 0x000fe20003f06270 */
[----:B------:R-:W-:Y:S01]  /*0c10*/  @!P6 IMAD.IADD R7, R7, 0x1, -R2 ;  /* 0x000000010707e824 */ /* 0x000fe200078e0a02 */
[----:B------:R-:W-:Y:S01]  /*0c20*/  STL [R1+0x7c4], R0 ;  /* 0x0007c40001007387 */ /* 0x000fe20000100800 */
[----:B------:R-:W-:Y:S01]  /*0c30*/  IMAD.MOV R4, RZ, RZ, -R4 ;  /* 0x000000ffff047224 */ /* 0x000fe200078e0a04 */
[----:B------:R-:W-:Y:S01]  /*0c40*/  ISETP.GE.AND P6, PT, R14, RZ, PT ;  /* 0x000000ff0e00720c */ /* 0x000fe20003fc6270 */
[----:B------:R-:W-:Y:S01]  /*0c50*/  @!P3 IMAD.MOV R13, RZ, RZ, -R13 ;  /* 0x000000ffff0db224 */ /* 0x000fe200078e0a0d */
[C---:B------:R-:W-:Y:S01]  /*0c60*/  ISETP.GT.U32.AND P3, PT, R2.reuse, R7, PT ;  /* 0x000000070200720c */ /* 0x040fe20003f64070 */
[C---:B------:R-:W-:Y:S02]  /*0c70*/  IMAD R15, R2.reuse, R4, R15 ;  /* 0x00000004020f7224 */ /* 0x040fe400078e020f */
[----:B------:R-:W-:Y:S01]  /*0c80*/  @!P2 IMAD.IADD R3, R3, 0x1, -R2 ;  /* 0x000000010303a824 */ /* 0x000fe200078e0a02 */
[----:B------:R-:W-:Y:S01]  /*0c90*/  STL [R1+0x838], R13 ;  /* 0x0008380d01007387 */ /* 0x000fe20000100800 */
[----:B------:R-:W-:Y:S01]  /*0ca0*/  IMAD.HI.U32 R4, R9, R10, RZ ;  /* 0x0000000a09047227 */ /* 0x000fe200078e00ff */
[----:B------:R-:W-:-:S03]  /*0cb0*/  ISETP.GT.U32.AND P2, PT, R2, R15, PT ;  /* 0x0000000f0200720c */ /* 0x000fc60003f44070 */
[----:B-1----:R-:W-:Y:S02]  /*0cc0*/  IMAD.MOV.U32 R5, RZ, RZ, R3 ;  /* 0x000000ffff057224 */ /* 0x002fe400078e0003 */
[----:B------:R-:W-:Y:S02]  /*0cd0*/  @!P1 IMAD.IADD R11, R11, 0x1, -R2 ;  /* 0x000000010b0b9824 */ /* 0x000fe400078e0a02 */
[----:B------:R-:W-:Y:S02]  /*0ce0*/  IMAD.MOV R3, RZ, RZ, -R4 ;  /* 0x000000ffff037224 */ /* 0x000fe400078e0a04 */
[----:B------:R-:W-:Y:S01]  /*0cf0*/  @!P3 IMAD.IADD R7, R7, 0x1, -R2 ;  /* 0x000000010707b824 */ /* 0x000fe200078e0a02 */
[C---:B------:R-:W-:Y:S01]  /*0d00*/  ISETP.GT.U32.AND P1, PT, R2.reuse, R11, PT ;  /* 0x0000000b0200720c */ /* 0x040fe20003f24070 */
[----:B------:R-:W-:Y:S02]  /*0d10*/  IMAD R10, R2, R3, R10 ;  /* 0x00000003020a7224 */ /* 0x000fe400078e020a */
[----:B------:R-:W-:-:S02]  /*0d20*/  @!P2 IMAD.IADD R15, R15, 0x1, -R2 ;  /* 0x000000010f0fa824 */ /* 0x000fc400078e0a02 */
[----:B------:R-:W-:Y:S01]  /*0d30*/  @!P5 IMAD.MOV R5, RZ, RZ, -R5 ;  /* 0x000000ffff05d224 */ /* 0x000fe200078e0a05 */
[C---:B------:R-:W-:Y:S01]  /*0d40*/  ISETP.GT.U32.AND P3, PT, R2.reuse, R10, PT ;  /* 0x0000000a0200720c */ /* 0x040fe20003f64070 */
[----:B------:R-:W-:Y:S01]  /*0d50*/  IMAD.MOV.U32 R12, RZ, RZ, R17 ;  /* 0x000000ffff0c7224 */ /* 0x000fe200078e0011 */
[----:B------:R-:W-:Y:S01]  /*0d60*/  ISETP.GT.U32.AND P2, PT, R2, R15, PT ;  /* 0x0000000f0200720c */ /* 0x000fe20003f44070 */
[----:B------:R-:W-:Y:S01]  /*0d70*/  VIADD R3, R8, 0x1e4 ;  /* 0x000001e408037836 */ /* 0x000fe20000000000 */
[----:B------:R1:W-:Y:S01]  /*0d80*/  STL [R1+0x14], R5 ;  /* 0x0000140501007387 */ /* 0x0003e20000100800 */
[----:B------:R-:W-:Y:S01]  /*0d90*/  IMAD.HI.U32 R17, R9, R12, RZ ;  /* 0x0000000c09117227 */ /* 0x000fe200078e00ff */
[----:B------:R-:W-:-:S03]  /*0da0*/  ISETP.GE.AND P5, PT, R6, RZ, PT ;  /* 0x000000ff0600720c */ /* 0x000fc60003fa6270 */
[--C-:B------:R-:W-:Y:S01]  /*0db0*/  @!P1 IMAD.IADD R11, R11, 0x1, -R2.reuse ;  /* 0x000000010b0b9824 */ /* 0x100fe200078e0a02 */
[----:B------:R-:W-:Y:S01]  /*0dc0*/  ISETP.GE.AND P1, PT, R16, RZ, PT ;  /* 0x000000ff1000720c */ /* 0x000fe20003f26270 */
[----:B------:R-:W-:Y:S02]  /*0dd0*/  IMAD.MOV R17, RZ, RZ, -R17 ;  /* 0x000000ffff117224 */ /* 0x000fe400078e0a11 */
[----:B------:R-:W-:Y:S02]  /*0de0*/  @!P3 IMAD.IADD R10, R10, 0x1, -R2 ;  /* 0x000000010a0ab824 */ /* 0x000fe400078e0a02 */
[----:B-1----:R-:W-:Y:S01]  /*0df0*/  IMAD.MOV.U32 R5, RZ, RZ, R11 ;  /* 0x000000ffff057224 */ /* 0x002fe200078e000b */
[----:B------:R-:W-:Y:S01]  /*0e00*/  IABS R11, R3 ;  /* 0x00000003000b7213 */ /* 0x000fe20000000000 */
[----:B------:R-:W-:Y:S01]  /*0e10*/  VIADD R4, R8, 0x1e0 ;  /* 0x000001e008047836 */ /* 0x000fe20000000000 */
[----:B------:R-:W-:Y:S01]  /*0e20*/  ISETP.GT.U32.AND P3, PT, R2, R10, PT ;  /* 0x0000000a0200720c */ /* 0x000fe20003f64070 */
[----:B------:R-:W-:Y:S01]  /*0e30*/  IMAD.MOV.U32 R0, RZ, RZ, R7 ;  /* 0x000000ffff007224 */ /* 0x000fe200078e0007 */
[----:B------:R-:W-:Y:S01]  /*0e40*/  @!P4 IADD3 R5, -R5, RZ, RZ ;  /* 0x000000ff0505c210 */ /* 0x000fe20007ffe1ff */
[----:B------:R-:W-:Y:S01]  /*0e50*/  IMAD.HI.U32 R7, R9, R11, RZ ;  /* 0x0000000b09077227 */ /* 0x000fe200078e00ff */
[----:B------:R-:W-:-:S02]  /*0e60*/  IABS R23, R4 ;  /* 0x0000000400177213 */ /* 0x000fc40000000000 */
[----:B------:R-:W-:Y:S01]  /*0e70*/  ISETP.GE.AND P4, PT, R3, RZ, PT ;  /* 0x000000ff0300720c */ /* 0x000fe20003f86270 */
[C---:B------:R-:W-:Y:S01]  /*0e80*/  IMAD R12, R2.reuse, R17, R12 ;  /* 0x00000011020c7224 */ /* 0x040fe200078e020c */
[----:B------:R1:W-:Y:S01]  /*0e90*/  STL [R1+0x10], R5 ;  /* 0x0000100501007387 */ /* 0x0003e20000100800 */
[----:B------:R-:W-:Y:S02]  /*0ea0*/  IMAD.MOV R7, RZ, RZ, -R7 ;  /* 0x000000ffff077224 */ /* 0x000fe400078e0a07 */
[----:B------:R-:W-:Y:S01]  /*0eb0*/  @!P2 IMAD.IADD R15, R15, 0x1, -R2 ;  /* 0x000000010f0fa824 */ /* 0x000fe200078e0a02 */
[C---:B------:R-:W-:Y:S01]  /*0ec0*/  ISETP.GT.U32.AND P2, PT, R2.reuse, R12, PT ;  /* 0x0000000c0200720c */ /* 0x040fe20003f44070 */
[----:B------:R-:W-:Y:S02]  /*0ed0*/  IMAD R11, R2, R7, R11 ;  /* 0x00000007020b7224 */ /* 0x000fe400078e020b */
[----:B------:R-:W-:-:S04]  /*0ee0*/  IMAD.HI.U32 R3, R9, R23, RZ ;  /* 0x0000001709037227 */ /* 0x000fc800078e00ff */
[--C-:B------:R-:W-:Y:S01]  /*0ef0*/  @!P3 IMAD.IADD R10, R10, 0x1, -R2.reuse ;  /* 0x000000010a0ab824 */ /* 0x100fe200078e0a02 */
[C---:B------:R-:W-:Y:S01]  /*0f00*/  ISETP.GT.U32.AND P3, PT, R2.reuse, R11, PT ;  /* 0x0000000b0200720c */ /* 0x040fe20003f64070 */
[----:B------:R-:W-:Y:S02]  /*0f10*/  IMAD.MOV R3, RZ, RZ, -R3 ;  /* 0x000000ffff037224 */ /* 0x000fe400078e0a03 */
[----:B-1----:R-:W-:Y:S02]  /*0f20*/  IMAD.MOV.U32 R5, RZ, RZ, R15 ;  /* 0x000000ffff057224 */ /* 0x002fe400078e000f */
[----:B------:R-:W-:Y:S02]  /*0f30*/  IMAD R23, R2, R3, R23 ;  /* 0x0000000302177224 */ /* 0x000fe400078e0217 */
[----:B------:R-:W-:Y:S02]  /*0f40*/  @!P2 IMAD.IADD R12, R12, 0x1, -R2 ;  /* 0x000000010c0ca824 */ /* 0x000fe400078e0a02 */
[----:B------:R-:W-:Y:S01]  /*0f50*/  @!P0 IMAD.MOV R0, RZ, RZ, -R0 ;  /* 0x000000ffff008224 */ /* 0x000fe200078e0a00 */
[----:B------:R-:W-:Y:S01]  /*0f60*/  ISETP.GE.AND P0, PT, R4, RZ, PT ;  /* 0x000000ff0400720c */ /* 0x000fe20003f06270 */
[----:B------:R-:W-:Y:S01]  /*0f70*/  @!P6 IMAD.MOV R5, RZ, RZ, -R5 ;  /* 0x000000ffff05e224 */ /* 0x000fe200078e0a05 */
[----:B------:R-:W-:Y:S01]  /*0f80*/  ISETP.GT.U32.AND P6, PT, R2, R23, PT ;  /* 0x000000170200720c */ /* 0x000fe20003fc4070 */
[----:B------:R-:W-:Y:S01]  /*0f90*/  VIADD R4, R8, 0x1dc ;  /* 0x000001dc08047836 */ /* 0x000fe20000000000 */
[----:B------:R-:W-:Y:S01]  /*0fa0*/  ISETP.GT.U32.AND P2, PT, R2, R12, PT ;  /* 0x0000000c0200720c */ /* 0x000fe20003f44070 */
[--C-:B------:R-:W-:Y:S01]  /*0fb0*/  @!P3 IMAD.IADD R11, R11, 0x1, -R2.reuse ;  /* 0x000000010b0bb824 */ /* 0x100fe200078e0a02 */
[----:B------:R1:W-:Y:S01]  /*0fc0*/  STL [R1+0xc], R0 ;  /* 0x00000c0001007387 */ /* 0x0003e20000100800 */
[C---:B------:R-:W-:Y:S01]  /*0fd0*/  VIADD R6, R8.reuse, 0x1d8 ;  /* 0x000001d808067836 */ /* 0x040fe20000000000 */
[----:B------:R-:W-:Y:S01]  /*0fe0*/  IABS R14, R4 ;  /* 0x00000004000e7213 */ /* 0x000fe20000000000 */
[----:B------:R-:W-:Y:S01]  /*0ff0*/  VIADD R21, R8, 0x1d4 ;  /* 0x000001d408157836 */ /* 0x000fe20000000000 */
[----:B------:R-:W-:Y:S01]  /*1000*/  ISETP.GT.U32.AND P3, PT, R2, R11, PT ;  /* 0x0000000b0200720c */ /* 0x000fe20003f64070 */
[----:B------:R-:W-:Y:S01]  /*1010*/  VIADD R22, R8, 0x1d0 ;  /* 0x000001d008167836 */ /* 0x000fe20000000000 */
[----:B------:R-:W-:Y:S01]  /*1020*/  IABS R18, R6 ;  /* 0x0000000600127213 */ /* 0x000fe20000000000 */
[----:B------:R-:W-:Y:S01]  /*1030*/  IMAD.HI.U32 R7, R9, R14, RZ ;  /* 0x0000000e09077227 */ /* 0x000fe200078e00ff */
[----:B------:R-:W-:Y:S02]  /*1040*/  STL [R1+0x1d4], R5 ;  /* 0x0001d40501007387 */ /* 0x000fe40000100800 */
[----:B------:R-:W-:Y:S01]  /*1050*/  IABS R17, R22 ;  /* 0x0000001600117213 */ /* 0x000fe20000000000 */
[----:B------:R-:W-:-:S02]  /*1060*/  @!P6 IMAD.IADD R23, R23, 0x1, -R2 ;  /* 0x000000011717e824 */ /* 0x000fc400078e0a02 */
[----:B------:R-:W-:Y:S02]  /*1070*/  IMAD.MOV R7, RZ, RZ, -R7 ;  /* 0x000000ffff077224 */ /* 0x000fe400078e0a07 */
[----:B------:R-:W-:Y:S01]  /*1080*/  @!P2 IMAD.IADD R12, R12, 0x1, -R2 ;  /* 0x000000010c0ca824 */ /* 0x000fe200078e0a02 */
[----:B------:R-:W-:Y:S01]  /*1090*/  ISETP.GE.AND P2, PT, R6, RZ, PT ;  /* 0x000000ff0600720c */ /* 0x000fe20003f46270 */
[C---:B------:R-:W-:Y:S01]  /*10a0*/  IMAD R14, R2.reuse, R7, R14 ;  /* 0x00000007020e7224 */ /* 0x040fe200078e020e */
[----:B------:R-:W-:Y:S01]  /*10b0*/  IABS R6, R21 ;  /* 0x0000001500067213 */ /* 0x000fe20000000000 */
[----:B------:R-:W-:Y:S01]  /*10c0*/  IMAD.HI.U32 R3, R9, R18, RZ ;  /* 0x0000001209037227 */ /* 0x000fe200078e00ff */
[----:B------:R-:W-:-:S03]  /*10d0*/  ISETP.GT.U32.AND P6, PT, R2, R23, PT ;  /* 0x000000170200720c */ /* 0x000fc60003fc4070 */
[----:B-1----:R-:W-:Y:S02]  /*10e0*/  IMAD.MOV.U32 R0, RZ, RZ, R10 ;  /* 0x000000ffff007224 */ /* 0x002fe400078e000a */
[----:B------:R-:W-:-:S04]  /*10f0*/  IMAD.HI.U32 R10, R9, R6, RZ ;  /* 0x00000006090a7227 */ /* 0x000fc800078e00ff */
[--C-:B------:R-:W-:Y:S01]  /*1100*/  @!P3 IMAD.IADD R11, R11, 0x1, -R2.reuse ;  /* 0x000000010b0bb824 */ /* 0x100fe200078e0a02 */
[----:B------:R-:W-:Y:S01]  /*1110*/  ISETP.GT.U32.AND P3, PT, R2, R14, PT ;  /* 0x0000000e0200720c */ /* 0x000fe20003f64070 */
[----:B------:R-:W-:Y:S01]  /*1120*/  IMAD.MOV R3, RZ, RZ, -R3 ;  /* 0x000000ffff037224 */ /* 0x000fe200078e0a03 */
[----:B------:R-:W-:Y:S01]  /*1130*/  IADD3 R10, -R10, RZ, RZ ;  /* 0x000000ff0a0a7210 */ /* 0x000fe20007ffe1ff */
[----:B------:R-:W-:Y:S02]  /*1140*/  @!P6 IMAD.IADD R23, R23, 0x1, -R2 ;  /* 0x000000011717e824 */ /* 0x000fe400078e0a02 */
[----:B------:R-:W-:Y:S02]  /*1150*/  IMAD R18, R2, R3, R18 ;  /* 0x0000000302127224 */ /* 0x000fe400078e0212 */
[----:B------:R-:W-:Y:S01]  /*1160*/  @!P5 IMAD.MOV R0, RZ, RZ, -R0 ;  /* 0x000000ffff00d224 */ /* 0x000fe200078e0a00 */
[----:B------:R-:W-:Y:S01]  /*1170*/  ISETP.GE.AND P5, PT, R4, RZ, PT ;  /* 0x000000ff0400720c */ /* 0x000fe20003fa6270 */
[C---:B------:R-:W-:Y:S01]  /*1180*/  IMAD R6, R2.reuse, R10, R6 ;  /* 0x0000000a02067224 */ /* 0x040fe200078e0206 */
[----:B------:R-:W-:Y:S01]  /*1190*/  ISETP.GT.U32.AND P6, PT, R2, R18, PT ;  /* 0x000000120200720c */ /* 0x000fe20003fc4070 */
[----:B------:R-:W-:Y:S01]  /*11a0*/  IMAD.HI.U32 R25, R9, R17, RZ ;  /* 0x0000001109197227 */ /* 0x000fe200078e00ff */
[----:B------:R1:W-:Y:S03]  /*11b0*/  STL [R1+0x1d8], R0 ;  /* 0x0001d80001007387 */ /* 0x0003e60000100800 */
[----:B------:R-:W-:Y:S01]  /*11c0*/  @!P3 IMAD.IADD R14, R14, 0x1, -R2 ;  /* 0x000000010e0eb824 */ /* 0x000fe200078e0a02 */
[----:B------:R-:W-:Y:S01]  /*11d0*/  ISETP.GT.U32.AND P3, PT, R2, R6, PT ;  /* 0x000000060200720c */ /* 0x000fe20003f64070 */
[----:B------:R-:W-:-:S02]  /*11e0*/  IMAD.MOV R25, RZ, RZ, -R25 ;  /* 0x000000ffff197224 */ /* 0x000fc400078e0a19 */
[----:B------:R-:W-:Y:S02]  /*11f0*/  VIADD R4, R8, 0x1cc ;  /* 0x000001cc08047836 */ /* 0x000fe40000000000 */
[----:B------:R-:W-:Y:S02]  /*1200*/  IMAD R17, R2, R25, R17 ;  /* 0x0000001902117224 */ /* 0x000fe400078e0211 */
[----:B-1----:R-:W-:Y:S01]  /*1210*/  IMAD.MOV.U32 R0, RZ, RZ, R12 ;  /* 0x000000ffff007224 */ /* 0x002fe200078e000c */
[----:B------:R-:W-:Y:S01]  /*1220*/  IABS R19, R4 ;  /* 0x0000000400137213 */ /* 0x000fe20000000000 */
[----:B------:R-:W-:Y:S02]  /*1230*/  VIADD R20, R8, 0x1c8 ;  /* 0x000001c808147836 */ /* 0x000fe40000000000 */
[----:B------:R-:W-:Y:S02]  /*1240*/  @!P1 IMAD.MOV R0, RZ, RZ, -R0 ;  /* 0x000000ffff009224 */ /* 0x000fe400078e0a00 */
[--C-:B------:R-:W-:Y:S01]  /*1250*/  @!P6 IMAD.IADD R18, R18, 0x1, -R2.reuse ;  /* 0x000000011212e824 */ /* 0x100fe200078e0a02 */
[C---:B------:R-:W-:Y:S01]  /*1260*/  ISETP.GT.U32.AND P6, PT, R2.reuse, R17, PT ;  /* 0x000000110200720c */ /* 0x040fe20003fc4070 */
[----:B------:R-:W-:Y:S01]  /*1270*/  IMAD.HI.U32 R24, R9, R19, RZ ;  /* 0x0000001309187227 */ /* 0x000fe200078e00ff */
[----:B------:R-:W-:Y:S01]  /*1280*/  IABS R7, R20 ;  /* 0x0000001400077213 */ /* 0x000fe20000000000 */
[----:B------:R1:W-:Y:S01]  /*1290*/  STL [R1+0x8], R0 ;  /* 0x0000080001007387 */ /* 0x0003e20000100800 */
[----:B------:R-:W-:Y:S01]  /*12a0*/  ISETP.GT.U32.AND P1, PT, R2, R18, PT ;  /* 0x000000120200720c */ /* 0x000fe20003f24070 */
[----:B------:R-:W-:Y:S01]  /*12b0*/  @!P3 IMAD.IADD R6, R6, 0x1, -R2 ;  /* 0x000000010606b824 */ /* 0x000fe200078e0a02 */
[----:B------:R-:W-:Y:S01]  /*12c0*/  ISETP.GT.U32.AND P3, PT, R2, R14, PT ;  /* 0x0000000e0200720c */ /* 0x000fe20003f64070 */
[----:B------:R-:W-:-:S02]  /*12d0*/  VIADD R15, R8, 0x1c4 ;  /* 0x000001c4080f7836 */ /* 0x000fc40000000000 */
[----:B------:R-:W-:-:S03]  /*12e0*/  IMAD.HI.U32 R10, R9, R7, RZ ;  /* 0x00000007090a7227 */ /* 0x000fc600078e00ff */
[----:B------:R-:W-:Y:S01]  /*12f0*/  IABS R3, R15 ;  /* 0x0000000f00037213 */ /* 0x000fe20000000000 */
[----:B-1----:R-:W-:Y:S02]  /*1300*/  IMAD.MOV.U32 R0, RZ, RZ, R11 ;  /* 0x000000ffff007224 */ /* 0x002fe400078e000b */
[----:B------:R-:W-:Y:S02]  /*1310*/  IMAD.MOV R24, RZ, RZ, -R24 ;  /* 0x000000ffff187224 */ /* 0x000fe400078e0a18 */
[----:B------:R-:W-:Y:S02]  /*1320*/  @!P4 IMAD.MOV R0, RZ, RZ, -R0 ;  /* 0x000000ffff00c224 */ /* 0x000fe400078e0a00 */
[----:B------:R-:W-:Y:S02]  /*1330*/  IMAD.MOV R25, RZ, RZ, -R10 ;  /* 0x000000ffff197224 */ /* 0x000fe400078e0a0a */
[C---:B------:R-:W-:Y:S01]  /*1340*/  IMAD R10, R2.reuse, R24, R19 ;  /* 0x00000018020a7224 */ /* 0x040fe200078e0213 */
[----:B------:R1:W-:Y:S01]  /*1350*/  STL [R1+0x84], R0 ;  /* 0x0000840001007387 */ /* 0x0003e20000100800 */
[----:B------:R-:W-:Y:S01]  /*1360*/  @!P6 IMAD.IADD R17, R17, 0x1, -R2 ;  /* 0x000000011111e824 */ /* 0x000fe200078e0a02 */
[C---:B------:R-:W-:Y:S01]  /*1370*/  ISETP.GT.U32.AND P6, PT, R2.reuse, R6, PT ;  /* 0x000000060200720c */ /* 0x040fe20003fc4070 */
[----:B------:R-:W-:-:S02]  /*1380*/  IMAD R7, R2, R25, R7 ;  /* 0x0000001902077224 */ /* 0x000fc400078e0207 */
[----:B------:R-:W-:Y:S01]  /*1390*/  IMAD.HI.U32 R16, R9, R3, RZ ;  /* 0x0000000309107227 */ /* 0x000fe200078e00ff */
[----:B------:R-:W-:-:S03]  /*13a0*/  ISETP.GT.U32.AND P4, PT, R2, R17, PT ;  /* 0x000000110200720c */ /* 0x000fc60003f84070 */
[----:B------:R-:W-:Y:S01]  /*13b0*/  @!P3 IMAD.IADD R14, R14, 0x1, -R2 ;  /* 0x000000010e0eb824 */ /* 0x000fe200078e0a02 */
[C---:B------:R-:W-:Y:S01]  /*13c0*/  ISETP.GT.U32.AND P3, PT, R2.reuse, R7, PT ;  /* 0x000000070200720c */ /* 0x040fe20003f64070 */
[----:B-1----:R-:W-:Y:S02]  /*13d0*/  IMAD.MOV.U32 R0, RZ, RZ, R23 ;  /* 0x000000ffff007224 */ /* 0x002fe400078e0017 */
[----:B------:R-:W-:Y:S02]  /*13e0*/  IMAD.MOV R19, RZ, RZ, -R16 ;  /* 0x000000ffff137224 */ /* 0x000fe400078e0a10 */
[----:B------:R-:W-:Y:S01]  /*13f0*/  @!P0 IMAD.MOV R0, RZ, RZ, -R0 ;  /* 0x000000ffff008224 */ /* 0x000fe200078e0a00 */
[C---:B------:R-:W-:Y:S01]  /*1400*/  ISETP.GT.U32.AND P0, PT, R2.reuse, R10, PT ;  /* 0x0000000a0200720c */ /* 0x040fe20003f04070 */
[----:B------:R-:W-:Y:S02]  /*1410*/  IMAD R3, R2, R19, R3 ;  /* 0x0000001302037224 */ /* 0x000fe400078e0203 */
[C---:B------:R-:W-:Y:S01]  /*1420*/  VIADD R16, R8.reuse, 0x1c0 ;  /* 0x000001c008107836 */ /* 0x040fe20000000000 */
[----:B------:R1:W-:Y:S01]  /*1430*/  STL [R1+0x1d0], R0 ;  /* 0x0001d00001007387 */ /* 0x0003e20000100800 */
[----:B------:R-:W-:-:S02]  /*1440*/  VIADD R12, R8, 0x1bc ;  /* 0x000001bc080c7836 */ /* 0x000fc40000000000 */
[--C-:B------:R-:W-:Y:S01]  /*1450*/  @!P1 IMAD.IADD R18, R18, 0x1, -R2.reuse ;  /* 0x0000000112129824 */ /* 0x100fe200078e0a02 */
[----:B------:R-:W-:Y:S01]  /*1460*/  IABS R19, R16 ;  /* 0x0000001000137213 */ /* 0x000fe20000000000 */
[----:B------:R-:W-:Y:S01]  /*1470*/  @!P6 IMAD.IADD R6, R6, 0x1, -R2 ;  /* 0x000000010606e824 */ /* 0x000fe200078e0a02 */
[----:B------:R-:W-:Y:S01]  /*1480*/  ISETP.GT.U32.AND P6, PT, R2, R3, PT ;  /* 0x000000030200720c */ /* 0x000fe20003fc4070 */
[----:B------:R-:W-:Y:S01]  /*1490*/  IMAD.MOV.U32 R5, RZ, RZ, R14 ;  /* 0x000000ffff057224 */ /* 0x000fe200078e000e */
[----:B------:R-:W-:Y:S01]  /*14a0*/  IABS R11, R12 ;  /* 0x0000000c000b7213 */ /* 0x000fe20000000000 */
[----:B------:R-:W-:Y:S01]  /*14b0*/  @!P0 IMAD.IADD R10, R10, 0x1, -R2 ;  /* 0x000000010a0a8824 */ /* 0x000fe200078e0a02 */
[----:B------:R-:W-:Y:S01]  /*14c0*/  @!P3 IADD3 R7, R7, -R2, RZ ;  /* 0x800000020707b210 */ /* 0x000fe20007ffe0ff */
[----:B-1----:R-:W-:Y:S01]  /*14d0*/  IMAD.MOV.U32 R0, RZ, RZ, R18 ;  /* 0x000000ffff007224 */ /* 0x002fe200078e0012 */
[----:B------:R-:W-:Y:S01]  /*14e0*/  ISETP.GE.AND P1, PT, R21, RZ, PT ;  /* 0x000000ff1500720c */ /* 0x000fe20003f26270 */
[----:B------:R-:W-:Y:S01]  /*14f0*/  @!P4 IMAD.IADD R17, R17, 0x1, -R2 ;  /* 0x000000011111c824 */ /* 0x000fe200078e0a02 */
[----:B------:R-:W-:Y:S01]  /*1500*/  ISETP.GE.AND P4, PT, R22, RZ, PT ;  /* 0x000000ff1600720c */ /* 0x000fe20003f86270 */
[----:B------:R-:W-:Y:S01]  /*1510*/  @!P5 IMAD.MOV R5, RZ, RZ, -R5 ;  /* 0x000000ffff05d224 */ /* 0x000fe200078e0a05 */
[C---:B------:R-:W-:Y:S01]  /*1520*/  ISETP.GT.U32.AND P5, PT, R2.reuse, R10, PT ;  /* 0x0000000a0200720c */ /* 0x040fe20003fa4070 */
[----:B------:R-:W-:Y:S01]  /*1530*/  @!P2 IMAD.MOV R0, RZ, RZ, -R0 ;  /* 0x000000ffff00a224 */ /* 0x000fe200078e0a00 */
[----:B------:R-:W-:Y:S01]  /*1540*/  ISETP.GT.U32.AND P2, PT, R2, R7, PT ;  /* 0x000000070200720c */ /* 0x000fe20003f44070 */
[----:B------:R-:W-:Y:S01]  /*1550*/  IMAD.HI.U32 R23, R9, R19, RZ ;  /* 0x0000001309177227 */ /* 0x000fe200078e00ff */
[----:B------:R1:W-:Y:S01]  /*1560*/  STL [R1+0x88], R5 ;  /* 0x0000880501007387 */ /* 0x0003e20000100800 */
[----:B------:R-:W-:-:S02]  /*1570*/  ISETP.GE.AND P0, PT, R4, RZ, PT ;  /* 0x000000ff0400720c */ /* 0x000fc40003f06270 */
[----:B------:R-:W-:Y:S01]  /*1580*/  IMAD.HI.U32 R21, R9, R11, RZ ;  /* 0x0000000b09157227 */ /* 0x000fe200078e00ff */
[----:B------:R2:W-:Y:S01]  /*1590*/  STL [R1+0xa0], R0 ;  /* 0x0000a00001007387 */ /* 0x0005e20000100800 */
[----:B------:R-:W-:Y:S02]  /*15a0*/  ISETP.GE.AND P3, PT, R20, RZ, PT ;  /* 0x000000ff1400720c */ /* 0x000fe40003f66270 */
[----:B------:R-:W-:Y:S02]  /*15b0*/  IMAD.MOV R23, RZ, RZ, -R23 ;  /* 0x000000ffff177224 */ /* 0x000fe400078e0a17 */
[----:B------:R-:W-:Y:S02]  /*15c0*/  IMAD.MOV R21, RZ, RZ, -R21 ;  /* 0x000000ffff157224 */ /* 0x000fe400078e0a15 */
[----:B------:R-:W-:Y:S02]  /*15d0*/  @!P6 IMAD.IADD R3, R3, 0x1, -R2 ;  /* 0x000000010303e824 */ /* 0x000fe400078e0a02 */
[----:B-1----:R-:W-:-:S02]  /*15e0*/  IMAD.MOV.U32 R5, RZ, RZ, R6 ;  /* 0x000000ffff057224 */ /* 0x002fc400078e0006 */
[----:B--2---:R-:W-:Y:S01]  /*15f0*/  IMAD.MOV.U32 R0, RZ, RZ, R17 ;  /* 0x000000ffff007224 */ /* 0x004fe200078e0011 */
[C---:B------:R-:W-:Y:S01]  /*1600*/  ISETP.GT.U32.AND P6, PT, R2.reuse, R3, PT ;  /* 0x000000030200720c */ /* 0x040fe20003fc4070 */
[C---:B------:R-:W-:Y:S02]  /*1610*/  IMAD R4, R2.reuse, R23, R19 ;  /* 0x0000001702047224 */ /* 0x040fe400078e0213 */
[----:B------:R-:W-:Y:S02]  /*1620*/  IMAD R11, R2, R21, R11 ;  /* 0x00000015020b7224 */ /* 0x000fe400078e020b */
[----:B------:R-:W-:Y:S02]  /*1630*/  VIADD R14, R8, 0x1b8 ;  /* 0x000001b8080e7836 */ /* 0x000fe40000000000 */
[----:B------:R-:W-:Y:S01]  /*1640*/  @!P1 IMAD.MOV R5, RZ, RZ, -R5 ;  /* 0x000000ffff059224 */ /* 0x000fe200078e0a05 */
[----:B------:R-:W-:Y:S01]  /*1650*/  ISETP.GT.U32.AND P1, PT, R2, R4, PT ;  /* 0x000000040200720c */ /* 0x000fe20003f24070 */
[----:B------:R-:W-:Y:S01]  /*1660*/  @!P4 IMAD.MOV R0, RZ, RZ, -R0 ;  /* 0x000000ffff00c224 */ /* 0x000fe200078e0a00 */
[----:B------:R-:W-:Y:S01]  /*1670*/  IABS R18, R14 ;  /* 0x0000000e00127213 */ /* 0x000fe20000000000 */
[--C-:B------:R-:W-:Y:S01]  /*1680*/  @!P5 IMAD.IADD R10, R10, 0x1, -R2.reuse ;  /* 0x000000010a0ad824 */ /* 0x100fe200078e0a02 */
[----:B------:R-:W-:Y:S01]  /*1690*/  ISETP.GT.U32.AND P5, PT, R2, R11, PT ;  /* 0x0000000b0200720c */ /* 0x000fe20003fa4070 */
[----:B------:R-:W-:Y:S01]  /*16a0*/  @!P2 IMAD.IADD R7, R7, 0x1, -R2 ;  /* 0x000000010707a824 */ /* 0x000fe200078e0a02 */
[----:B------:R1:W-:Y:S01]  /*16b0*/  STL [R1+0xa8], R5 ;  /* 0x0000a80501007387 */ /* 0x0003e20000100800 */
[----:B------:R-:W-:Y:S01]  /*16c0*/  ISETP.GE.AND P4, PT, R15, RZ, PT ;  /* 0x000000ff0f00720c */ /* 0x000fe20003f86270 */
[----:B------:R-:W-:Y:S01]  /*16d0*/  VIADD R6, R8, 0x1b4 ;  /* 0x000001b408067836 */ /* 0x000fe20000000000 */
[----:B------:R-:W-:Y:S01]  /*16e0*/  ISETP.GE.AND P2, PT, R16, RZ, PT ;  /* 0x000000ff1000720c */ /* 0x000fe20003f46270 */
[----:B------:R2:W-:Y:S01]  /*16f0*/  STL [R1+0xac], R0 ;  /* 0x0000ac0001007387 */ /* 0x0005e20000100800 */
[----:B------:R-:W-:-:S02]  /*1700*/  IMAD.HI.U32 R16, R9, R18, RZ ;  /* 0x0000001209107227 */ /* 0x000fc400078e00ff */
[----:B------:R-:W-:Y:S02]  /*1710*/  IABS R15, R6 ;  /* 0x00000006000f7213 */ /* 0x000fe40000000000 */
[----:B------:R-:W-:Y:S01]  /*1720*/  @!P6 IMAD.IADD R3, R3, 0x1, -R2 ;  /* 0x000000010303e824 */ /* 0x000fe200078e0a02 */
[----:B------:R-:W-:Y:S01]  /*1730*/  ISETP.GE.AND P6, PT, R12, RZ, PT ;  /* 0x000000ff0c00720c */ /* 0x000fe20003fc6270 */
[----:B-1----:R-:W-:Y:S02]  /*1740*/  IMAD.MOV.U32 R5, RZ, RZ, R10 ;  /* 0x000000ffff057224 */ /* 0x002fe400078e000a */
[----:B------:R-:W-:Y:S02]  /*1750*/  IMAD.MOV R16, RZ, RZ, -R16 ;  /* 0x000000ffff107224 */ /* 0x000fe400078e0a10 */
[----:B--2---:R-:W-:Y:S02]  /*1760*/  IMAD.MOV.U32 R0, RZ, RZ, R7 ;  /* 0x000000ffff007224 */ /* 0x004fe400078e0007 */
[----:B------:R-:W-:-:S02]  /*1770*/  @!P0 IMAD.MOV R5, RZ, RZ, -R5 ;  /* 0x000000ffff058224 */ /* 0x000fc400078e0a05 */
[----:B------:R-:W-:Y:S01]  /*1780*/  @!P3 IMAD.MOV R0, RZ, RZ, -R0 ;  /* 0x000000ffff00b224 */ /* 0x000fe200078e0a00 */
[----:B------:R-:W-:Y:S01]  /*1790*/  ISETP.GE.AND P3, PT, R6, RZ, PT ;  /* 0x000000ff0600720c */ /* 0x000fe20003f66270 */
[--C-:B------:R-:W-:Y:S01]  /*17a0*/  @!P1 IMAD.IADD R4, R4, 0x1, -R2.reuse ;  /* 0x0000000104049824 */ /* 0x100fe200078e0a02 */
[----:B------:R-:W-:Y:S01]  /*17b0*/  STL [R1+0x1b4], R5 ;  /* 0x0001b40501007387 */ /* 0x000fe20000100800 */
[----:B------:R-:W-:Y:S01]  /*17c0*/  @!P5 IMAD.IADD R11, R11, 0x1, -R2 ;  /* 0x000000010b0bd824 */ /* 0x000fe200078e0a02 */
[----:B------:R-:W-:Y:S01]  /*17d0*/  ISETP.GE.AND P1, PT, R14, RZ, PT ;  /* 0x000000ff0e00720c */ /* 0x000fe20003f26270 */
[C---:B------:R-:W-:Y:S01]  /*17e0*/  IMAD R18, R2.reuse, R16, R18 ;  /* 0x0000001002127224 */ /* 0x040fe200078e0212 */
[----:B------:R1:W-:Y:S01]  /*17f0*/  STL [R1+0x1b8], R0 ;  /* 0x0001b80001007387 */ /* 0x0003e20000100800 */
[C---:B------:R-:W-:Y:S01]  /*1800*/  ISETP.GT.U32.AND P0, PT, R2.reuse, R4, PT ;  /* 0x000000040200720c */ /* 0x040fe20003f04070 */
[----:B------:R-:W-:Y:S01]  /*1810*/  IMAD.HI.U32 R12, R9, R15, RZ ;  /* 0x0000000f090c7227 */ /* 0x000fe200078e00ff */
[----:B------:R-:W-:-:S03]  /*1820*/  ISETP.GT.U32.AND P5, PT, R2, R11, PT ;  /* 0x0000000b0200720c */ /* 0x000fc60003fa4070 */
[----:B------:R-:W-:Y:S02]  /*1830*/  IMAD.MOV R12, RZ, RZ, -R12 ;  /* 0x000000ffff0c7224 */ /* 0x000fe400078e0a0c */
[C---:B------:R-:W-:Y:S02]  /*1840*/  VIADD R17, R8.reuse, 0x1b0 ;  /* 0x000001b008117836 */ /* 0x040fe40000000000 */
[----:B-1----:R-:W-:Y:S01]  /*1850*/  IMAD.MOV.U32 R0, RZ, RZ, R3 ;  /* 0x000000ffff007224 */ /* 0x002fe200078e0003 */
[----:B------:R-:W-:Y:S01]  /*1860*/  IADD3 R3, R8, 0x1ac, RZ ;  /* 0x000001ac08037810 */ /* 0x000fe20007ffe0ff */
[C---:B------:R-:W-:Y:S02]  /*1870*/  IMAD R15, R2.reuse, R12, R15 ;  /* 0x0000000c020f7224 */ /* 0x040fe400078e020f */
[----:B------:R-:W-:Y:S01]  /*1880*/  @!P4 IMAD.MOV R0, RZ, RZ, -R0 ;  /* 0x000000ffff00c224 */ /* 0x000fe200078e0a00 */
[----:B------:R-:W-:Y:S01]  /*1890*/  ISETP.GT.U32.AND P4, PT, R2, R18, PT ;  /* 0x000000120200720c */ /* 0x000fe20003f84070 */
[--C-:B------:R-:W-:Y:S01]  /*18a0*/  @!P0 IMAD.IADD R4, R4, 0x1, -R2.reuse ;  /* 0x0000000104048824 */ /* 0x100fe200078e0a02 */
[----:B------:R-:W-:Y:S01]  /*18b0*/  ISETP.GE.AND P0, PT, R17, RZ, PT ;  /* 0x000000ff1100720c */ /* 0x000fe20003f06270 */
[----:B------:R-:W-:Y:S01]  /*18c0*/  @!P5 IMAD.IADD R11, R11, 0x1, -R2 ;  /* 0x000000010b0bd824 */ /* 0x000fe200078e0a02 */
[----:B------:R-:W-:Y:S01]  /*18d0*/  ISETP.GT.U32.AND P5, PT, R2, R15, PT ;  /* 0x0000000f0200720c */ /* 0x000fe20003fa4070 */
[----:B------:R1:W-:Y:S01]  /*18e0*/  STL [R1+0x1c0], R0 ;  /* 0x0001c00001007387 */ /* 0x0003e20000100800 */
[----:B------:R-:W-:Y:S01]  /*18f0*/  IABS R17, R17 ;  /* 0x0000001100117213 */ /* 0x000fe20000000000 */
[C---:B------:R-:W-:Y:S01]  /*1900*/  VIADD R6, R8.reuse, 0x1a8 ;  /* 0x000001a808067836 */ /* 0x040fe20000000000 */
[----:B------:R-:W-:Y:S01]  /*1910*/  IABS R7, R3 ;  /* 0x0000000300077213 */ /* 0x000fe20000000000 */
[----:B------:R-:W-:-:S02]  /*1920*/  VIADD R14, R8, 0x1a0 ;  /* 0x000001a0080e7836 */ /* 0x000fc40000000000 */
[----:B------:R-:W-:Y:S01]  /*1930*/  IMAD.HI.U32 R10, R9, R17, RZ ;  /* 0x00000011090a7227 */ /* 0x000fe200078e00ff */
[----:B------:R-:W-:Y:S02]  /*1940*/  IABS R12, R6 ;  /* 0x00000006000c7213 */ /* 0x000fe40000000000 */
[----:B------:R-:W-:Y:S01]  /*1950*/  IABS R19, R14 ;  /* 0x0000000e00137213 */ /* 0x000fe20000000000 */
[----:B------:R-:W-:Y:S02]  /*1960*/  @!P4 IMAD.IADD R18, R18, 0x1, -R2 ;  /* 0x000000011212c824 */ /* 0x000fe400078e0a02 */
[----:B-1----:R-:W-:Y:S02]  /*1970*/  IMAD.MOV.U32 R0, RZ, RZ, R4 ;  /* 0x000000ffff007224 */ /* 0x002fe400078e0004 */
[----:B------:R-:W-:Y:S01]  /*1980*/  IMAD.MOV R10, RZ, RZ, -R10 ;  /* 0x000000ffff0a7224 */ /* 0x000fe200078e0a0a */
[----:B------:R-:W-:Y:S01]  /*1990*/  ISETP.GT.U32.AND P4, PT, R2, R18, PT ;  /* 0x000000120200720c */ /* 0x000fe20003f84070 */
[----:B------:R-:W-:Y:S01]  /*19a0*/  @!P2 IMAD.MOV R0, RZ, RZ, -R0 ;  /* 0x000000ffff00a224 */ /* 0x000fe200078e0a00 */
[----:B------:R-:W-:Y:S01]  /*19b0*/  ISETP.GE.AND P2, PT, R3, RZ, PT ;  /* 0x000000ff0300720c */ /* 0x000fe20003f46270 */
[----:B------:R-:W-:-:S02]  /*19c0*/  @!P5 IMAD.IADD R15, R15, 0x1, -R2 ;  /* 0x000000010f0fd824 */ /* 0x000fc400078e0a02 */
[C---:B------:R-:W-:Y:S01]  /*19d0*/  IMAD R17, R2.reuse, R10, R17 ;  /* 0x0000000a02117224 */ /* 0x040fe200078e0211 */
[----:B------:R1:W-:Y:S01]  /*19e0*/  STL [R1+0x1cc], R0 ;  /* 0x0001cc0001007387 */ /* 0x0003e20000100800 */
[----:B------:R-:W-:Y:S01]  /*19f0*/  IMAD.HI.U32 R3, R9, R12, RZ ;  /* 0x0000000c09037227 */ /* 0x000fe200078e00ff */
[----:B------:R-:W-:-:S03]  /*1a00*/  ISETP.GT.U32.AND P5, PT, R2, R15, PT ;  /* 0x0000000f0200720c */ /* 0x000fc60003fa4070 */
[----:B------:R-:W-:-:S04]  /*1a10*/  IMAD.HI.U32 R4, R9, R7, RZ ;  /* 0x0000000709047227 */ /* 0x000fc800078e00ff */
[----:B------:R-:W-:Y:S01]  /*1a20*/  @!P4 IMAD.IADD R18, R18, 0x1, -R2 ;  /* 0x000000011212c824 */ /* 0x000fe200078e0a02 */
[----:B------:R-:W-:Y:S01]  /*1a30*/  ISETP.GT.U32.AND P4, PT, R2, R17, PT ;  /* 0x000000110200720c */ /* 0x000fe20003f84070 */
[----:B-1----:R-:W-:Y:S02]  /*1a40*/  IMAD.MOV.U32 R0, RZ, RZ, R11 ;  /* 0x000000ffff007224 */ /* 0x002fe400078e000b */
[----:B------:R-:W-:Y:S02]  /*1a50*/  IMAD.MOV R4, RZ, RZ, -R4 ;  /* 0x000000ffff047224 */ /* 0x000fe400078e0a04 */
[----:B------:R-:W-:Y:S01]  /*1a60*/  @!P6 IMAD.MOV R0, RZ, RZ, -R0 ;  /* 0x000000ffff00e224 */ /* 0x000fe200078e0a00 */
[----:B------:R-:W-:Y:S01]  /*1a70*/  ISETP.GE.AND P6, PT, R6, RZ, PT ;  /* 0x000000ff0600720c */ /* 0x000fe20003fc6270 */
[----:B------:R-:W-:Y:S02]  /*1a80*/  IMAD.MOV R6, RZ, RZ, -R3 ;  /* 0x000000ffff067224 */ /* 0x000fe400078e0a03 */
[C---:B------:R-:W-:Y:S01]  /*1a90*/  IMAD R7, R2.reuse, R4, R7 ;  /* 0x0000000402077224 */ /* 0x040fe200078e0207 */
[----:B------:R1:W-:Y:S01]  /*1aa0*/  STL [R1+0x1c8], R0 ;  /* 0x0001c80001007387 */ /* 0x0003e20000100800 */
[----:B------:R-:W-:-:S02]  /*1ab0*/  IMAD R12, R2, R6, R12 ;  /* 0x00000006020c7224 */ /* 0x000fc400078e020c */
[----:B------:R-:W-:Y:S02]  /*1ac0*/  VIADD R3, R8, 0x1a4 ;  /* 0x000001a408037836 */ /* 0x000fe40000000000 */
[--C-:B------:R-:W-:Y:S01]  /*1ad0*/  @!P5 IMAD.IADD R15, R15, 0x1, -R2.reuse ;  /* 0x000000010f0fd824 */ /* 0x100fe200078e0a02 */
[----:B------:R-:W-:Y:S01]  /*1ae0*/  ISETP.GT.U32.AND P5, PT, R2, R7, PT ;  /* 0x000000070200720c */ /* 0x000fe20003fa4070 */
[----:B------:R-:W-:Y:S01]  /*1af0*/  @!P4 IMAD.IADD R17, R17, 0x1, -R2 ;  /* 0x000000011111c824 */ /* 0x000fe200078e0a02 */
[----:B------:R-:W-:Y:S01]  /*1b00*/  IABS R10, R3 ;  /* 0x00000003000a7213 */ /* 0x000fe20000000000 */
[----:B------:R-:W-:Y:S02]  /*1b10*/  VIADD R11, R8, 0x19c ;  /* 0x0000019c080b7836 */ /* 0x000fe40000000000 */
[----:B-1----:R-:W-:Y:S01]  /*1b20*/  IMAD.MOV.U32 R0, RZ, RZ, R18 ;  /* 0x000000ffff007224 */ /* 0x002fe200078e0012 */
[C---:B------:R-:W-:Y:S01]  /*1b30*/  ISETP.GT.U32.AND P4, PT, R2.reuse, R17, PT ;  /* 0x000000110200720c */ /* 0x040fe20003f84070 */
[----:B------:R-:W-:Y:S01]  /*1b40*/  IMAD.MOV.U32 R18, RZ, RZ, R19 ;  /* 0x000000ffff127224 */ /* 0x000fe200078e0013 */
[----:B------:R-:W-:Y:S01]  /*1b50*/  IABS R16, R11 ;  /* 0x0000000b00107213 */ /* 0x000fe20000000000 */
[----:B------:R-:W-:Y:S01]  /*1b60*/  @!P1 IMAD.MOV R0, RZ, RZ, -R0 ;  /* 0x000000ffff009224 */ /* 0x000fe200078e0a00 */
[----:B------:R-:W-:Y:S01]  /*1b70*/  ISETP.GT.U32.AND P1, PT, R2, R12, PT ;  /* 0x0000000c0200720c */ /* 0x000fe20003f24070 */
[----:B------:R-:W-:-:S03]  /*1b80*/  IMAD.HI.U32 R19, R9, R10, RZ ;  /* 0x0000000a09137227 */ /* 0x000fc600078e00ff */
[----:B------:R1:W-:Y:S01]  /*1b90*/  STL [R1+0x1c4], R0 ;  /* 0x0001c40001007387 */ /* 0x0003e20000100800 */
[----:B------:R-:W-:Y:S02]  /*1ba0*/  IMAD.MOV R19, RZ, RZ, -R19 ;  /* 0x000000ffff137224 */ /* 0x000fe400078e0a13 */
[--C-:B------:R-:W-:Y:S02]  /*1bb0*/  @!P5 IMAD.IADD R7, R7, 0x1, -R2.reuse ;  /* 0x000000010707d824 */ /* 0x100fe400078e0a02 */
[----:B------:R-:W-:Y:S02]  /*1bc0*/  VIADD R4, R8, 0x198 ;  /* 0x0000019808047836 */ /* 0x000fe40000000000 */
[--C-:B------:R-:W-:Y:S01]  /*1bd0*/  @!P4 IMAD.IADD R17, R17, 0x1, -R2.reuse ;  /* 0x000000011111c824 */ /* 0x100fe200078e0a02 */
[----:B------:R-:W-:Y:S01]  /*1be0*/  ISETP.GT.U32.AND P5, PT, R2, R7, PT ;  /* 0x000000070200720c */ /* 0x000fe20003fa4070 */
[----:B------:R-:W-:Y:S01]  /*1bf0*/  @!P1 IMAD.IADD R12, R12, 0x1, -R2 ;  /* 0x000000010c0c9824 */ /* 0x000fe200078e0a02 */
[----:B-1----:R-:W-:Y:S01]  /*1c00*/  MOV R0, R15 ;  /* 0x0000000f00007202 */ /* 0x002fe20000000f00 */
[----:B------:R-:W-:Y:S01]  /*1c10*/  IMAD.MOV.U32 R15, RZ, RZ, R16 ;  /* 0x000000ffff0f7224 */ /* 0x000fe200078e0010 */
[----:B------:R-:W-:Y:S01]  /*1c20*/  IABS R6, R4 ;  /* 0x0000000400067213 */ /* 0x000fe20000000000 */
[----:B------:R-:W-:Y:S01]  /*1c30*/  VIADD R23, R8, 0xb8 ;  /* 0x000000b808177836 */ /* 0x000fe20000000000 */
[C---:B------:R-:W-:Y:S01]  /*1c40*/  ISETP.GT.U32.AND P1, PT, R2.reuse, R12, PT ;  /* 0x0000000c0200720c */ /* 0x040fe20003f24070 */
[----:B------:R-:W-:Y:S01]  /*1c50*/  @!P3 IMAD.MOV R0, RZ, RZ, -R0 ;  /* 0x000000ffff00b224 */ /* 0x000fe200078e0a00 */
[----:B------:R-:W-:Y:S01]  /*1c60*/  ISETP.GE.AND P3, PT, R3, RZ, PT ;  /* 0x000000ff0300720c */ /* 0x000fe20003f66270 */
[----:B------:R-:W-:-:S02]  /*1c70*/  IMAD R3, R2, R19, R10 ;  /* 0x0000001302037224 */ /* 0x000fc400078e020a */
[C---:B------:R-:W-:Y:S01]  /*1c80*/  IMAD.HI.U32 R10, R9.reuse, R15, RZ ;  /* 0x0000000f090a7227 */ /* 0x040fe200078e00ff */
[----:B------:R1:W-:Y:S02]  /*1c90*/  STL [R1+0x1bc], R0 ;  /* 0x0001bc0001007387 */ /* 0x0003e40000100800 */
[----:B------:R-:W-:Y:S01]  /*1ca0*/  ISETP.GT.U32.AND P4, PT, R2, R3, PT ;  /* 0x000000030200720c */ /* 0x000fe20003f84070 */
[----:B------:R-:W-:-:S04]  /*1cb0*/  IMAD.HI.U32 R19, R9, R18, RZ ;  /* 0x0000001209137227 */ /* 0x000fc800078e00ff */
[----:B------:R-:W-:-:S04]  /*1cc0*/  IMAD.HI.U32 R16, R9, R6, RZ ;  /* 0x0000000609107227 */ /* 0x000fc800078e00ff */
[----:B-1----:R-:W-:Y:S02]  /*1cd0*/  IMAD.MOV.U32 R0, RZ, RZ, R17 ;  /* 0x000000ffff007224 */ /* 0x002fe400078e0011 */
[----:B------:R-:W-:Y:S02]  /*1ce0*/  IMAD.MOV R10, RZ, RZ, -R10 ;  /* 0x000000ffff0a7224 */ /* 0x000fe400078e0a0a */
[----:B------:R-:W-:Y:S02]  /*1cf0*/  @!P0 IMAD.MOV R0, RZ, RZ, -R0 ;  /* 0x000000ffff008224 */ /* 0x000fe400078e0a00 */
[----:B------:R-:W-:Y:S02]  /*1d00*/  IMAD.MOV R19, RZ, RZ, -R19 ;  /* 0x000000ffff137224 */ /* 0x000fe400078e0a13 */
[----:B------:R-:W-:Y:S01]  /*1d10*/  IMAD.MOV R16, RZ, RZ, -R16 ;  /* 0x000000ffff107224 */ /* 0x000fe200078e0a10 */
[----:B------:R1:W-:Y:S01]  /*1d20*/  STL [R1+0xb0], R0 ;  /* 0x0000b00001007387 */ /* 0x0003e20000100800 */
[----:B------:R-:W-:-:S02]  /*1d30*/  IMAD R15, R2, R10, R15 ;  /* 0x0000000a020f7224 */ /* 0x000fc400078e020f */
[--C-:B------:R-:W-:Y:S02]  /*1d40*/  @!P1 IMAD.IADD R12, R12, 0x1, -R2.reuse ;  /* 0x000000010c0c9824 */ /* 0x100fe400078e0a02 */
[----:B------:R-:W-:Y:S01]  /*1d50*/  VIADD R10, R8, 0x194 ;  /* 0x00000194080a7836 */ /* 0x000fe20000000000 */
[----:B------:R-:W-:Y:S01]  /*1d60*/  ISETP.GT.U32.AND P1, PT, R2, R15, PT ;  /* 0x0000000f0200720c */ /* 0x000fe20003f24070 */
[--C-:B------:R-:W-:Y:S01]  /*1d70*/  @!P5 IMAD.IADD R7, R7, 0x1, -R2.reuse ;  /* 0x000000010707d824 */ /* 0x100fe200078e0a02 */
[----:B------:R-:W-:Y:S01]  /*1d80*/  ISETP.GE.AND P5, PT, R14, RZ, PT ;  /* 0x000000ff0e00720c */ /* 0x000fe20003fa6270 */
[----:B------:R-:W-:Y:S02]  /*1d90*/  @!P4 IMAD.IADD R3, R3, 0x1, -R2 ;  /* 0x000000010303c824 */ /* 0x000fe400078e0a02 */
[C---:B------:R-:W-:Y:S02]  /*1da0*/  IMAD R14, R2.reuse, R19, R18 ;  /* 0x00000013020e7224 */ /* 0x040fe400078e0212 */
[C---:B------:R-:W-:Y:S01]  /*1db0*/  IMAD R6, R2.reuse, R16, R6 ;  /* 0x0000001002067224 */ /* 0x040fe200078e0206 */
[----:B------:R-:W-:Y:S01]  /*1dc0*/  IABS R16, R10 ;  /* 0x0000000a00107213 */ /* 0x000fe20000000000 */
[----:B-1----:R-:W-:Y:S01]  /*1dd0*/  IMAD.MOV.U32 R0, RZ, RZ, R12 ;  /* 0x000000ffff007224 */ /* 0x002fe200078e000c */
[C---:B------:R-:W-:Y:S01]  /*1de0*/  ISETP.GT.U32.AND P4, PT, R2.reuse, R3, PT ;  /* 0x000000030200720c */ /* 0x040fe20003f84070 */
[----:B------:R-:W-:Y:S01]  /*1df0*/  IMAD.MOV.U32 R5, RZ, RZ, R7 ;  /* 0x000000ffff057224 */ /* 0x000fe200078e0007 */
[C---:B------:R-:W-:Y:S01]  /*1e00*/  ISETP.GT.U32.AND P0, PT, R2.reuse, R14, PT ;  /* 0x0000000e0200720c */ /* 0x040fe20003f04070 */
[----:B------:R-:W-:Y:S01]  /*1e10*/  @!P6 IMAD.MOV R0, RZ, RZ, -R0 ;  /* 0x000000ffff00e224 */ /* 0x000fe200078e0a00 */
[----:B------:R-:W-:Y:S01]  /*1e20*/  ISETP.GT.U32.AND P6, PT, R2, R6, PT ;  /* 0x000000060200720c */ /* 0x000fe20003fc4070 */
[----:B------:R-:W-:-:S02]  /*1e30*/  IMAD.MOV.U32 R7, RZ, RZ, R16 ;  /* 0x000000ffff077224 */ /* 0x000fc400078e0010 */
[----:B------:R-:W-:Y:S01]  /*1e40*/  @!P2 IMAD.MOV R5, RZ, RZ, -R5 ;  /* 0x000000ffff05a224 */ /* 0x000fe200078e0a05 */
[----:B------:R-:W-:Y:S01]  /*1e50*/  ISETP.GE.AND P2, PT, R11, RZ, PT ;  /* 0x000000ff0b00720c */ /* 0x000fe20003f46270 */
[----:B------:R-:W-:Y:S02]  /*1e60*/  VIADD R12, R8, 0x190 ;  /* 0x00000190080c7836 */ /* 0x000fe40000000000 */
[----:B------:R-:W-:Y:S01]  /*1e70*/  IMAD.HI.U32 R11, R9, R7, RZ ;  /* 0x00000007090b7227 */ /* 0x000fe200078e00ff */
[----:B------:R-:W-:Y:S02]  /*1e80*/  STL [R1+0xb8], R5 ;  /* 0x0000b80501007387 */ /* 0x000fe40000100800 */
[----:B------:R-:W-:Y:S01]  /*1e90*/  IABS R16, R12 ;  /* 0x0000000c00107213 */ /* 0x000fe20000000000 */
[----:B------:R-:W-:Y:S01]  /*1ea0*/  @!P1 IMAD.IADD R15, R15, 0x1, -R2 ;  /* 0x000000010f0f9824 */ /* 0x000fe200078e0a02 */
[----:B------:R1:W-:Y:S01]  /*1eb0*/  STL [R1+0x1ac], R0 ;  /* 0x0001ac0001007387 */ /* 0x0003e20000100800 */
[----:B------:R-:W-:-:S02]  /*1ec0*/  IMAD.MOV R11, RZ, RZ, -R11 ;  /* 0x000000ffff0b7224 */ /* 0x000fc400078e0a0b */
[--C-:B------:R-:W-:Y:S01]  /*1ed0*/  @!P4 IMAD.IADD R3, R3, 0x1, -R2.reuse ;  /* 0x000000010303c824 */ /* 0x100fe200078e0a02 */
[----:B------:R-:W-:Y:S01]  /*1ee0*/  ISETP.GE.AND P4, PT, R4, RZ, PT ;  /* 0x000000ff0400720c */ /* 0x000fe20003f86270 */
[--C-:B------:R-:W-:Y:S01]  /*1ef0*/  @!P0 IMAD.IADD R14, R14, 0x1, -R2.reuse ;  /* 0x000000010e0e8824 */ /* 0x100fe200078e0a02 */
[----:B------:R-:W-:Y:S01]  /*1f00*/  ISETP.GE.AND P0, PT, R10, RZ, PT ;  /* 0x000000ff0a00720c */ /* 0x000fe20003f06270 */
[----:B------:R-:W-:Y:S01]  /*1f10*/  @!P6 IMAD.IADD R6, R6, 0x1, -R2 ;  /* 0x000000010606e824 */ /* 0x000fe200078e0a02 */
[C---:B------:R-:W-:Y:S01]  /*1f20*/  ISETP.GT.U32.AND P6, PT, R2.reuse, R15, PT ;  /* 0x0000000f0200720c */ /* 0x040fe20003fc4070 */
[C---:B------:R-:W-:Y:S01]  /*1f30*/  IMAD R7, R2.reuse, R11, R7 ;  /* 0x0000000b02077224 */ /* 0x040fe200078e0207 */
[----:B-1----:R-:W-:Y:S01]  /*1f40*/  MOV R0, R3 ;  /* 0x0000000300007202 */ /* 0x002fe20000000f00 */
[----:B------:R-:W-:Y:S01]  /*1f50*/  IMAD.HI.U32 R11, R9, R16, RZ ;  /* 0x00000010090b7227 */ /* 0x000fe200078e00ff */
[----:B------:R-:W-:-:S03]  /*1f60*/  ISETP.GT.U32.AND P1, PT, R2, R14, PT ;  /* 0x0000000e0200720c */ /* 0x000fc60003f24070 */
[----:B------:R-:W-:Y:S02]  /*1f70*/  IMAD.MOV R11, RZ, RZ, -R11 ;  /* 0x000000ffff0b7224 */ /* 0x000fe400078e0a0b */
[----:B------:R-:W-:Y:S01]  /*1f80*/  @!P3 IMAD.MOV R0, RZ, RZ, -R0 ;  /* 0x000000ffff00b224 */ /* 0x000fe200078e0a00 */
[C---:B------:R-:W-:Y:S01]  /*1f90*/  ISETP.GT.U32.AND P3, PT, R2.reuse, R6, PT ;  /* 0x000000060200720c */ /* 0x040fe20003f64070 */
[----:B------:R-:W-:Y:S02]  /*1fa0*/  IMAD R16, R2, R11, R16 ;  /* 0x0000000b02107224 */ /* 0x000fe400078e0210 */
[----:B------:R-:W-:Y:S01]  /*1fb0*/  @!P6 IMAD.IADD R15, R15, 0x1, -R2 ;  /* 0x000000010f0fe824 */ /* 0x000fe200078e0a02 */
[----:B------:R1:W-:Y:S01]  /*1fc0*/  STL [R1+0x1b0], R0 ;  /* 0x0001b00001007387 */ /* 0x0003e20000100800 */
[----:B------:R-:W-:Y:S01]  /*1fd0*/  VIADD R10, R8, 0x184 ;  /* 0x00000184080a7836 */ /* 0x000fe20000000000 */
[----:B------:R-:W-:Y:S01]  /*1fe0*/  ISETP.GT.U32.AND P6, PT, R2, R16, PT ;  /* 0x000000100200720c */ /* 0x000fe20003fc4070 */
[----:B------:R-:W-:-:S02]  /*1ff0*/  VIADD R4, R8, 0x18c ;  /* 0x0000018c08047836 */ /* 0x000fc40000000000 */
[--C-:B------:R-:W-:Y:S01]  /*2000*/  @!P1 IMAD.IADD R14, R14, 0x1, -R2.reuse ;  /* 0x000000010e0e9824 */ /* 0x100fe200078e0a02 */
[----:B------:R-:W-:Y:S01]  /*2010*/  ISETP.GT.U32.AND P1, PT, R2, R7, PT ;  /* 0x000000070200720c */ /* 0x000fe20003f24070 */
[----:B------:R-:W-:Y:S01]  /*2020*/  VIADD R3, R8, 0x188 ;  /* 0x0000018808037836 */ /* 0x000fe20000000000 */
[----:B------:R-:W-:Y:S01]  /*2030*/  IABS R18, R10 ;  /* 0x0000000a00127213 */ /* 0x000fe20000000000 */
[----:B------:R-:W-:Y:S01]  /*2040*/  @!P3 IMAD.IADD R6, R6, 0x1, -R2 ;  /* 0x000000010606b824 */ /* 0x000fe200078e0a02 */
[----:B------:R-:W-:Y:S01]  /*2050*/  IABS R17, R4 ;  /* 0x0000000400117213 */ /* 0x000fe20000000000 */
[----:B-1----:R-:W-:Y:S01]  /*2060*/  IMAD.MOV.U32 R0, RZ, RZ, R14 ;  /* 0x000000ffff007224 */ /* 0x002fe200078e000e */
[----:B------:R-:W-:Y:S01]  /*2070*/  ISETP.GE.AND P3, PT, R12, RZ, PT ;  /* 0x000000ff0c00720c */ /* 0x000fe20003f66270 */
[----:B------:R-:W-:Y:S01]  /*2080*/  IMAD.MOV.U32 R12, RZ, RZ, R18 ;  /* 0x000000ffff0c7224 */ /* 0x000fe200078e0012 */
[----:B------:R-:W-:Y:S01]  /*2090*/  IABS R11, R3 ;  /* 0x00000003000b7213 */ /* 0x000fe20000000000 */
[----:B------:R-:W-:-:S04]  /*20a0*/  IMAD.HI.U32 R18, R9, R17, RZ ;  /* 0x0000001109127227 */ /* 0x000fc800078e00ff */
[----:B------:R-:W-:Y:S02]  /*20b0*/  @!P6 IMAD.IADD R16, R16, 0x1, -R2 ;  /* 0x000000011010e824 */ /* 0x000fe400078e0a02 */
[----:B------:R-:W-:-:S03]  /*20c0*/  IMAD.HI.U32 R19, R9, R11, RZ ;  /* 0x0000000b09137227 */ /* 0x000fc600078e00ff */
[----:B------:R-:W-:Y:S01]  /*20d0*/  ISETP.GT.U32.AND P6, PT, R2, R16, PT ;  /* 0x000000100200720c */ /* 0x000fe20003fc4070 */
[----:B------:R-:W-:Y:S02]  /*20e0*/  IMAD.MOV R18, RZ, RZ, -R18 ;  /* 0x000000ffff127224 */ /* 0x000fe400078e0a12 */
[----:B------:R-:W-:Y:S01]  /*20f0*/  @!P1 IMAD.IADD R7, R7, 0x1, -R2 ;  /* 0x0000000107079824 */ /* 0x000fe200078e0a02 */
[----:B------:R-:W-:Y:S01]  /*2100*/  ISETP.GE.AND P1, PT, R4, RZ, PT ;  /* 0x000000ff0400720c */ /* 0x000fe20003f26270 */
[----:B------:R-:W-:Y:S02]  /*2110*/  @!P5 IMAD.MOV R0, RZ, RZ, -R0 ;  /* 0x000000ffff00d224 */ /* 0x000fe400078e0a00 */
[----:B------:R-:W-:Y:S01]  /*2120*/  IMAD.HI.U32 R4, R9, R12, RZ ;  /* 0x0000000c09047227 */ /* 0x000fe200078e00ff */
[----:B------:R-:W-:Y:S02]  /*2130*/  ISETP.GT.U32.AND P5, PT, R2, R7, PT ;  /* 0x000000070200720c */ /* 0x000fe40003fa4070 */
[----:B------:R1:W-:Y:S01]  /*2140*/  STL [R1+0xc8], R0 ;  /* 0x0000c80001007387 */ /* 0x0003e20000100800 */
[----:B------:R-:W-:-:S02]  /*2150*/  IMAD.MOV R14, RZ, RZ, -R19 ;  /* 0x000000ffff0e7224 */ /* 0x000fc400078e0a13 */
[----:B------:R-:W-:Y:S01]  /*2160*/  IMAD R17, R2, R18, R17 ;  /* 0x0000001202117224 */ /* 0x000fe200078e0211 */
[----:B------:R-:W-:Y:S01]  /*2170*/  @!P6 IADD3 R16, R16, -R2, RZ ;  /* 0x800000021010e210 */ /* 0x000fe20007ffe0ff */
[----:B------:R-:W-:Y:S02]  /*2180*/  IMAD.MOV.U32 R5, RZ, RZ, R15 ;  /* 0x000000ffff057224 */ /* 0x000fe400078e000f */
[----:B------:R-:W-:Y:S02]  /*2190*/  IMAD.MOV R4, RZ, RZ, -R4 ;  /* 0x000000ffff047224 */ /* 0x000fe400078e0a04 */
[C---:B------:R-:W-:Y:S02]  /*21a0*/  IMAD R11, R2.reuse, R14, R11 ;  /* 0x0000000e020b7224 */ /* 0x040fe400078e020b */
[----:B-1----:R-:W-:Y:S02]  /*21b0*/  IMAD.MOV.U32 R0, RZ, RZ, R6 ;  /* 0x000000ffff007224 */ /* 0x002fe400078e0006 */
[----:B------:R-:W-:Y:S01]  /*21c0*/  @!P2 IMAD.MOV R5, RZ, RZ, -R5 ;  /* 0x000000ffff05a224 */ /* 0x000fe200078e0a05 */
[C---:B------:R-:W-:Y:S01]  /*21d0*/  ISETP.GT.U32.AND P2, PT, R2.reuse, R17, PT ;  /* 0x000000110200720c */ /* 0x040fe20003f44070 */
[----:B------:R-:W-:-:S02]  /*21e0*/  IMAD R12, R2, R4, R12 ;  /* 0x00000004020c7224 */ /* 0x000fc400078e020c */
[----:B------:R-:W-:Y:S01]  /*21f0*/  @!P4 IMAD.MOV R0, RZ, RZ, -R0 ;  /* 0x000000ffff00c224 */ /* 0x000fe200078e0a00 */
[----:B------:R-:W-:Y:S01]  /*2200*/  ISETP.GT.U32.AND P4, PT, R2, R11, PT ;  /* 0x0000000b0200720c */ /* 0x000fe20003f84070 */
[----:B------:R-:W-:Y:S01]  /*2210*/  VIADD R18, R8, 0x180 ;  /* 0x0000018008127836 */ /* 0x000fe20000000000 */
[----:B------:R-:W-:Y:S01]  /*2220*/  ISETP.GT.U32.AND P6, PT, R2, R12, PT ;  /* 0x0000000c0200720c */ /* 0x000fe20003fc4070 */
[--C-:B------:R-:W-:Y:S01]  /*2230*/  @!P5 IMAD.IADD R7, R7, 0x1, -R2.reuse ;  /* 0x000000010707d824 */ /* 0x100fe200078e0a02 */
[----:B------:R-:W-:Y:S01]  /*2240*/  ISETP.GE.AND P5, PT, R3, RZ, PT ;  /* 0x000000ff0300720c */ /* 0x000fe20003fa6270 */
[C---:B------:R-:W-:Y:S01]  /*2250*/  VIADD R3, R8.reuse, 0x17c ;  /* 0x0000017c08037836 */ /* 0x040fe20000000000 */
[----:B------:R-:W-:Y:S01]  /*2260*/  IABS R4, R18 ;  /* 0x0000001200047213 */ /* 0x000fe20000000000 */
[----:B------:R-:W-:Y:S01]  /*2270*/  STL [R1+0xcc], R5 ;  /* 0x0000cc0501007387 */ /* 0x000fe20000100800 */
[----:B------:R-:W-:Y:S02]  /*2280*/  VIADD R14, R8, 0x178 ;  /* 0x00000178080e7836 */ /* 0x000fe40000000000 */
[--C-:B------:R-:W-:Y:S01]  /*2290*/  @!P2 IMAD.IADD R17, R17, 0x1, -R2.reuse ;  /* 0x000000011111a824 */ /* 0x100fe200078e0a02 */
[----:B------:R-:W-:Y:S01]  /*22a0*/  IABS R6, R3 ;  /* 0x0000000300067213 */ /* 0x000fe20000000000 */
[----:B------:R1:W-:Y:S01]  /*22b0*/  STL [R1+0xd4], R0 ;  /* 0x0000d40001007387 */ /* 0x0003e20000100800 */
[----:B------:R-:W-:Y:S01]  /*22c0*/  @!P4 IMAD.IADD R11, R11, 0x1, -R2 ;  /* 0x000000010b0bc824 */ /* 0x000fe200078e0a02 */
[----:B------:R-:W-:Y:S01]  /*22d0*/  ISETP.GE.AND P2, PT, R10, RZ, PT ;  /* 0x000000ff0a00720c */ /* 0x000fe20003f46270 */
[----:B------:R-:W-:Y:S01]  /*22e0*/  IMAD.HI.U32 R10, R9, R4, RZ ;  /* 0x00000004090a7227 */ /* 0x000fe200078e00ff */
[----:B------:R-:W-:-:S02]  /*22f0*/  ISETP.GT.U32.AND P4, PT, R2, R17, PT ;  /* 0x000000110200720c */ /* 0x000fc40003f84070 */
[----:B------:R-:W-:Y:S01]  /*2300*/  IABS R20, R14 ;  /* 0x0000000e00147213 */ /* 0x000fe20000000000 */
[----:B------:R-:W-:Y:S01]  /*2310*/  @!P6 IMAD.IADD R12, R12, 0x1, -R2 ;  /* 0x000000010c0ce824 */ /* 0x000fe200078e0a02 */
[----:B------:R-:W-:Y:S01]  /*2320*/  ISETP.GT.U32.AND P6, PT, R2, R11, PT ;  /* 0x0000000b0200720c */ /* 0x000fe20003fc4070 */
[----:B------:R-:W-:Y:S02]  /*2330*/  IMAD.MOV R10, RZ, RZ, -R10 ;  /* 0x000000ffff0a7224 */ /* 0x000fe400078e0a0a */
[----:B-1----:R-:W-:Y:S02]  /*2340*/  IMAD.MOV.U32 R0, RZ, RZ, R7 ;  /* 0x000000ffff007224 */ /* 0x002fe400078e0007 */
[----:B------:R-:W-:-:S04]  /*2350*/  IMAD.HI.U32 R7, R9, R6, RZ ;  /* 0x0000000609077227 */ /* 0x000fc800078e00ff */
[C---:B------:R-:W-:Y:S02]  /*2360*/  IMAD R4, R2.reuse, R10, R4 ;  /* 0x0000000a02047224 */ /* 0x040fe400078e0204 */
[----:B------:R-:W-:Y:S02]  /*2370*/  IMAD.MOV R7, RZ, RZ, -R7 ;  /* 0x000000ffff077224 */ /* 0x000fe400078e0a07 */
[----:B------:R-:W-:Y:S01]  /*2380*/  @!P4 IMAD.IADD R17, R17, 0x1, -R2 ;  /* 0x000000011111c824 */ /* 0x000fe200078e0a02 */
[C---:B------:R-:W-:Y:S01]  /*2390*/  ISETP.GT.U32.AND P4, PT, R2.reuse, R4, PT ;  /* 0x000000040200720c */ /* 0x040fe20003f84070 */
[C---:B------:R-:W-:Y:S02]  /*23a0*/  IMAD R6, R2.reuse, R7, R6 ;  /* 0x0000000702067224 */ /* 0x040fe400078e0206 */
[----:B------:R-:W-:Y:S02]  /*23b0*/  @!P6 IMAD.IADD R11, R11, 0x1, -R2 ;  /* 0x000000010b0be824 */ /* 0x000fe400078e0a02 */
[----:B------:R-:W-:Y:S01]  /*23c0*/  @!P0 IMAD.MOV R0, RZ, RZ, -R0 ;  /* 0x000000ffff008224 */ /* 0x000fe200078e0a00 */
[----:B------:R-:W-:Y:S01]  /*23d0*/  ISETP.GT.U32.AND P6, PT, R2, R6, PT ;  /* 0x000000060200720c */ /* 0x000fe20003fc4070 */
[----:B------:R-:W-:Y:S01]  /*23e0*/  VIADD R10, R8, 0x174 ;  /* 0x00000174080a7836 */ /* 0x000fe20000000000 */
[----:B------:R-:W-:Y:S01]  /*23f0*/  ISETP.GT.U32.AND P0, PT, R2, R12, PT ;  /* 0x0000000c0200720c */ /* 0x000fe20003f04070 */
[----:B------:R-:W-:Y:S01]  /*2400*/  IMAD.MOV.U32 R5, RZ, RZ, R16 ;  /* 0x000000ffff057224 */ /* 0x000fe200078e0010 */
[----:B------:R1:W-:Y:S01]  /*2410*/  STL [R1+0xd8], R0 ;  /* 0x0000d80001007387 */ /* 0x0003e20000100800 */
[----:B------:R-:W-:Y:S01]  /*2420*/  IMAD.HI.U32 R21, R9, R20, RZ ;  /* 0x0000001409157227 */ /* 0x000fe200078e00ff */
[----:B------:R-:W-:-:S03]  /*2430*/  IABS R7, R10 ;  /* 0x0000000a00077213 */ /* 0x000fc60000000000 */
[--C-:B------:R-:W-:Y:S01]  /*2440*/  @!P4 IMAD.IADD R4, R4, 0x1, -R2.reuse ;  /* 0x000000010404c824 */ /* 0x100fe200078e0a02 */
[----:B------:R-:W-:Y:S01]  /*2450*/  ISETP.GE.AND P4, PT, R3, RZ, PT ;  /* 0x000000ff0300720c */ /* 0x000fe20003f86270 */
[----:B------:R-:W-:Y:S02]  /*2460*/  @!P3 IMAD.MOV R5, RZ, RZ, -R5 ;  /* 0x000000ffff05b224 */ /* 0x000fe400078e0a05 */
[----:B------:R-:W-:Y:S01]  /*2470*/  @!P6 IMAD.IADD R6, R6, 0x1, -R2 ;  /* 0x000000010606e824 */ /* 0x000fe200078e0a02 */
[----:B------:R-:W-:Y:S01]  /*2480*/  ISETP.GT.U32.AND P6, PT, R2, R4, PT ;  /* 0x000000040200720c */ /* 0x000fe20003fc4070 */
[----:B-1----:R-:W-:Y:S01]  /*2490*/  IMAD.MOV.U32 R0, RZ, RZ, R17 ;  /* 0x000000ffff007224 */ /* 0x002fe200078e0011 */
[----:B------:R1:W-:Y:S01]  /*24a0*/  STL [R1+0xdc], R5 ;  /* 0x0000dc0501007387 */ /* 0x0003e20000100800 */
[----:B------:R-:W-:Y:S02]  /*24b0*/  IMAD.MOV R21, RZ, RZ, -R21 ;  /* 0x000000ffff157224 */ /* 0x000fe400078e0a15 */
[----:B------:R-:W-:-:S04]  /*24c0*/  IMAD.HI.U32 R19, R9, R7, RZ ;  /* 0x0000000709137227 */ /* 0x000fc800078e00ff */
[----:B------:R-:W-:Y:S01]  /*24d0*/  @!P1 IMAD.MOV R0, RZ, RZ, -R0 ;  /* 0x000000ffff009224 */ /* 0x000fe200078e0a00 */
[----:B------:R-:W-:Y:S01]  /*24e0*/  ISETP.GT.U32.AND P1, PT, R2, R6, PT ;  /* 0x000000060200720c */ /* 0x000fe20003f24070 */
[----:B------:R-:W-:Y:S01]  /*24f0*/  @!P0 IMAD.IADD R12, R12, 0x1, -R2 ;  /* 0x000000010c0c8824 */ /* 0x000fe200078e0a02 */
[----:B------:R-:W-:Y:S01]  /*2500*/  ISETP.GE.AND P0, PT, R18, RZ, PT ;  /* 0x000000ff1200720c */ /* 0x000fe20003f06270 */
[C---:B------:R-:W-:Y:S01]  /*2510*/  IMAD R3, R2.reuse, R21, R20 ;  /* 0x0000001502037224 */ /* 0x040fe200078e0214 */
[----:B------:R2:W-:Y:S01]  /*2520*/  STL [R1+0xe0], R0 ;  /* 0x0000e00001007387 */ /* 0x0005e20000100800 */
[----:B------:R-:W-:Y:S02]  /*2530*/  IMAD.MOV R19, RZ, RZ, -R19 ;  /* 0x000000ffff137224 */ /* 0x000fe400078e0a13 */
[----:B-1----:R-:W-:Y:S01]  /*2540*/  IMAD.MOV.U32 R5, RZ, RZ, R11 ;  /* 0x000000ffff057224 */ /* 0x002fe200078e000b */
[C---:B------:R-:W-:Y:S01]  /*2550*/  ISETP.GT.U32.AND P3, PT, R2.reuse, R3, PT ;  /* 0x000000030200720c */ /* 0x040fe20003f64070 */
[----:B------:R-:W-:-:S02]  /*2560*/  IMAD R7, R2, R19, R7 ;  /* 0x0000001302077224 */ /* 0x000fc400078e0207 */
[----:B------:R-:W-:Y:S02]  /*2570*/  VIADD R15, R8, 0x170 ;  /* 0x00000170080f7836 */ /* 0x000fe40000000000 */
[----:B------:R-:W-:Y:S01]  /*2580*/  @!P5 IMAD.MOV R5, RZ, RZ, -R5 ;  /* 0x000000ffff05d224 */ /* 0x000fe200078e0a05 */
[----:B------:R-:W-:Y:S01]  /*2590*/  ISETP.GE.AND P5, PT, R14, RZ, PT ;  /* 0x000000ff0e00720c */ /* 0x000fe20003fa6270 */
[----:B--2---:R-:W-:Y:S01]  /*25a0*/  IMAD.MOV.U32 R0, RZ, RZ, R12 ;  /* 0x000000ffff007224 */ /* 0x004fe200078e000c */
[----:B------:R-:W-:Y:S01]  /*25b0*/  IABS R18, R15 ;  /* 0x0000000f00127213 */ /* 0x000fe20000000000 */
[----:B------:R-:W-:Y:S01]  /*25c0*/  @!P6 IMAD.IADD R4, R4, 0x1, -R2 ;  /* 0x000000010404e824 */ /* 0x000fe200078e0a02 */
[----:B------:R-:W-:Y:S01]  /*25d0*/  ISETP.GT.U32.AND P6, PT, R2, R7, PT ;  /* 0x000000070200720c */ /* 0x000fe20003fc4070 */
[----:B------:R-:W-:Y:S01]  /*25e0*/  STL [R1+0xe8], R5 ;  /* 0x0000e80501007387 */ /* 0x000fe20000100800 */
[----:B------:R-:W-:Y:S01]  /*25f0*/  @!P2 IADD3 R0, -R0, RZ, RZ ;  /* 0x000000ff0000a210 */ /* 0x000fe20007ffe1ff */
[----:B------:R-:W-:Y:S01]  /*2600*/  IMAD.HI.U32 R11, R9, R18, RZ ;  /* 0x00000012090b7227 */ /* 0x000fe200078e00ff */
[----:B------:R-:W-:-:S03]  /*2610*/  ISETP.GE.AND P2, PT, R10, RZ, PT ;  /* 0x000000ff0a00720c */ /* 0x000fc60003f46270 */
[----:B------:R1:W-:Y:S01]  /*2620*/  STL [R1+0xf0], R0 ;  /* 0x0000f00001007387 */ /* 0x0003e20000100800 */
[----:B------:R-:W-:Y:S02]  /*2630*/  VIADD R10, R8, 0x16c ;  /* 0x0000016c080a7836 */ /* 0x000fe40000000000 */
[--C-:B------:R-:W-:Y:S02]  /*2640*/  @!P3 IMAD.IADD R3, R3, 0x1, -R2.reuse ;  /* 0x000000010303b824 */ /* 0x100fe400078e0a02 */
[----:B------:R-:W-:Y:S01]  /*2650*/  IMAD.MOV R11, RZ, RZ, -R11 ;  /* 0x000000ffff0b7224 */ /* 0x000fe200078e0a0b */
[----:B------:R-:W-:Y:S01]  /*2660*/  ISETP.GE.AND P3, PT, R10, RZ, PT ;  /* 0x000000ff0a00720c */ /* 0x000fe20003f66270 */
[--C-:B------:R-:W-:Y:S01]  /*2670*/  @!P1 IMAD.IADD R6, R6, 0x1, -R2.reuse ;  /* 0x0000000106069824 */ /* 0x100fe200078e0a02 */
[----:B------:R-:W-:Y:S01]  /*2680*/  ISETP.GE.AND P1, PT, R15, RZ, PT ;  /* 0x000000ff0f00720c */ /* 0x000fe20003f26270 */
[----:B------:R-:W-:Y:S01]  /*2690*/  @!P6 IMAD.IADD R7, R7, 0x1, -R2 ;  /* 0x000000010707e824 */ /* 0x000fe200078e0a02 */
[----:B------:R-:W-:Y:S01]  /*26a0*/  IABS R15, R10 ;  /* 0x0000000a000f7213 */ /* 0x000fe20000000000 */
[----:B-1----:R-:W-:Y:S01]  /*26b0*/  IMAD.MOV.U32 R0, RZ, RZ, R4 ;  /* 0x000000ffff007224 */ /* 0x002fe200078e0004 */
[C---:B------:R-:W-:Y:S01]  /*26c0*/  ISETP.GT.U32.AND P6, PT, R2.reuse, R3, PT ;  /* 0x000000030200720c */ /* 0x040fe20003fc4070 */
[----:B------:R-:W-:-:S02]  /*26d0*/  IMAD R20, R2, R11, R18 ;  /* 0x0000000b02147224 */ /* 0x000fc400078e0212 */
[----:B------:R-:W-:Y:S01]  /*26e0*/  @!P0 IMAD.MOV R0, RZ, RZ, -R0 ;  /* 0x000000ffff008224 */ /* 0x000fe200078e0a00 */
[----:B------:R-:W-:Y:S01]  /*26f0*/  ISETP.GT.U32.AND P0, PT, R2, R7, PT ;  /* 0x000000070200720c */ /* 0x000fe20003f04070 */
[----:B------:R-:W-:-:S03]  /*2700*/  IMAD.HI.U32 R4, R9, R15, RZ ;  /* 0x0000000f09047227 */ /* 0x000fc600078e00ff */
[----:B------:R1:W-:Y:S01]  /*2710*/  STL [R1+0xf4], R0 ;  /* 0x0000f40001007387 */ /* 0x0003e20000100800 */
[----:B------:R-:W-:Y:S02]  /*2720*/  IMAD.MOV R4, RZ, RZ, -R4 ;  /* 0x000000ffff047224 */ /* 0x000fe400078e0a04 */
[----:B------:R-:W-:Y:S02]  /*2730*/  VIADD R12, R8, 0x168 ;  /* 0x00000168080c7836 */ /* 0x000fe40000000000 */
[----:B------:R-:W-:Y:S02]  /*2740*/  IMAD R15, R2, R4, R15 ;  /* 0x00000004020f7224 */ /* 0x000fe400078e020f */
[----:B------:R-:W-:Y:S01]  /*2750*/  @!P6 IMAD.IADD R3, R3, 0x1, -R2 ;  /* 0x000000010303e824 */ /* 0x000fe200078e0a02 */
[----:B------:R-:W-:Y:S01]  /*2760*/  IABS R16, R12 ;  /* 0x0000000c00107213 */ /* 0x000fe20000000000 */
[----:B------:R-:W-:Y:S01]  /*2770*/  VIADD R10, R8, 0x164 ;  /* 0x00000164080a7836 */ /* 0x000fe20000000000 */
[----:B------:R-:W-:Y:S01]  /*2780*/  ISETP.GT.U32.AND P6, PT, R2, R15, PT ;  /* 0x0000000f0200720c */ /* 0x000fe20003fc4070 */
[----:B-1----:R-:W-:-:S02]  /*2790*/  IMAD.MOV.U32 R0, RZ, RZ, R6 ;  /* 0x000000ffff007224 */ /* 0x002fc400078e0006 */
[----:B------:R-:W-:Y:S01]  /*27a0*/  IMAD.HI.U32 R4, R9, R16, RZ ;  /* 0x0000001009047227 */ /* 0x000fe200078e00ff */
[----:B------:R-:W-:-:S03]  /*27b0*/  IABS R18, R10 ;  /* 0x0000000a00127213 */ /* 0x000fc60000000000 */
[----:B------:R-:W-:Y:S01]  /*27c0*/  @!P4 IMAD.MOV R0, RZ, RZ, -R0 ;  /* 0x000000ffff00c224 */ /* 0x000fe200078e0a00 */
[----:B------:R-:W-:Y:S01]  /*27d0*/  ISETP.GT.U32.AND P4, PT, R2, R20, PT ;  /* 0x000000140200720c */ /* 0x000fe20003f84070 */
[----:B------:R-:W-:Y:S01]  /*27e0*/  @!P0 IMAD.IADD R7, R7, 0x1, -R2 ;  /* 0x0000000107078824 */ /* 0x000fe200078e0a02 */
[----:B------:R-:W-:Y:S01]  /*27f0*/  ISETP.GE.AND P0, PT, R12, RZ, PT ;  /* 0x000000ff0c00720c */ /* 0x000fe20003f06270 */
[----:B------:R-:W-:Y:S01]  /*2800*/  VIADD R11, R8, 0x160 ;  /* 0x00000160080b7836 */ /* 0x000fe20000000000 */
[----:B------:R1:W-:Y:S01]  /*2810*/  STL [R1+0x104], R0 ;  /* 0x0001040001007387 */ /* 0x0003e20000100800 */
[----:B------:R-:W-:-:S03]  /*2820*/  IMAD.HI.U32 R6, R9, R18, RZ ;  /* 0x0000001209067227 */ /* 0x000fc600078e00ff */
[----:B------:R-:W-:Y:S01]  /*2830*/  IABS R17, R11 ;  /* 0x0000000b00117213 */ /* 0x000fe20000000000 */
[----:B------:R-:W-:Y:S02]  /*2840*/  IMAD.MOV R12, RZ, RZ, -R4 ;  /* 0x000000ffff0c7224 */ /* 0x000fe400078e0a04 */
[----:B------:R-:W-:Y:S02]  /*2850*/  IMAD.MOV R6, RZ, RZ, -R6 ;  /* 0x000000ffff067224 */ /* 0x000fe400078e0a06 */
[----:B------:R-:W-:Y:S01]  /*2860*/  @!P4 IMAD.IADD R20, R20, 0x1, -R2 ;  /* 0x000000011414c824 */ /* 0x000fe200078e0a02 */
[----:B------:R-:W-:Y:S01]  /*2870*/  ISETP.GE.AND P4, PT, R10, RZ, PT ;  /* 0x000000ff0a00720c */ /* 0x000fe20003f86270 */
[----:B-1----:R-:W-:Y:S02]  /*2880*/  IMAD.MOV.U32 R0, RZ, RZ, R3 ;  /* 0x000000ffff007224 */ /* 0x002fe400078e0003 */
[C---:B------:R-:W-:Y:S02]  /*2890*/  IMAD R16, R2.reuse, R12, R16 ;  /* 0x0000000c02107224 */ /* 0x040fe400078e0210 */
[----:B------:R-:W-:Y:S01]  /*28a0*/  @!P5 IMAD.MOV R0, RZ, RZ, -R0 ;  /* 0x000000ffff00d224 */ /* 0x000fe200078e0a00 */
[----:B------:R-:W-:Y:S01]  /*28b0*/  ISETP.GT.U32.AND P5, PT, R2, R20, PT ;  /* 0x000000140200720c */ /* 0x000fe20003fa4070 */
[----:B------:R-:W-:-:S02]  /*28c0*/  @!P6 IMAD.IADD R15, R15, 0x1, -R2 ;  /* 0x000000010f0fe824 */ /* 0x000fc400078e0a02 */
[C---:B------:R-:W-:Y:S01]  /*28d0*/  IMAD R18, R2.reuse, R6, R18 ;  /* 0x0000000602127224 */ /* 0x040fe200078e0212 */
[----:B------:R1:W-:Y:S01]  /*28e0*/  STL [R1+0x10c], R0 ;  /* 0x00010c0001007387 */ /* 0x0003e20000100800 */
[----:B------:R-:W-:Y:S01]  /*28f0*/  IMAD.HI.U32 R4, R9, R17, RZ ;  /* 0x0000001109047227 */ /* 0x000fe200078e00ff */
[----:B------:R-:W-:-:S03]  /*2900*/  ISETP.GT.U32.AND P6, PT, R2, R15, PT ;  /* 0x0000000f0200720c */ /* 0x000fc60003fc4070 */
[----:B------:R-:W-:Y:S02]  /*2910*/  IMAD.MOV R4, RZ, RZ, -R4 ;  /* 0x000000ffff047224 */ /* 0x000fe400078e0a04 */
[----:B------:R-:W-:Y:S02]  /*2920*/  VIADD R3, R8, 0x154 ;  /* 0x0000015408037836 */ /* 0x000fe40000000000 */
[----:B------:R-:W-:Y:S01]  /*2930*/  @!P5 IMAD.IADD R20, R20, 0x1, -R2 ;  /* 0x000000011414d824 */ /* 0x000fe200078e0a02 */
[----:B-1----:R-:W-:Y:S01]  /*2940*/  MOV R0, R7 ;  /* 0x0000000700007202 */ /* 0x002fe20000000f00 */
[C---:B------:R-:W-:Y:S01]  /*2950*/  IMAD R17, R2.reuse, R4, R17 ;  /* 0x0000000402117224 */ /* 0x040fe200078e0211 */
[----:B------:R-:W-:Y:S01]  /*2960*/  ISETP.GT.U32.AND P5, PT, R2, R18, PT ;  /* 0x000000120200720c */ /* 0x000fe20003fa4070 */
[----:B------:R-:W-:Y:S01]  /*2970*/  VIADD R4, R8, 0x15c ;  /* 0x0000015c08047836 */ /* 0x000fe20000000000 */
[----:B------:R-:W-:Y:S01]  /*2980*/  IABS R12, R3 ;  /* 0x00000003000c7213 */ /* 0x000fe20000000000 */
[----:B------:R-:W-:Y:S01]  /*2990*/  @!P2 IMAD.MOV R0, RZ, RZ, -R0 ;  /* 0x000000ffff00a224 */ /* 0x000fe200078e0a00 */
[----:B------:R-:W-:Y:S01]  /*29a0*/  ISETP.GT.U32.AND P2, PT, R2, R16, PT ;  /* 0x000000100200720c */ /* 0x000fe20003f44070 */
[----:B------:R-:W-:Y:S01]  /*29b0*/  VIADD R7, R8, 0x158 ;  /* 0x0000015808077836 */ /* 0x000fe20000000000 */
[----:B------:R-:W-:Y:S01]  /*29c0*/  IABS R19, R4 ;  /* 0x0000000400137213 */ /* 0x000fe20000000000 */
[----:B------:R-:W-:Y:S01]  /*29d0*/  @!P6 IMAD.IADD R15, R15, 0x1, -R2 ;  /* 0x000000010f0fe824 */ /* 0x000fe200078e0a02 */
[----:B------:R-:W-:Y:S01]  /*29e0*/  ISETP.GT.U32.AND P6, PT, R2, R17, PT ;  /* 0x000000110200720c */ /* 0x000fe20003fc4070 */
[----:B------:R-:W-:Y:S01]  /*29f0*/  IMAD.MOV.U32 R5, RZ, RZ, R20 ;  /* 0x000000ffff057224 */ /* 0x000fe200078e0014 */
[----:B------:R-:W-:Y:S01]  /*2a00*/  IABS R10, R7 ;  /* 0x00000007000a7213 */ /* 0x000fe20000000000 */
[----:B------:R-:W-:Y:S01]  /*2a10*/  IMAD.HI.U32 R21, R9, R19, RZ ;  /* 0x0000001309157227 */ /* 0x000fe200078e00ff */
[----:B------:R1:W-:Y:S03]  /*2a20*/  STL [R1+0x110], R0 ;  /* 0x0001100001007387 */ /* 0x0003e60000100800 */
[----:B------:R-:W-:-:S02]  /*2a30*/  @!P5 IMAD.IADD R18, R18, 0x1, -R2 ;  /* 0x000000011212d824 */ /* 0x000fc400078e0a02 */
[----:B------:R-:W-:Y:S01]  /*2a40*/  @!P2 IMAD.IADD R16, R16, 0x1, -R2 ;  /* 0x000000011010a824 */ /* 0x000fe200078e0a02 */
[----:B------:R-:W-:Y:S01]  /*2a50*/  ISETP.GE.AND P2, PT, R11, RZ, PT ;  /* 0x000000ff0b00720c */ /* 0x000fe20003f46270 */
[----:B------:R-:W-:Y:S02]  /*2a60*/  IMAD.MOV.U32 R11, RZ, RZ, R12 ;  /* 0x000000ffff0b7224 */ /* 0x000fe400078e000c */
[----:B------:R-:W-:Y:S01]  /*2a70*/  IMAD.HI.U32 R12, R9, R10, RZ ;  /* 0x0000000a090c7227 */ /* 0x000fe200078e00ff */
[----:B------:R-:W-:-:S03]  /*2a80*/  ISETP.GT.U32.AND P5, PT, R2, R16, PT ;  /* 0x000000100200720c */ /* 0x000fc60003fa4070 */
[----:B------:R-:W-:Y:S02]  /*2a90*/  IMAD.MOV R21, RZ, RZ, -R21 ;  /* 0x000000ffff157224 */ /* 0x000fe400078e0a15 */
[----:B------:R-:W-:Y:S02]  /*2aa0*/  IMAD.MOV R20, RZ, RZ, -R12 ;  /* 0x000000ffff147224 */ /* 0x000fe400078e0a0c */
[C---:B------:R-:W-:Y:S02]  /*2ab0*/  IMAD R12, R2.reuse, R21, R19 ;  /* 0x00000015020c7224 */ /* 0x040fe400078e0213 */
[--C-:B------:R-:W-:Y:S01]  /*2ac0*/  @!P6 IMAD.IADD R17, R17, 0x1, -R2.reuse ;  /* 0x000000011111e824 */ /* 0x100fe200078e0a02 */
[----:B------:R-:W-:Y:S01]  /*2ad0*/  ISETP.GT.U32.AND P6, PT, R2, R18, PT ;  /* 0x000000120200720c */ /* 0x000fe20003fc4070 */
[----:B------:R-:W-:Y:S02]  /*2ae0*/  VIADD R14, R8, 0x150 ;  /* 0x00000150080e7836 */ /* 0x000fe40000000000 */
[----:B------:R-:W-:Y:S01]  /*2af0*/  @!P5 IMAD.IADD R16, R16, 0x1, -R2 ;  /* 0x000000011010d824 */ /* 0x000fe200078e0a02 */
[C---:B------:R-:W-:Y:S01]  /*2b00*/  ISETP.GT.U32.AND P5, PT, R2.reuse, R12, PT ;  /* 0x0000000c0200720c */ /* 0x040fe20003fa4070 */
[----:B-1----:R-:W-:Y:S01]  /*2b10*/  IMAD.MOV.U32 R0, RZ, RZ, R15 ;  /* 0x000000ffff007224 */ /* 0x002fe200078e000f */
[----:B------:R-:W-:Y:S01]  /*2b20*/  IABS R6, R14 ;  /* 0x0000000e00067213 */ /* 0x000fe20000000000 */
[----:B------:R-:W-:Y:S01]  /*2b30*/  @!P1 IMAD.MOV R5, RZ, RZ, -R5 ;  /* 0x000000ffff059224 */ /* 0x000fe200078e0a05 */
[----:B------:R-:W-:Y:S01]  /*2b40*/  ISETP.GT.U32.AND P1, PT, R2, R17, PT ;  /* 0x000000110200720c */ /* 0x000fe20003f24070 */
[----:B------:R-:W-:Y:S01]  /*2b50*/  @!P3 IMAD.MOV R0, RZ, RZ, -R0 ;  /* 0x000000ffff00b224 */ /* 0x000fe200078e0a00 */
[----:B------:R-:W-:Y:S01]  /*2b60*/  ISETP.GE.AND P3, PT, R4, RZ, PT ;  /* 0x000000ff0400720c */ /* 0x000fe20003f66270 */
[----:B------:R-:W-:Y:S01]  /*2b70*/  IMAD R10, R2, R20, R10 ;  /* 0x00000014020a7224 */ /* 0x000fe200078e020a */
[----:B------:R1:W-:Y:S01]  /*2b80*/  STL [R1+0x114], R5 ;  /* 0x0001140501007387 */ /* 0x0003e20000100800 */
[----:B------:R-:W-:-:S03]  /*2b90*/  IMAD.HI.U32 R19, R9, R6, RZ ;  /* 0x0000000609137227 */ /* 0x000fc600078e00ff */
[----:B------:R2:W-:Y:S01]  /*2ba0*/  STL [R1+0x11c], R0 ;  /* 0x00011c0001007387 */ /* 0x0005e20000100800 */
[--C-:B------:R-:W-:Y:S01]  /*2bb0*/  @!P6 IMAD.IADD R18, R18, 0x1, -R2.reuse ;  /* 0x000000011212e824 */ /* 0x100fe200078e0a02 */
[----:B------:R-:W-:Y:S01]  /*2bc0*/  ISETP.GT.U32.AND P6, PT, R2, R10, PT ;  /* 0x0000000a0200720c */ /* 0x000fe20003fc4070 */
[----:B------:R-:W-:Y:S02]  /*2bd0*/  IMAD.MOV R19, RZ, RZ, -R19 ;  /* 0x000000ffff137224 */ /* 0x000fe400078e0a13 */
[----:B------:R-:W-:Y:S02]  /*2be0*/  @!P5 IMAD.IADD R12, R12, 0x1, -R2 ;  /* 0x000000010c0cd824 */ /* 0x000fe400078e0a02 */
[----:B------:R-:W-:Y:S02]  /*2bf0*/  IMAD R6, R2, R19, R6 ;  /* 0x0000001302067224 */ /* 0x000fe400078e0206 */
[----:B-1----:R-:W-:Y:S01]  /*2c00*/  IMAD.MOV.U32 R5, RZ, RZ, R18 ;  /* 0x000000ffff057224 */ /* 0x002fe200078e0012 */
[----:B--2---:R-:W-:Y:S01]  /*2c10*/  MOV R0, R16 ;  /* 0x0000001000007202 */ /* 0x004fe20000000f00 */
[----:B------:R-:W-:-:S04]  /*2c20*/  IMAD.HI.U32 R20, R9, R11, RZ ;  /* 0x0000000b09147227 */ /* 0x000fc800078e00ff */
[----:B------:R-:W-:Y:S01]  /*2c30*/  @!P0 IMAD.MOV R0, RZ, RZ, -R0 ;  /* 0x000000ffff008224 */ /* 0x000fe200078e0a00 */
[----:B------:R-:W-:Y:S01]  /*2c40*/  ISETP.GT.U32.AND P0, PT, R2, R12, PT ;  /* 0x0000000c0200720c */ /* 0x000fe20003f04070 */
[----:B------:R-:W-:Y:S02]  /*2c50*/  VIADD R4, R8, 0x14c ;  /* 0x0000014c08047836 */ /* 0x000fe40000000000 */
[----:B------:R-:W-:Y:S01]  /*2c60*/  @!P1 IMAD.IADD R17, R17, 0x1, -R2 ;  /* 0x0000000111119824 */ /* 0x000fe200078e0a02 */
[----:B------:R1:W-:Y:S01]  /*2c70*/  STL [R1+0x140], R0 ;  /* 0x0001400001007387 */ /* 0x0003e20000100800 */
[----:B------:R-:W-:Y:S01]  /*2c80*/  @!P4 IMAD.MOV R5, RZ, RZ, -R5 ;  /* 0x000000ffff05c224 */ /* 0x000fe200078e0a05 */
[----:B------:R-:W-:Y:S01]  /*2c90*/  ISETP.GT.U32.AND P4, PT, R2, R6, PT ;  /* 0x000000060200720c */ /* 0x000fe20003f84070 */
[----:B------:R-:W-:Y:S01]  /*2ca0*/  IMAD.MOV R20, RZ, RZ, -R20 ;  /* 0x000000ffff147224 */ /* 0x000fe200078e0a14 */
[----:B------:R-:W-:Y:S01]  /*2cb0*/  IABS R15, R4 ;  /* 0x00000004000f7213 */ /* 0x000fe20000000000 */
[----:B------:R-:W-:Y:S01]  /*2cc0*/  @!P6 IMAD.IADD R10, R10, 0x1, -R2 ;  /* 0x000000010a0ae824 */ /* 0x000fe200078e0a02 */
[----:B------:R-:W-:Y:S01]  /*2cd0*/  ISETP.GE.AND P1, PT, R7, RZ, PT ;  /* 0x000000ff0700720c */ /* 0x000fe20003f26270 */
[----:B------:R-:W-:Y:S01]  /*2ce0*/  IMAD R7, R2, R20, R11 ;  /* 0x0000001402077224 */ /* 0x000fe200078e020b */
[----:B------:R-:W-:Y:S01]  /*2cf0*/  STL [R1+0x144], R5 ;  /* 0x0001440501007387 */ /* 0x000fe20000100800 */
[----:B------:R-:W-:Y:S01]  /*2d00*/  VIADD R11, R8, 0x148 ;  /* 0x00000148080b7836 */ /* 0x000fe20000000000 */
[C---:B------:R-:W-:Y:S01]  /*2d10*/  ISETP.GT.U32.AND P6, PT, R2.reuse, R10, PT ;  /* 0x0000000a0200720c */ /* 0x040fe20003fc4070 */
[----:B-1----:R-:W-:Y:S01]  /*2d20*/  IMAD.MOV.U32 R0, RZ, RZ, R17 ;  /* 0x000000ffff007224 */ /* 0x002fe200078e0011 */
[----:B------:R-:W-:Y:S01]  /*2d30*/  ISETP.GT.U32.AND P5, PT, R2, R7, PT ;  /* 0x000000070200720c */ /* 0x000fe20003fa4070 */
[----:B------:R-:W-:Y:S01]  /*2d40*/  IMAD.HI.U32 R19, R9, R15, RZ ;  /* 0x0000000f09137227 */ /* 0x000fe200078e00ff */
[----:B------:R-:W-:-:S03]  /*2d50*/  IABS R16, R11 ;  /* 0x0000000b00107213 */ /* 0x000fc60000000000 */
[----:B------:R-:W-:Y:S01]  /*2d60*/  @!P2 IMAD.MOV R0, RZ, RZ, -R0 ;  /* 0x000000ffff00a224 */ /* 0x000fe200078e0a00 */
[----:B------:R-:W-:Y:S01]  /*2d70*/  ISETP.GE.AND P2, PT, R3, RZ, PT ;  /* 0x000000ff0300720c */ /* 0x000fe20003f46270 */
[--C-:B------:R-:W-:Y:S01]  /*2d80*/  @!P0 IMAD.IADD R12, R12, 0x1, -R2.reuse ;  /* 0x000000010c0c8824 */ /* 0x100fe200078e0a02 */
[----:B------:R-:W-:Y:S01]  /*2d90*/  ISETP.GE.AND P0, PT, R14, RZ, PT ;  /* 0x000000ff0e00720c */ /* 0x000fe20003f06270 */
[----:B------:R-:W-:Y:S01]  /*2da0*/  IMAD.MOV R18, RZ, RZ, -R19 ;  /* 0x000000ffff127224 */ /* 0x000fe200078e0a13 */
[----:B------:R1:W-:Y:S01]  /*2db0*/  STL [R1+0x148], R0 ;  /* 0x0001480001007387 */ /* 0x0003e20000100800 */
[----:B------:R-:W-:Y:S01]  /*2dc0*/  @!P4 IMAD.IADD R6, R6, 0x1, -R2 ;  /* 0x000000010606c824 */ /* 0x000fe200078e0a02 */
[----:B------:R-:W-:Y:S01]  /*2dd0*/  ISETP.GE.AND P4, PT, R4, RZ, PT ;  /* 0x000000ff0400720c */ /* 0x000fe20003f86270 */
[----:B------:R-:W-:Y:S02]  /*2de0*/  IMAD R3, R2, R18, R15 ;  /* 0x0000001202037224 */ /* 0x000fe400078e020f */
[----:B------:R-:W-:-:S04]  /*2df0*/  IMAD.HI.U32 R14, R9, R16, RZ ;  /* 0x00000010090e7227 */ /* 0x000fc800078e00ff */
[----:B------:R-:W-:Y:S01]  /*2e00*/  @!P6 IMAD.IADD R10, R10, 0x1, -R2 ;  /* 0x000000010a0ae824 */ /* 0x000fe200078e0a02 */
[C---:B------:R-:W-:Y:S01]  /*2e10*/  ISETP.GT.U32.AND P6, PT, R2.reuse, R3, PT ;  /* 0x000000030200720c */ /* 0x040fe20003fc4070 */
[----:B-1----:R-:W-:Y:S02]  /*2e20*/  IMAD.MOV.U32 R0, RZ, RZ, R12 ;  /* 0x000000ffff007224 */ /* 0x002fe400078e000c */
[----:B------:R-:W-:Y:S02]  /*2e30*/  IMAD.MOV R14, RZ, RZ, -R14 ;  /* 0x000000ffff0e7224 */ /* 0x000fe400078e0a0e */
[----:B------:R-:W-:Y:S01]  /*2e40*/  @!P3 IMAD.MOV R0, RZ, RZ, -R0 ;  /* 0x000000ffff00b224 */ /* 0x000fe200078e0a00 */
[C---:B------:R-:W-:Y:S01]  /*2e50*/  ISETP.GT.U32.AND P3, PT, R2.reuse, R6, PT ;  /* 0x000000060200720c */ /* 0x040fe20003f64070 */
[----:B------:R-:W-:Y:S02]  /*2e60*/  @!P5 IMAD.IADD R7, R7, 0x1, -R2 ;  /* 0x000000010707d824 */ /* 0x000fe400078e0a02 */
[----:B------:R-:W-:Y:S01]  /*2e70*/  IMAD R4, R2, R14, R16 ;  /* 0x0000000e02047224 */ /* 0x000fe200078e0210 */
[----:B------:R1:W-:Y:S01]  /*2e80*/  STL [R1+0x150], R0 ;  /* 0x0001500001007387 */ /* 0x0003e20000100800 */
[----:B------:R-:W-:Y:S01]  /*2e90*/  VIADD R15, R8, 0x144 ;  /* 0x00000144080f7836 */ /* 0x000fe20000000000 */
[----:B------:R-:W-:Y:S01]  /*2ea0*/  ISETP.GT.U32.AND P5, PT, R2, R7, PT ;  /* 0x000000070200720c */ /* 0x000fe20003fa4070 */
[----:B------:R-:W-:-:S02]  /*2eb0*/  @!P6 IMAD.IADD R3, R3, 0x1, -R2 ;  /* 0x000000010303e824 */ /* 0x000fc400078e0a02 */
[C---:B------:R-:W-:Y:S01]  /*2ec0*/  VIADD R14, R8.reuse, 0x140 ;  /* 0x00000140080e7836 */ /* 0x040fe20000000000 */
[----:B------:R-:W-:Y:S01]  /*2ed0*/  IABS R20, R15 ;  /* 0x0000000f00147213 */ /* 0x000fe20000000000 */
[----:B------:R-:W-:Y:S01]  /*2ee0*/  VIADD R12, R8, 0x13c ;  /* 0x0000013c080c7836 */ /* 0x000fe20000000000 */
[----:B------:R-:W-:Y:S01]  /*2ef0*/  ISETP.GT.U32.AND P6, PT, R2, R3, PT ;  /* 0x000000030200720c */ /* 0x000fe20003fc4070 */
[----:B------:R-:W-:Y:S01]  /*2f00*/  @!P3 IMAD.IADD R6, R6, 0x1, -R2 ;  /* 0x000000010606b824 */ /* 0x000fe200078e0a02 */
[----:B------:R-:W-:Y:S01]  /*2f10*/  ISETP.GT.U32.AND P3, PT, R2, R4, PT ;  /* 0x000000040200720c */ /* 0x000fe20003f64070 */
[----:B-1----:R-:W-:Y:S02]  /*2f20*/  IMAD.MOV.U32 R0, RZ, RZ, R10 ;  /* 0x000000ffff007224 */ /* 0x002fe400078e000a */
[----:B------:R-:W-:-:S04]  /*2f30*/  IMAD.HI.U32 R10, R9, R20, RZ ;  /* 0x00000014090a7227 */ /* 0x000fc800078e00ff */
[----:B------:R-:W-:Y:S01]  /*2f40*/  @!P1 IMAD.MOV R0, RZ, RZ, -R0 ;  /* 0x000000ffff009224 */ /* 0x000fe200078e0a00 */
[----:B------:R-:W-:Y:S01]  /*2f50*/  ISETP.GE.AND P1, PT, R15, RZ, PT ;  /* 0x000000ff0f00720c */ /* 0x000fe20003f26270 */
[--C-:B------:R-:W-:Y:S01]  /*2f60*/  @!P5 IMAD.IADD R7, R7, 0x1, -R2.reuse ;  /* 0x000000010707d824 */ /* 0x100fe200078e0a02 */
[----:B------:R-:W-:Y:S01]  /*2f70*/  ISETP.GE.AND P5, PT, R11, RZ, PT ;  /* 0x000000ff0b00720c */ /* 0x000fe20003fa6270 */
[--C-:B------:R-:W-:Y:S01]  /*2f80*/  @!P6 IMAD.IADD R3, R3, 0x1, -R2.reuse ;  /* 0x000000010303e824 */ /* 0x100fe200078e0a02 */
[----:B------:R1:W-:Y:S01]  /*2f90*/  STL [R1+0x154], R0 ;  /* 0x0001540001007387 */ /* 0x0003e20000100800 */
[----:B------:R-:W-:Y:S02]  /*2fa0*/  @!P3 IMAD.IADD R4, R4, 0x1, -R2 ;  /* 0x000000010404b824 */ /* 0x000fe400078e0a02 */
[----:B------:R-:W-:Y:S02]  /*2fb0*/  IMAD.MOV.U32 R5, RZ, RZ, R7 ;  /* 0x000000ffff057224 */ /* 0x000fe400078e0007 */
[----:B------:R-:W-:Y:S01]  /*2fc0*/  IMAD.MOV R10, RZ, RZ, -R10 ;  /* 0x000000ffff0a7224 */ /* 0x000fe200078e0a0a */
[----:B------:R-:W-:Y:S01]  /*2fd0*/  ISETP.GT.U32.AND P3, PT, R2, R4, PT ;  /* 0x000000040200720c */ /* 0x000fe20003f64070 */
[----:B------:R-:W-:Y:S01]  /*2fe0*/  @!P2 IMAD.MOV R5, RZ, RZ, -R5 ;  /* 0x000000ffff05a224 */ /* 0x000fe200078e0a05 */
[----:B------:R-:W-:Y:S01]  /*2ff0*/  ISETP.GE.AND P2, PT, R14, RZ, PT ;  /* 0x000000ff0e00720c */ /* 0x000fe20003f46270 */
[----:B------:R-:W-:Y:S01]  /*3000*/  IMAD R20, R2, R10, R20 ;  /* 0x0000000a02147224 */ /* 0x000fe200078e0214 */
[----:B-1----:R-:W-:Y:S01]  /*3010*/  MOV R0, R6 ;  /* 0x0000000600007202 */ /* 0x002fe20000000f00 */
[C---:B------:R-:W-:Y:S01]  /*3020*/  VIADD R11, R8.reuse, 0x138 ;  /* 0x00000138080b7836 */ /* 0x040fe20000000000 */
[----:B------:R-:W-:Y:S01]  /*3030*/  IABS R14, R14 ;  /* 0x0000000e000e7213 */ /* 0x000fe20000000000 */
[----:B------:R-:W-:Y:S01]  /*3040*/  STL [R1+0x158], R5 ;  /* 0x0001580501007387 */ /* 0x000fe20000100800 */
[----:B------:R-:W-:-:S02]  /*3050*/  VIADD R21, R8, 0x134 ;  /* 0x0000013408157836 */ /* 0x000fc40000000000 */
[----:B------:R-:W-:Y:S01]  /*3060*/  @!P0 IMAD.MOV R0, RZ, RZ, -R0 ;  /* 0x000000ffff008224 */ /* 0x000fe200078e0a00 */
[----:B------:R-:W-:Y:S01]  /*3070*/  ISETP.GE.AND P0, PT, R12, RZ, PT ;  /* 0x000000ff0c00720c */ /* 0x000fe20003f06270 */
[----:B------:R-:W-:Y:S01]  /*3080*/  IMAD.HI.U32 R7, R9, R14, RZ ;  /* 0x0000000e09077227 */ /* 0x000fe200078e00ff */
[----:B------:R-:W-:Y:S02]  /*3090*/  IABS R12, R12 ;  /* 0x0000000c000c7213 */ /* 0x000fe40000000000 */
[----:B------:R1:W-:Y:S01]  /*30a0*/  STL [R1+0x15c], R0 ;  /* 0x00015c0001007387 */ /* 0x0003e20000100800 */
[----:B------:R-:W-:Y:S01]  /*30b0*/  IMAD.MOV R7, RZ, RZ, -R7 ;  /* 0x000000ffff077224 */ /* 0x000fe200078e0a07 */
[----:B------:R-:W-:Y:S01]  /*30c0*/  ISETP.GE.AND P6, PT, R11, RZ, PT ;  /* 0x000000ff0b00720c */ /* 0x000fe20003fc6270 */
[----:B------:R-:W-:Y:S01]  /*30d0*/  IMAD.HI.U32 R6, R9, R12, RZ ;  /* 0x0000000c09067227 */ /* 0x000fe200078e00ff */
[----:B------:R-:W-:-:S03]  /*30e0*/  IABS R11, R11 ;  /* 0x0000000b000b7213 */ /* 0x000fc60000000000 */
[----:B------:R-:W-:Y:S02]  /*30f0*/  IMAD.MOV R6, RZ, RZ, -R6 ;  /* 0x000000ffff067224 */ /* 0x000fe400078e0a06 */
[----:B------:R-:W-:Y:S02]  /*3100*/  @!P3 IMAD.IADD R4, R4, 0x1, -R2 ;  /* 0x000000010404b824 */ /* 0x000fe400078e0a02 */
[----:B-1----:R-:W-:Y:S02]  /*3110*/  IMAD.MOV.U32 R0, RZ, RZ, R3 ;  /* 0x000000ffff007224 */ /* 0x002fe400078e0003 */
[C---:B------:R-:W-:Y:S02]  /*3120*/  IMAD R14, R2.reuse, R7, R14 ;  /* 0x00000007020e7224 */ /* 0x040fe400078e020e */
[----:B------:R-:W-:Y:S01]  /*3130*/  @!P4 IMAD.MOV R0, RZ, RZ, -R0 ;  /* 0x000000ffff00c224 */ /* 0x000fe200078e0a00 */
[C---:B------:R-:W-:Y:S01]  /*3140*/  ISETP.GT.U32.AND P4, PT, R2.reuse, R20, PT ;  /* 0x000000140200720c */ /* 0x040fe20003f84070 */
[C---:B------:R-:W-:Y:S01]  /*3150*/  IMAD R12, R2.reuse, R6, R12 ;  /* 0x00000006020c7224 */ /* 0x040fe200078e020c */
[----:B------:R-:W-:Y:S01]  /*3160*/  ISETP.GT.U32.AND P3, PT, R2, R14, PT ;  /* 0x0000000e0200720c */ /* 0x000fe20003f64070 */
[----:B------:R-:W-:Y:S01]  /*3170*/  IMAD.HI.U32 R3, R9, R11, RZ ;  /* 0x0000000b09037227 */ /* 0x000fe200078e00ff */
[----:B------:R1:W-:Y:S03]  /*3180*/  STL [R1+0x164], R0 ;  /* 0x0001640001007387 */ /* 0x0003e60000100800 */
[----:B------:R-:W-:-:S02]  /*3190*/  IMAD.MOV R3, RZ, RZ, -R3 ;  /* 0x000000ffff037224 */ /* 0x000fc400078e0a03 */
[----:B------:R-:W-:Y:S02]  /*31a0*/  VIADD R17, R8, 0x130 ;  /* 0x0000013008117836 */ /* 0x000fe40000000000 */
[----:B------:R-:W-:Y:S01]  /*31b0*/  IMAD R11, R2, R3, R11 ;  /* 0x00000003020b7224 */ /* 0x000fe200078e020b */
[----:B------:R-:W-:Y:S01]  /*31c0*/  IABS R3, R21 ;  /* 0x0000001500037213 */ /* 0x000fe20000000000 */
[----:B------:R-:W-:Y:S01]  /*31d0*/  @!P4 IMAD.IADD R20, R20, 0x1, -R2 ;  /* 0x000000011414c824 */ /* 0x000fe200078e0a02 */
[----:B------:R-:W-:Y:S01]  /*31e0*/  IABS R19, R17 ;  /* 0x0000001100137213 */ /* 0x000fe20000000000 */
[----:B-1----:R-:W-:Y:S02]  /*31f0*/  IMAD.MOV.U32 R0, RZ, RZ, R4 ;  /* 0x000000ffff007224 */ /* 0x002fe400078e0004 */
[----:B------:R-:W-:Y:S01]  /*3200*/  @!P3 IMAD.IADD R14, R14, 0x1, -R2 ;  /* 0x000000010e0eb824 */ /* 0x000fe200078e0a02 */
[C---:B------:R-:W-:Y:S01]  /*3210*/  ISETP.GT.U32.AND P4, PT, R2.reuse, R20, PT ;  /* 0x000000140200720c */ /* 0x040fe20003f84070 */
[----:B------:R-:W-:Y:S01]  /*3220*/  @!P5 IMAD.MOV R0, RZ, RZ, -R0 ;  /* 0x000000ffff00d224 */ /* 0x000fe200078e0a00 */
[C---:B------:R-:W-:Y:S01]  /*3230*/  ISETP.GT.U32.AND P5, PT, R2.reuse, R12, PT ;  /* 0x0000000c0200720c */ /* 0x040fe20003fa4070 */
[----:B------:R-:W-:Y:S01]  /*3240*/  IMAD.HI.U32 R15, R9, R3, RZ ;  /* 0x00000003090f7227 */ /* 0x000fe200078e00ff */
[----:B------:R-:W-:-:S02]  /*3250*/  ISETP.GT.U32.AND P3, PT, R2, R14, PT ;  /* 0x0000000e0200720c */ /* 0x000fc40003f64070 */
[----:B------:R1:W-:Y:S01]  /*3260*/  STL [R1+0x168], R0 ;  /* 0x0001680001007387 */ /* 0x0003e20000100800 */
[----:B------:R-:W-:-:S04]  /*3270*/  IMAD.HI.U32 R6, R9, R19, RZ ;  /* 0x0000001309067227 */ /* 0x000fc800078e00ff */
[----:B------:R-:W-:Y:S02]  /*3280*/  IMAD.MOV R15, RZ, RZ, -R15 ;  /* 0x000000ffff0f7224 */ /* 0x000fe400078e0a0f */
[----:B------:R-:W-:Y:S02]  /*3290*/  IMAD.MOV R6, RZ, RZ, -R6 ;  /* 0x000000ffff067224 */ /* 0x000fe400078e0a06 */
[--C-:B------:R-:W-:Y:S02]  /*32a0*/  @!P5 IMAD.IADD R12, R12, 0x1, -R2.reuse ;  /* 0x000000010c0cd824 */ /* 0x100fe400078e0a02 */
[----:B------:R-:W-:Y:S01]  /*32b0*/  @!P4 IMAD.IADD R20, R20, 0x1, -R2 ;  /* 0x000000011414c824 */ /* 0x000fe200078e0a02 */
[C---:B------:R-:W-:Y:S01]  /*32c0*/  ISETP.GT.U32.AND P4, PT, R2.reuse, R11, PT ;  /* 0x0000000b0200720c */ /* 0x040fe20003f84070 */
[C---:B------:R-:W-:Y:S01]  /*32d0*/  IMAD R3, R2.reuse, R15, R3 ;  /* 0x0000000f02037224 */ /* 0x040fe200078e0203 */
[C---:B------:R-:W-:Y:S01]  /*32e0*/  ISETP.GT.U32.AND P5, PT, R2.reuse, R12, PT ;  /* 0x0000000c0200720c */ /* 0x040fe20003fa4070 */
[----:B------:R-:W-:Y:S01]  /*32f0*/  IMAD R19, R2, R6, R19 ;  /* 0x0000000602137224 */ /* 0x000fe200078e0213 */
[----:B------:R-:W-:Y:S01]  /*3300*/  @!P3 IADD3 R14, R14, -R2, RZ ;  /* 0x800000020e0eb210 */ /* 0x000fe20007ffe0ff */
[----:B------:R-:W-:Y:S01]  /*3310*/  VIADD R4, R8, 0x12c ;  /* 0x0000012c08047836 */ /* 0x000fe20000000000 */
[----:B------:R-:W-:Y:S01]  /*3320*/  ISETP.GT.U32.AND P3, PT, R2, R3, PT ;  /* 0x000000030200720c */ /* 0x000fe20003f64070 */
[----:B------:R-:W-:-:S02]  /*3330*/  VIADD R6, R8, 0x124 ;  /* 0x0000012408067836 */ /* 0x000fc40000000000 */
[----:B-1----:R-:W-:Y:S01]  /*3340*/  IMAD.MOV.U32 R0, RZ, RZ, R20 ;  /* 0x000000ffff007224 */ /* 0x002fe200078e0014 */
[----:B------:R-:W-:Y:S01]  /*3350*/  IABS R7, R4 ;  /* 0x0000000400077213 */ /* 0x000fe20000000000 */
[----:B------:R-:W-:Y:S01]  /*3360*/  VIADD R10, R8, 0x128 ;  /* 0x00000128080a7836 */ /* 0x000fe20000000000 */
[----:B------:R-:W-:Y:S01]  /*3370*/  IABS R20, R6 ;  /* 0x0000000600147213 */ /* 0x000fe20000000000 */
[--C-:B------:R-:W-:Y:S01]  /*3380*/  @!P4 IMAD.IADD R11, R11, 0x1, -R2.reuse ;  /* 0x000000010b0bc824 */ /* 0x100fe200078e0a02 */
[----:B------:R-:W-:Y:S01]  /*3390*/  ISETP.GE.AND P4, PT, R21, RZ, PT ;  /* 0x000000ff1500720c */ /* 0x000fe20003f86270 */
[----:B------:R-:W-:Y:S01]  /*33a0*/  @!P5 IMAD.IADD R12, R12, 0x1, -R2 ;  /* 0x000000010c0cd824 */ /* 0x000fe200078e0a02 */
[C---:B------:R-:W-:Y:S01]  /*33b0*/  ISETP.GT.U32.AND P5, PT, R2.reuse, R19, PT ;  /* 0x000000130200720c */ /* 0x040fe20003fa4070 */
[----:B------:R-:W-:Y:S01]  /*33c0*/  @!P1 IMAD.MOV R0, RZ, RZ, -R0 ;  /* 0x000000ffff009224 */ /* 0x000fe200078e0a00 */
[----:B------:R-:W-:Y:S01]  /*33d0*/  ISETP.GT.U32.AND P1, PT, R2, R11, PT ;  /* 0x0000000b0200720c */ /* 0x000fe20003f24070 */
[----:B------:R-:W-:Y:S01]  /*33e0*/  @!P3 IMAD.IADD R3, R3, 0x1, -R2 ;  /* 0x000000010303b824 */ /* 0x000fe200078e0a02 */
[----:B------:R-:W-:Y:S01]  /*33f0*/  IABS R18, R10 ;  /* 0x0000000a00127213 */ /* 0x000fe20000000000 */
[----:B------:R-:W-:Y:S01]  /*3400*/  IMAD.HI.U32 R16, R9, R7, RZ ;  /* 0x0000000709107227 */ /* 0x000fe200078e00ff */
[----:B------:R-:W-:Y:S01]  /*3410*/  ISETP.GE.AND P3, PT, R17, RZ, PT ;  /* 0x000000ff1100720c */ /* 0x000fe20003f66270 */
[----:B------:R1:W-:Y:S02]  /*3420*/  STL [R1+0x16c], R0 ;  /* 0x00016c0001007387 */ /* 0x0003e40000100800 */
[----:B------:R-:W-:-:S02]  /*3430*/  IMAD.MOV.U32 R17, RZ, RZ, R20 ;  /* 0x000000ffff117224 */ /* 0x000fc400078e0014 */
[----:B------:R-:W-:Y:S02]  /*3440*/  IMAD.MOV R16, RZ, RZ, -R16 ;  /* 0x000000ffff107224 */ /* 0x000fe400078e0a10 */
[----:B------:R-:W-:Y:S02]  /*3450*/  @!P5 IMAD.IADD R19, R19, 0x1, -R2 ;  /* 0x000000011313d824 */ /* 0x000fe400078e0a02 */
[----:B------:R-:W-:-:S03]  /*3460*/  IMAD.HI.U32 R15, R9, R18, RZ ;  /* 0x00000012090f7227 */ /* 0x000fc600078e00ff */
[----:B------:R-:W-:Y:S01]  /*3470*/  ISETP.GT.U32.AND P5, PT, R2, R19, PT ;  /* 0x000000130200720c */ /* 0x000fe20003fa4070 */
[----:B-1----:R-:W-:Y:S02]  /*3480*/  IMAD.MOV.U32 R0, RZ, RZ, R14 ;  /* 0x000000ffff007224 */ /* 0x002fe400078e000e */
[----:B------:R-:W-:-:S04]  /*3490*/  IMAD.HI.U32 R14, R9, R17, RZ ;  /* 0x00000011090e7227 */ /* 0x000fc800078e00ff */
[----:B------:R-:W-:Y:S01]  /*34a0*/  @!P2 IMAD.MOV R0, RZ, RZ, -R0 ;  /* 0x000000ffff00a224 */ /* 0x000fe200078e0a00 */
[C---:B------:R-:W-:Y:S01]  /*34b0*/  ISETP.GT.U32.AND P2, PT, R2.reuse, R3, PT ;  /* 0x000000030200720c */ /* 0x040fe20003f44070 */
[C---:B------:R-:W-:Y:S02]  /*34c0*/  IMAD R7, R2.reuse, R16, R7 ;  /* 0x0000001002077224 */ /* 0x040fe400078e0207 */
[----:B------:R-:W-:Y:S01]  /*34d0*/  IMAD.MOV R15, RZ, RZ, -R15 ;  /* 0x000000ffff0f7224 */ /* 0x000fe200078e0a0f */
[----:B------:R1:W-:Y:S01]  /*34e0*/  STL [R1+0x174], R0 ;  /* 0x0001740001007387 */ /* 0x0003e20000100800 */
[----:B------:R-:W-:Y:S01]  /*34f0*/  @!P1 IMAD.IADD R11, R11, 0x1, -R2 ;  /* 0x000000010b0b9824 */ /* 0x000fe200078e0a02 */
[C---:B------:R-:W-:Y:S01]  /*3500*/  ISETP.GT.U32.AND P1, PT, R2.reuse, R7, PT ;  /* 0x000000070200720c */ /* 0x040fe20003f24070 */
[----:B------:R-:W-:Y:S02]  /*3510*/  IMAD.MOV R14, RZ, RZ, -R14 ;  /* 0x000000ffff0e7224 */ /* 0x000fe400078e0a0e */
[----:B------:R-:W-:-:S02]  /*3520*/  IMAD R18, R2, R15, R18 ;  /* 0x0000000f02127224 */ /* 0x000fc400078e0212 */
[C---:B------:R-:W-:Y:S02]  /*3530*/  IMAD R17, R2.reuse, R14, R17 ;  /* 0x0000000e02117224 */ /* 0x040fe400078e0211 */
[----:B------:R-:W-:Y:S02]  /*3540*/  IMAD.MOV.U32 R5, RZ, RZ, R12 ;  /* 0x000000ffff057224 */ /* 0x000fe400078e000c */
[----:B-1----:R-:W-:Y:S02]  /*3550*/  IMAD.MOV.U32 R0, RZ, RZ, R11 ;  /* 0x000000ffff007224 */ /* 0x002fe400078e000b */
[----:B------:R-:W-:Y:S01]  /*3560*/  @!P5 IMAD.IADD R19, R19, 0x1, -R2 ;  /* 0x000000011313d824 */ /* 0x000fe200078e0a02 */
[C---:B------:R-:W-:Y:S01]  /*3570*/  ISETP.GT.U32.AND P5, PT, R2.reuse, R17, PT ;  /* 0x000000110200720c */ /* 0x040fe20003fa4070 */
[----:B------:R-:W-:Y:S01]  /*3580*/  @!P6 IMAD.MOV R0, RZ, RZ, -R0 ;  /* 0x000000ffff00e224 */ /* 0x000fe200078e0a00 */
[----:B------:R-:W-:Y:S01]  /*3590*/  ISETP.GT.U32.AND P6, PT, R2, R18, PT ;  /* 0x000000120200720c */ /* 0x000fe20003fc4070 */
[----:B------:R-:W-:Y:S01]  /*35a0*/  @!P0 IMAD.MOV R5, RZ, RZ, -R5 ;  /* 0x000000ffff058224 */ /* 0x000fe200078e0a05 */
[----:B------:R-:W-:Y:S01]  /*35b0*/  ISETP.GE.AND P0, PT, R4, RZ, PT ;  /* 0x000000ff0400720c */ /* 0x000fe20003f06270 */
[----:B------:R-:W-:-:S02]  /*35c0*/  VIADD R4, R8, 0x120 ;  /* 0x0000012008047836 */ /* 0x000fc40000000000 */
[----:B------:R-:W-:Y:S01]  /*35d0*/  VIADD R11, R8, 0x11c ;  /* 0x0000011c080b7836 */ /* 0x000fe20000000000 */
[----:B------:R-:W-:Y:S01]  /*35e0*/  STL [R1+0x17c], R5 ;  /* 0x00017c0501007387 */ /* 0x000fe20000100800 */
[--C-:B------:R-:W-:Y:S01]  /*35f0*/  @!P2 IMAD.IADD R3, R3, 0x1, -R2.reuse ;  /* 0x000000010303a824 */ /* 0x100fe200078e0a02 */
[----:B------:R-:W-:Y:S01]  /*3600*/  IABS R12, R4 ;  /* 0x00000004000c7213 */ /* 0x000fe20000000000 */
[--C-:B------:R-:W-:Y:S01]  /*3610*/  @!P1 IMAD.IADD R7, R7, 0x1, -R2.reuse ;  /* 0x0000000107079824 */ /* 0x100fe200078e0a02 */
[----:B------:R-:W-:Y:S01]  /*3620*/  ISETP.GE.AND P1, PT, R6, RZ, PT ;  /* 0x000000ff0600720c */ /* 0x000fe20003f26270 */
[----:B------:R1:W-:Y:S01]  /*3630*/  STL [R1+0x184], R0 ;  /* 0x0001840001007387 */ /* 0x0003e20000100800 */
[----:B------:R-:W-:Y:S01]  /*3640*/  IABS R6, R11 ;  /* 0x0000000b00067213 */ /* 0x000fe20000000000 */
[--C-:B------:R-:W-:Y:S01]  /*3650*/  @!P6 IMAD.IADD R18, R18, 0x1, -R2.reuse ;  /* 0x000000011212e824 */ /* 0x100fe200078e0a02 */
[----:B------:R-:W-:Y:S01]  /*3660*/  ISETP.GE.AND P2, PT, R10, RZ, PT ;  /* 0x000000ff0a00720c */ /* 0x000fe20003f46270 */
[----:B------:R-:W-:Y:S01]  /*3670*/  @!P5 IMAD.IADD R17, R17, 0x1, -R2 ;  /* 0x000000011111d824 */ /* 0x000fe200078e0a02 */
[C---:B------:R-:W-:Y:S01]  /*3680*/  ISETP.GT.U32.AND P6, PT, R2.reuse, R7, PT ;  /* 0x000000070200720c */ /* 0x040fe20003fc4070 */
[----:B------:R-:W-:Y:S01]  /*3690*/  IMAD.HI.U32 R10, R9, R12, RZ ;  /* 0x0000000c090a7227 */ /* 0x000fe200078e00ff */
[----:B------:R-:W-:-:S02]  /*36a0*/  ISETP.GT.U32.AND P5, PT, R2, R18, PT ;  /* 0x000000120200720c */ /* 0x000fc40003fa4070 */
[----:B-1----:R-:W-:Y:S01]  /*36b0*/  MOV R0, R3 ;  /* 0x0000000300007202 */ /* 0x002fe20000000f00 */
[----:B------:R-:W-:Y:S02]  /*36c0*/  IMAD.MOV.U32 R3, RZ, RZ, R6 ;  /* 0x000000ffff037224 */ /* 0x000fe400078e0006 */
[----:B------:R-:W-:Y:S02]  /*36d0*/  IMAD.MOV R10, RZ, RZ, -R10 ;  /* 0x000000ffff0a7224 */ /* 0x000fe400078e0a0a */
[----:B------:R-:W-:Y:S01]  /*36e0*/  @!P4 IMAD.MOV R0, RZ, RZ, -R0 ;  /* 0x000000ffff00c224 */ /* 0x000fe200078e0a00 */
[----:B------:R-:W-:Y:S01]  /*36f0*/  ISETP.GT.U32.AND P4, PT, R2, R17, PT ;  /* 0x000000110200720c */ /* 0x000fe20003f84070 */
[----:B------:R-:W-:-:S03]  /*3700*/  IMAD.HI.U32 R6, R9, R3, RZ ;  /* 0x0000000309067227 */ /* 0x000fc600078e00ff */
[----:B------:R1:W-:Y:S01]  /*3710*/  STL [R1+0x190], R0 ;  /* 0x0001900001007387 */ /* 0x0003e20000100800 */
[C---:B------:R-:W-:Y:S02]  /*3720*/  IMAD R12, R2.reuse, R10, R12 ;  /* 0x0000000a020c7224 */ /* 0x040fe400078e020c */
[----:B------:R-:W-:Y:S02]  /*3730*/  IMAD.MOV R6, RZ, RZ, -R6 ;  /* 0x000000ffff067224 */ /* 0x000fe400078e0a06 */
[--C-:B------:R-:W-:Y:S01]  /*3740*/  @!P6 IMAD.IADD R7, R7, 0x1, -R2.reuse ;  /* 0x000000010707e824 */ /* 0x100fe200078e0a02 */
[C---:B------:R-:W-:Y:S01]  /*3750*/  ISETP.GT.U32.AND P6, PT, R2.reuse, R12, PT ;  /* 0x0000000c0200720c */ /* 0x040fe20003fc4070 */
[----:B------:R-:W-:Y:S02]  /*3760*/  IMAD R3, R2, R6, R3 ;  /* 0x0000000602037224 */ /* 0x000fe400078e0203 */
[----:B------:R-:W-:Y:S02]  /*3770*/  VIADD R16, R8, 0x118 ;  /* 0x0000011808107836 */ /* 0x000fe40000000000 */
[--C-:B------:R-:W-:Y:S01]  /*3780*/  @!P4 IMAD.IADD R17, R17, 0x1, -R2.reuse ;  /* 0x000000011111c824 */ /* 0x100fe200078e0a02 */
[----:B------:R-:W-:Y:S01]  /*3790*/  ISETP.GT.U32.AND P4, PT, R2, R3, PT ;  /* 0x000000030200720c */ /* 0x000fe20003f84070 */
[----:B------:R-:W-:Y:S01]  /*37a0*/  VIADD R15, R8, 0x114 ;  /* 0x00000114080f7836 */ /* 0x000fe20000000000 */
[----:B------:R-:W-:Y:S01]  /*37b0*/  IABS R14, R16 ;  /* 0x00000010000e7213 */ /* 0x000fe20000000000 */
[----:B------:R-:W-:Y:S01]  /*37c0*/  @!P5 IMAD.IADD R18, R18, 0x1, -R2 ;  /* 0x000000011212d824 */ /* 0x000fe200078e0a02 */
[----:B------:R-:W-:Y:S01]  /*37d0*/  ISETP.GE.AND P5, PT, R4, RZ, PT ;  /* 0x000000ff0400720c */ /* 0x000fe20003fa6270 */
[----:B------:R-:W-:Y:S01]  /*37e0*/  IMAD.MOV.U32 R5, RZ, RZ, R19 ;  /* 0x000000ffff057224 */ /* 0x000fe200078e0013 */
[----:B------:R-:W-:Y:S01]  /*37f0*/  IABS R21, R15 ;  /* 0x0000000f00157213 */ /* 0x000fe20000000000 */
[----:B------:R-:W-:-:S04]  /*3800*/  IMAD.HI.U32 R6, R9, R14, RZ ;  /* 0x0000000e09067227 */ /* 0x000fc800078e00ff */
[----:B------:R-:W-:Y:S01]  /*3810*/  @!P6 IMAD.IADD R12, R12, 0x1, -R2 ;  /* 0x000000010c0ce824 */ /* 0x000fe200078e0a02 */
[----:B------:R-:W-:Y:S01]  /*3820*/  ISETP.GE.AND P6, PT, R11, RZ, PT ;  /* 0x000000ff0b00720c */ /* 0x000fe20003fc6270 */
[----:B------:R-:W-:Y:S02]  /*3830*/  VIADD R4, R8, 0x110 ;  /* 0x0000011008047836 */ /* 0x000fe40000000000 */
[----:B------:R-:W-:Y:S02]  /*3840*/  IMAD.MOV R6, RZ, RZ, -R6 ;  /* 0x000000ffff067224 */ /* 0x000fe400078e0a06 */
[----:B------:R-:W-:-:S04]  /*3850*/  IMAD.HI.U32 R10, R9, R21, RZ ;  /* 0x00000015090a7227 */ /* 0x000fc800078e00ff */
[----:B------:R-:W-:Y:S02]  /*3860*/  @!P4 IMAD.IADD R3, R3, 0x1, -R2 ;  /* 0x000000010303c824 */ /* 0x000fe400078e0a02 */
[----:B------:R-:W-:Y:S01]  /*3870*/  @!P3 IMAD.MOV R5, RZ, RZ, -R5 ;  /* 0x000000ffff05b224 */ /* 0x000fe200078e0a05 */
[C---:B------:R-:W-:Y:S01]  /*3880*/  ISETP.GT.U32.AND P3, PT, R2.reuse, R12, PT ;  /* 0x0000000c0200720c */ /* 0x040fe20003f64070 */
[C---:B------:R-:W-:Y:S01]  /*3890*/  IMAD R14, R2.reuse, R6, R14 ;  /* 0x00000006020e7224 */ /* 0x040fe200078e020e */
[----:B------:R-:W-:Y:S01]  /*38a0*/  IABS R6, R4 ;  /* 0x0000000400067213 */ /* 0x000fe20000000000 */
[----:B-1----:R-:W-:Y:S01]  /*38b0*/  IMAD.MOV.U32 R0, RZ, RZ, R7 ;  /* 0x000000ffff007224 */ /* 0x002fe200078e0007 */
[----:B------:R-:W-:Y:S01]  /*38c0*/  ISETP.GT.U32.AND P4, PT, R2, R3, PT ;  /* 0x000000030200720c */ /* 0x000fe20003f84070 */
[----:B------:R-:W-:Y:S01]  /*38d0*/  IMAD.MOV R10, RZ, RZ, -R10 ;  /* 0x000000ffff0a7224 */ /* 0x000fe200078e0a0a */
[----:B------:R1:W-:Y:S01]  /*38e0*/  STL [R1+0x188], R5 ;  /* 0x0001880501007387 */ /* 0x0003e20000100800 */
[----:B------:R-:W-:-:S02]  /*38f0*/  VIADD R11, R8, 0x10c ;  /* 0x0000010c080b7836 */ /* 0x000fc40000000000 */
[----:B------:R-:W-:Y:S01]  /*3900*/  @!P0 IMAD.MOV R0, RZ, RZ, -R0 ;  /* 0x000000ffff008224 */ /* 0x000fe200078e0a00 */
[C---:B------:R-:W-:Y:S01]  /*3910*/  ISETP.GT.U32.AND P0, PT, R2.reuse, R14, PT ;  /* 0x0000000e0200720c */ /* 0x040fe20003f04070 */
[----:B------:R-:W-:Y:S01]  /*3920*/  IMAD R21, R2, R10, R21 ;  /* 0x0000000a02157224 */ /* 0x000fe200078e0215 */
[----:B------:R-:W-:Y:S01]  /*3930*/  IABS R10, R11 ;  /* 0x0000000b000a7213 */ /* 0x000fe20000000000 */
[----:B------:R-:W-:Y:S01]  /*3940*/  IMAD.HI.U32 R7, R9, R6, RZ ;  /* 0x0000000609077227 */ /* 0x000fe200078e00ff */
[----:B------:R2:W-:Y:S03]  /*3950*/  STL [R1+0x1a8], R0 ;  /* 0x0001a80001007387 */ /* 0x0005e60000100800 */
[----:B-1----:R-:W-:Y:S01]  /*3960*/  IMAD.MOV.U32 R5, RZ, RZ, R18 ;  /* 0x000000ffff057224 */ /* 0x002fe200078e0012 */
[----:B------:R-:W-:Y:S01]  /*3970*/  IADD3 R7, -R7, RZ, RZ ;  /* 0x000000ff07077210 */ /* 0x000fe20007ffe1ff */
[--C-:B------:R-:W-:Y:S01]  /*3980*/  @!P3 IMAD.IADD R12, R12, 0x1, -R2.reuse ;  /* 0x000000010c0cb824 */ /* 0x100fe200078e0a02 */
[----:B------:R-:W-:Y:S01]  /*3990*/  ISETP.GE.AND P3, PT, R15, RZ, PT ;  /* 0x000000ff0f00720c */ /* 0x000fe20003f66270 */
[----:B------:R-:W-:Y:S01]  /*39a0*/  @!P2 IMAD.MOV R5, RZ, RZ, -R5 ;  /* 0x000000ffff05a224 */ /* 0x000fe200078e0a05 */
[----:B------:R-:W-:Y:S01]  /*39b0*/  ISETP.GT.U32.AND P2, PT, R2, R21, PT ;  /* 0x000000150200720c */ /* 0x000fe20003f44070 */
[----:B------:R-:W-:Y:S01]  /*39c0*/  @!P4 IMAD.IADD R3, R3, 0x1, -R2 ;  /* 0x000000010303c824 */ /* 0x000fe200078e0a02 */
[----:B------:R-:W-:Y:S01]  /*39d0*/  ISETP.GE.AND P4, PT, R4, RZ, PT ;  /* 0x000000ff0400720c */ /* 0x000fe20003f86270 */
[----:B--2---:R-:W-:Y:S01]  /*39e0*/  IMAD.MOV.U32 R0, RZ, RZ, R17 ;  /* 0x000000ffff007224 */ /* 0x004fe200078e0011 */
[----:B------:R1:W-:Y:S01]  /*39f0*/  STL [R1+0x194], R5 ;  /* 0x0001940501007387 */ /* 0x0003e20000100800 */
[----:B------:R-:W-:-:S04]  /*3a00*/  IMAD.HI.U32 R17, R9, R10, RZ ;  /* 0x0000000a09117227 */ /* 0x000fc800078e00ff */
[----:B------:R-:W-:Y:S01]  /*3a10*/  @!P1 IMAD.MOV R0, RZ, RZ, -R0 ;  /* 0x000000ffff009224 */ /* 0x000fe200078e0a00 */
[----:B------:R-:W-:Y:S01]  /*3a20*/  ISETP.GE.AND P1, PT, R16, RZ, PT ;  /* 0x000000ff1000720c */ /* 0x000fe20003f26270 */
[----:B------:R-:W-:Y:S02]  /*3a30*/  IMAD.MOV R17, RZ, RZ, -R17 ;  /* 0x000000ffff117224 */ /* 0x000fe400078e0a11 */
[----:B------:R-:W-:Y:S01]  /*3a40*/  IMAD R6, R2, R7, R6 ;  /* 0x0000000702067224 */ /* 0x000fe200078e0206 */
[----:B------:R2:W-:Y:S01]  /*3a50*/  STL [R1+0x1a4], R0 ;  /* 0x0001a40001007387 */ /* 0x0005e20000100800 */
[----:B-1----:R-:W-:Y:S02]  /*3a60*/  IMAD.MOV.U32 R5, RZ, RZ, R12 ;  /* 0x000000ffff057224 */ /* 0x002fe400078e000c */
[----:B------:R-:W-:Y:S02]  /*3a70*/  @!P0 IMAD.IADD R14, R14, 0x1, -R2 ;  /* 0x000000010e0e8824 */ /* 0x000fe400078e0a02 */
[----:B------:R-:W-:-:S02]  /*3a80*/  IMAD R10, R2, R17, R10 ;  /* 0x00000011020a7224 */ /* 0x000fc400078e020a */
[----:B------:R-:W-:Y:S01]  /*3a90*/  @!P5 IMAD.MOV R5, RZ, RZ, -R5 ;  /* 0x000000ffff05d224 */ /* 0x000fe200078e0a05 */
[C---:B------:R-:W-:Y:S01]  /*3aa0*/  ISETP.GT.U32.AND P5, PT, R2.reuse, R6, PT ;  /* 0x000000060200720c */ /* 0x040fe20003fa4070 */
[----:B------:R-:W-:Y:S01]  /*3ab0*/  @!P2 IMAD.IADD R21, R21, 0x1, -R2 ;  /* 0x000000011515a824 */ /* 0x000fe200078e0a02 */
[----:B------:R-:W-:Y:S01]  /*3ac0*/  ISETP.GT.U32.AND P0, PT, R2, R14, PT ;  /* 0x0000000e0200720c */ /* 0x000fe20003f04070 */
[----:B--2---:R-:W-:Y:S01]  /*3ad0*/  IMAD.MOV.U32 R0, RZ, RZ, R3 ;  /* 0x000000ffff007224 */ /* 0x004fe200078e0003 */
[----:B------:R-:W-:Y:S01]  /*3ae0*/  STL [R1+0x198], R5 ;  /* 0x0001980501007387 */ /* 0x000fe20000100800 */
[----:B------:R-:W-:Y:S01]  /*3af0*/  VIADD R4, R8, 0x108 ;  /* 0x0000010808047836 */ /* 0x000fe20000000000 */
[C---:B------:R-:W-:Y:S01]  /*3b00*/  ISETP.GT.U32.AND P2, PT, R2.reuse, R21, PT ;  /* 0x000000150200720c */ /* 0x040fe20003f44070 */
[----:B------:R-:W-:Y:S01]  /*3b10*/  @!P6 IMAD.MOV R0, RZ, RZ, -R0 ;  /* 0x000000ffff00e224 */ /* 0x000fe200078e0a00 */
[----:B------:R-:W-:Y:S01]  /*3b20*/  ISETP.GT.U32.AND P6, PT, R2, R10, PT ;  /* 0x0000000a0200720c */ /* 0x000fe20003fc4070 */
[C---:B------:R-:W-:Y:S01]  /*3b30*/  VIADD R7, R8.reuse, 0x104 ;  /* 0x0000010408077836 */ /* 0x040fe20000000000 */
[----:B------:R-:W-:Y:S01]  /*3b40*/  IABS R12, R4 ;  /* 0x00000004000c7213 */ /* 0x000fe20000000000 */
[----:B------:R-:W-:Y:S01]  /*3b50*/  VIADD R16, R8, 0x100 ;  /* 0x0000010008107836 */ /* 0x000fe20000000000 */
[----:B------:R1:W-:Y:S01]  /*3b60*/  STL [R1+0x1a0], R0 ;  /* 0x0001a00001007387 */ /* 0x0003e20000100800 */
[--C-:B------:R-:W-:Y:S01]  /*3b70*/  @!P5 IMAD.IADD R6, R6, 0x1, -R2.reuse ;  /* 0x000000010606d824 */ /* 0x100fe200078e0a02 */
[----:B------:R-:W-:Y:S01]  /*3b80*/  IABS R3, R7 ;  /* 0x0000000700037213 */ /* 0x000fe20000000000 */
[----:B------:R-:W-:Y:S01]  /*3b90*/  @!P0 IMAD.IADD R14, R14, 0x1, -R2 ;  /* 0x000000010e0e8824 */ /* 0x000fe200078e0a02 */
[----:B------:R-:W-:Y:S01]  /*3ba0*/  ISETP.GE.AND P0, PT, R11, RZ, PT ;  /* 0x000000ff0b00720c */ /* 0x000fe20003f06270 */
[----:B------:R-:W-:Y:S01]  /*3bb0*/  IMAD.HI.U32 R11, R9, R12, RZ ;  /* 0x0000000c090b7227 */ /* 0x000fe200078e00ff */
[----:B------:R-:W-:-:S02]  /*3bc0*/  ISETP.GT.U32.AND P5, PT, R2, R6, PT ;  /* 0x000000060200720c */ /* 0x000fc40003fa4070 */
[----:B------:R-:W-:Y:S01]  /*3bd0*/  IABS R15, R16 ;  /* 0x00000010000f7213 */ /* 0x000fe20000000000 */
[--C-:B------:R-:W-:Y:S02]  /*3be0*/  @!P6 IMAD.IADD R10, R10, 0x1, -R2.reuse ;  /* 0x000000010a0ae824 */ /* 0x100fe400078e0a02 */
[----:B------:R-:W-:Y:S01]  /*3bf0*/  @!P2 IMAD.IADD R21, R21, 0x1, -R2 ;  /* 0x000000011515a824 */ /* 0x000fe200078e0a02 */
[----:B------:R-:W-:Y:S01]  /*3c00*/  ISETP.GE.AND P2, PT, R4, RZ, PT ;  /* 0x000000ff0400720c */ /* 0x000fe20003f46270 */
[----:B------:R-:W-:Y:S01]  /*3c10*/  IMAD.HI.U32 R4, R9, R3, RZ ;  /* 0x0000000309047227 */ /* 0x000fe200078e00ff */
[----:B------:R-:W-:-:S03]  /*3c20*/  ISETP.GT.U32.AND P6, PT, R2, R10, PT ;  /* 0x0000000a0200720c */ /* 0x000fc60003fc4070 */
[----:B------:R-:W-:Y:S02]  /*3c30*/  IMAD.MOV R11, RZ, RZ, -R11 ;  /* 0x000000ffff0b7224 */ /* 0x000fe400078e0a0b */
[----:B------:R-:W-:Y:S02]  /*3c40*/  IMAD.MOV R4, RZ, RZ, -R4 ;  /* 0x000000ffff047224 */ /* 0x000fe400078e0a04 */
[C---:B------:R-:W-:Y:S02]  /*3c50*/  IMAD R12, R2.reuse, R11, R12 ;  /* 0x0000000b020c7224 */ /* 0x040fe400078e020c */
[----:B------:R-:W-:Y:S02]  /*3c60*/  IMAD R3, R2, R4, R3 ;  /* 0x0000000402037224 */ /* 0x000fe400078e0203 */
[----:B------:R-:W-:Y:S01]  /*3c70*/  @!P5 IMAD.IADD R6, R6, 0x1, -R2 ;  /* 0x000000010606d824 */ /* 0x000fe200078e0a02 */
[----:B------:R-:W-:Y:S01]  /*3c80*/  ISETP.GT.U32.AND P5, PT, R2, R12, PT ;  /* 0x0000000c0200720c */ /* 0x000fe20003fa4070 */
[----:B-1----:R-:W-:Y:S01]  /*3c90*/  IMAD.MOV.U32 R0, RZ, RZ, R14 ;  /* 0x000000ffff007224 */ /* 0x002fe200078e000e */
[----:B------:R-:W-:Y:S01]  /*3ca0*/  @!P6 IADD3 R10, R10, -R2, RZ ;  /* 0x800000020a0ae210 */ /* 0x000fe20007ffe0ff */
[----:B------:R-:W-:Y:S01]  /*3cb0*/  VIADD R14, R8, 0xfc ;  /* 0x000000fc080e7836 */ /* 0x000fe20000000000 */
[----:B------:R-:W-:Y:S01]  /*3cc0*/  ISETP.GT.U32.AND P6, PT, R2, R3, PT ;  /* 0x000000030200720c */ /* 0x000fe20003fc4070 */
[----:B------:R-:W-:Y:S01]  /*3cd0*/  @!P1 IMAD.MOV R0, RZ, RZ, -R0 ;  /* 0x000000ffff009224 */ /* 0x000fe200078e0a00 */
[----:B------:R-:W-:Y:S01]  /*3ce0*/  ISETP.GE.AND P1, PT, R7, RZ, PT ;  /* 0x000000ff0700720c */ /* 0x000fe20003f26270 */
[C---:B------:R-:W-:Y:S01]  /*3cf0*/  VIADD R17, R8.reuse, 0xf8 ;  /* 0x000000f808117836 */ /* 0x040fe20000000000 */
[----:B------:R-:W-:Y:S01]  /*3d00*/  IABS R19, R14 ;  /* 0x0000000e00137213 */ /* 0x000fe20000000000 */
[----:B------:R-:W-:Y:S01]  /*3d10*/  VIADD R4, R8, 0xf4 ;  /* 0x000000f408047836 */ /* 0x000fe20000000000 */
[----:B------:R1:W-:Y:S01]  /*3d20*/  STL [R1+0x19c], R0 ;  /* 0x00019c0001007387 */ /* 0x0003e20000100800 */
[----:B------:R-:W-:Y:S01]  /*3d30*/  IMAD.HI.U32 R7, R9, R15, RZ ;  /* 0x0000000f09077227 */ /* 0x000fe200078e00ff */
[----:B------:R-:W-:-:S02]  /*3d40*/  IABS R18, R17 ;  /* 0x0000001100127213 */ /* 0x000fc40000000000 */
[----:B------:R-:W-:Y:S01]  /*3d50*/  IABS R11, R4 ;  /* 0x00000004000b7213 */ /* 0x000fe20000000000 */
[--C-:B------:R-:W-:Y:S02]  /*3d60*/  @!P5 IMAD.IADD R12, R12, 0x1, -R2.reuse ;  /* 0x000000010c0cd824 */ /* 0x100fe400078e0a02 */
[----:B------:R-:W-:Y:S02]  /*3d70*/  @!P6 IMAD.IADD R3, R3, 0x1, -R2 ;  /* 0x000000010303e824 */ /* 0x000fe400078e0a02 */
[----:B------:R-:W-:Y:S01]  /*3d80*/  IMAD.HI.U32 R22, R9, R19, RZ ;  /* 0x0000001309167227 */ /* 0x000fe200078e00ff */
[----:B------:R-:W-:-:S03]  /*3d90*/  ISETP.GT.U32.AND P6, PT, R2, R12, PT ;  /* 0x0000000c0200720c */ /* 0x000fc60003fc4070 */
[----:B-1----:R-:W-:Y:S02]  /*3da0*/  IMAD.MOV.U32 R0, RZ, RZ, R21 ;  /* 0x000000ffff007224 */ /* 0x002fe400078e0015 */
[----:B------:R-:W-:-:S04]  /*3db0*/  IMAD.HI.U32 R20, R9, R18, RZ ;  /* 0x0000001209147227 */ /* 0x000fc800078e00ff */
[----:B------:R-:W-:Y:S01]  /*3dc0*/  @!P3 IMAD.MOV R0, RZ, RZ, -R0 ;  /* 0x000000ffff00b224 */ /* 0x000fe200078e0a00 */
[----:B------:R-:W-:Y:S01]  /*3dd0*/  ISETP.GE.AND P3, PT, R16, RZ, PT ;  /* 0x000000ff1000720c */ /* 0x000fe20003f66270 */
[----:B------:R-:W-:Y:S02]  /*3de0*/  IMAD.MOV R22, RZ, RZ, -R22 ;  /* 0x000000ffff167224 */ /* 0x000fe400078e0a16 */
[----:B------:R-:W-:Y:S01]  /*3df0*/  IMAD.MOV R7, RZ, RZ, -R7 ;  /* 0x000000ffff077224 */ /* 0x000fe200078e0a07 */
[----:B------:R1:W-:Y:S01]  /*3e00*/  STL [R1+0x18c], R0 ;  /* 0x00018c0001007387 */ /* 0x0003e20000100800 */
[----:B------:R-:W-:Y:S02]  /*3e10*/  IMAD.MOV R20, RZ, RZ, -R20 ;  /* 0x000000ffff147224 */ /* 0x000fe400078e0a14 */
[----:B------:R-:W-:Y:S02]  /*3e20*/  IMAD R16, R2, R22, R19 ;  /* 0x0000001602107224 */ /* 0x000fe400078e0213 */
[----:B------:R-:W-:-:S02]  /*3e30*/  @!P6 IMAD.IADD R12, R12, 0x1, -R2 ;  /* 0x000000010c0ce824 */ /* 0x000fc400078e0a02 */
[----:B------:R-:W-:Y:S01]  /*3e40*/  IMAD.MOV.U32 R21, RZ, RZ, R11 ;  /* 0x000000ffff157224 */ /* 0x000fe200078e000b */
[C---:B------:R-:W-:Y:S01]  /*3e50*/  ISETP.GT.U32.AND P6, PT, R2.reuse, R16, PT ;  /* 0x000000100200720c */ /* 0x040fe20003fc4070 */
[C---:B------:R-:W-:Y:S02]  /*3e60*/  IMAD R15, R2.reuse, R7, R15 ;  /* 0x00000007020f7224 */ /* 0x040fe400078e020f */
[----:B-1----:R-:W-:Y:S02]  /*3e70*/  IMAD.MOV.U32 R0, RZ, RZ, R6 ;  /* 0x000000ffff007224 */ /* 0x002fe400078e0006 */
[C---:B------:R-:W-:Y:S01]  /*3e80*/  IMAD R11, R2.reuse, R20, R18 ;  /* 0x00000014020b7224 */ /* 0x040fe200078e0212 */
[C---:B------:R-:W-:Y:S01]  /*3e90*/  ISETP.GT.U32.AND P5, PT, R2.reuse, R15, PT ;  /* 0x0000000f0200720c */ /* 0x040fe20003fa4070 */
[----:B------:R-:W-:Y:S01]  /*3ea0*/  @!P4 IMAD.MOV R0, RZ, RZ, -R0 ;  /* 0x000000ffff00c224 */ /* 0x000fe200078e0a00 */
[----:B------:R-:W-:Y:S01]  /*3eb0*/  ISETP.GT.U32.AND P4, PT, R2, R3, PT ;  /* 0x000000030200720c */ /* 0x000fe20003f84070 */
[----:B------:R-:W-:-:S02]  /*3ec0*/  VIADD R7, R8, 0xf0 ;  /* 0x000000f008077836 */ /* 0x000fc40000000000 */
[----:B------:R-:W-:Y:S01]  /*3ed0*/  IMAD.HI.U32 R18, R9, R21, RZ ;  /* 0x0000001509127227 */ /* 0x000fe200078e00ff */
[----:B------:R1:W-:Y:S02]  /*3ee0*/  STL [R1+0x180], R0 ;  /* 0x0001800001007387 */ /* 0x0003e40000100800 */
[----:B------:R-:W-:Y:S01]  /*3ef0*/  IABS R19, R7 ;  /* 0x0000000700137213 */ /* 0x000fe20000000000 */
[----:B------:R-:W-:Y:S02]  /*3f00*/  IMAD.MOV R18, RZ, RZ, -R18 ;  /* 0x000000ffff127224 */ /* 0x000fe400078e0a12 */
[----:B------:R-:W-:Y:S02]  /*3f10*/  @!P6 IMAD.IADD R16, R16, 0x1, -R2 ;  /* 0x000000011010e824 */ /* 0x000fe400078e0a02 */
[----:B------:R-:W-:Y:S02]  /*3f20*/  IMAD.MOV.U32 R6, RZ, RZ, R19 ;  /* 0x000000ffff067224 */ /* 0x000fe400078e0013 */
[----:B------:R-:W-:-:S02]  /*3f30*/  IMAD R19, R2, R18, R21 ;  /* 0x0000001202137224 */ /* 0x000fc400078e0215 */
[----:B-1----:R-:W-:Y:S02]  /*3f40*/  IMAD.MOV.U32 R0, RZ, RZ, R12 ;  /* 0x000000ffff007224 */ /* 0x002fe400078e000c */
[----:B------:R-:W-:Y:S01]  /*3f50*/  IMAD.MOV.U32 R5, RZ, RZ, R10 ;  /* 0x000000ffff057224 */ /* 0x000fe200078e000a */
[C---:B------:R-:W-:Y:S01]  /*3f60*/  ISETP.GT.U32.AND P6, PT, R2.reuse, R19, PT ;  /* 0x000000130200720c */ /* 0x040fe20003fc4070 */
[----:B------:R-:W-:Y:S01]  /*3f70*/  @!P2 IMAD.MOV R0, RZ, RZ, -R0 ;  /* 0x000000ffff00a224 */ /* 0x000fe200078e0a00 */
[----:B------:R-:W-:Y:S01]  /*3f80*/  ISETP.GT.U32.AND P2, PT, R2, R11, PT ;  /* 0x0000000b0200720c */ /* 0x000fe20003f44070 */
[----:B------:R-:W-:-:S04]  /*3f90*/  IMAD.HI.U32 R10, R9, R6, RZ ;  /* 0x00000006090a7227 */ /* 0x000fc800078e00ff */
[----:B------:R-:W-:Y:S01]  /*3fa0*/  @!P0 IMAD.MOV R5, RZ, RZ, -R5 ;  /* 0x000000ffff058224 */ /* 0x000fe200078e0a05 */
[----:B------:R-:W-:Y:S01]  /*3fb0*/  ISETP.GE.AND P0, PT, R14, RZ, PT ;  /* 0x000000ff0e00720c */ /* 0x000fe20003f06270 */
[----:B------:R-:W-:Y:S02]  /*3fc0*/  IMAD.MOV R10, RZ, RZ, -R10 ;  /* 0x000000ffff0a7224 */ /* 0x000fe400078e0a0a */
[--C-:B------:R-:W-:Y:S01]  /*3fd0*/  @!P4 IMAD.IADD R3, R3, 0x1, -R2.reuse ;  /* 0x000000010303c824 */ /* 0x100fe200078e0a02 */
[----:B------:R-:W-:Y:S01]  /*3fe0*/  STL [R1+0x178], R5 ;  /* 0x0001780501007387 */ /* 0x000fe20000100800 */
[--C-:B------:R-:W-:Y:S01]  /*3ff0*/  @!P5 IMAD.IADD R15, R15, 0x1, -R2.reuse ;  /* 0x000000010f0fd824 */ /* 0x100fe200078e0a02 */
[----:B------:R-:W-:Y:S01]  /*4000*/  ISETP.GE.AND P4, PT, R17, RZ, PT ;  /* 0x000000ff1100720c */ /* 0x000fe20003f86270 */
[----:B------:R-:W-:Y:S01]  /*4010*/  @!P2 IMAD.IADD R11, R11, 0x1, -R2 ;  /* 0x000000010b0ba824 */ /* 0x000fe200078e0a02 */
[C---:B------:R-:W-:Y:S01]  /*4020*/  ISETP.GT.U32.AND P2, PT, R2.reuse, R16, PT ;  /* 0x000000100200720c */ /* 0x040fe20003f44070 */
        /* <DEDUP_REMOVED lines=9> */
[----:B------:R-:W-:Y:S01]  /*40c0*/  VIADD R12, R8, 0xe8 ;  /* 0x000000e8080c7836 */ /* 0x000fe20000000000 */
[----:B-1----:R-:W-:Y:S01]  /*40d0*/  MOV R0, R3 ;  /* 0x0000000300007202 */ /* 0x002fe20000000f00 */
[----:B------:R-:W-:Y:S01]  /*40e0*/  @!P2 IMAD.IADD R16, R16, 0x1, -R2 ;  /* 0x000000011010a824 */ /* 0x000fe200078e0a02 */
[C---:B------:R-:W-:Y:S01]  /*40f0*/  ISETP.GT.U32.AND P2, PT, R2.reuse, R10, PT ;  /* 0x0000000a0200720c */ /* 0x040fe20003f44070 */
[----:B------:R-:W-:Y:S01]  /*4100*/  IMAD.HI.U32 R20, R9, R14, RZ ;  /* 0x0000000e09147227 */ /* 0x000fe200078e00ff */
[----:B------:R-:W-:Y:S02]  /*4110*/  IABS R3, R17 ;  /* 0x0000001100037213 */ /* 0x000fe40000000000 */
[----:B------:R-:W-:Y:S01]  /*4120*/  IABS R21, R12 ;  /* 0x0000000c00157213 */ /* 0x000fe20000000000 */
[----:B------:R-:W-:Y:S01]  /*4130*/  @!P1 IMAD.MOV R0, RZ, RZ, -R0 ;  /* 0x000000ffff009224 */ /* 0x000fe200078e0a00 */
[----:B------:R-:W-:Y:S01]  /*4140*/  ISETP.GT.U32.AND P1, PT, R2, R11, PT ;  /* 0x0000000b0200720c */ /* 0x000fe20003f24070 */
[----:B------:R-:W-:-:S02]  /*4150*/  IMAD.MOV R20, RZ, RZ, -R20 ;  /* 0x000000ffff147224 */ /* 0x000fc400078e0a14 */
[----:B------:R-:W-:Y:S01]  /*4160*/  @!P5 IMAD.IADD R15, R15, 0x1, -R2 ;  /* 0x000000010f0fd824 */ /* 0x000fe200078e0a02 */
[----:B------:R-:W-:Y:S01]  /*4170*/  ISETP.GE.AND P5, PT, R4, RZ, PT ;  /* 0x000000ff0400720c */ /* 0x000fe20003fa6270 */
[----:B------:R-:W-:Y:S01]  /*4180*/  IMAD R14, R2, R20, R14 ;  /* 0x00000014020e7224 */ /* 0x000fe200078e020e */
[----:B------:R-:W-:Y:S01]  /*4190*/  IABS R4, R18 ;  /* 0x0000001200047213 */ /* 0x000fe20000000000 */
[--C-:B------:R-:W-:Y:S01]  /*41a0*/  @!P2 IMAD.IADD R10, R10, 0x1, -R2.reuse ;  /* 0x000000010a0aa824 */ /* 0x100fe200078e0a02 */
[----:B------:R1:W-:Y:S01]  /*41b0*/  STL [R1+0x160], R0 ;  /* 0x0001600001007387 */ /* 0x0003e20000100800 */
[----:B------:R-:W-:Y:S01]  /*41c0*/  IMAD.MOV.U32 R5, RZ, RZ, R15 ;  /* 0x000000ffff057224 */ /* 0x000fe200078e000f */
[----:B------:R-:W-:Y:S01]  /*41d0*/  ISETP.GE.AND P2, PT, R6, RZ, PT ;  /* 0x000000ff0600720c */ /* 0x000fe20003f46270 */
[--C-:B------:R-:W-:Y:S01]  /*41e0*/  @!P6 IMAD.IADD R19, R19, 0x1, -R2.reuse ;  /* 0x000000011313e824 */ /* 0x100fe200078e0a02 */
[----:B------:R-:W-:Y:S01]  /*41f0*/  ISETP.GT.U32.AND P6, PT, R2, R14, PT ;  /* 0x0000000e0200720c */ /* 0x000fe20003fc4070 */
[----:B------:R-:W-:Y:S01]  /*4200*/  @!P1 IMAD.IADD R11, R11, 0x1, -R2 ;  /* 0x000000010b0b9824 */ /* 0x000fe200078e0a02 */
[----:B------:R-:W-:Y:S01]  /*4210*/  ISETP.GE.AND P1, PT, R7, RZ, PT ;  /* 0x000000ff0700720c */ /* 0x000fe20003f26270 */
[----:B------:R-:W-:-:S04]  /*4220*/  IMAD.HI.U32 R7, R9, R4, RZ ;  /* 0x0000000409077227 */ /* 0x000fc800078e00ff */
[----:B------:R-:W-:Y:S01]  /*4230*/  @!P3 IMAD.MOV R5, RZ, RZ, -R5 ;  /* 0x000000ffff05b224 */ /* 0x000fe200078e0a05 */
[----:B------:R-:W-:Y:S01]  /*4240*/  ISETP.GT.U32.AND P3, PT, R2, R10, PT ;  /* 0x0000000a0200720c */ /* 0x000fe20003f64070 */
[----:B------:R-:W-:-:S03]  /*4250*/  IMAD.HI.U32 R20, R9, R3, RZ ;  /* 0x0000000309147227 */ /* 0x000fc600078e00ff */
[----:B------:R2:W-:Y:S01]  /*4260*/  STL [R1+0x14c], R5 ;  /* 0x00014c0501007387 */ /* 0x0005e20000100800 */
[----:B------:R-:W-:Y:S02]  /*4270*/  IMAD.MOV R7, RZ, RZ, -R7 ;  /* 0x000000ffff077224 */ /* 0x000fe400078e0a07 */
[----:B-1----:R-:W-:Y:S02]  /*4280*/  IMAD.MOV.U32 R0, RZ, RZ, R16 ;  /* 0x000000ffff007224 */ /* 0x002fe400078e0010 */
[----:B------:R-:W-:-:S04]  /*4290*/  IMAD.HI.U32 R22, R9, R21, RZ ;  /* 0x0000001509167227 */ /* 0x000fc800078e00ff */
[----:B------:R-:W-:Y:S01]  /*42a0*/  IMAD.MOV R20, RZ, RZ, -R20 ;  /* 0x000000ffff147224 */ /* 0x000fe200078e0a14 */
[----:B------:R-:W-:Y:S01]  /*42b0*/  @!P3 IADD3 R10, R10, -R2, RZ ;  /* 0x800000020a0ab210 */ /* 0x000fe20007ffe0ff */
[C---:B------:R-:W-:Y:S02]  /*42c0*/  IMAD R4, R2.reuse, R7, R4 ;  /* 0x0000000702047224 */ /* 0x040fe400078e0204 */
[----:B--2---:R-:W-:Y:S02]  /*42d0*/  IMAD.MOV.U32 R5, RZ, RZ, R11 ;  /* 0x000000ffff057224 */ /* 0x004fe400078e000b */
[----:B------:R-:W-:Y:S02]  /*42e0*/  @!P0 IMAD.MOV R0, RZ, RZ, -R0 ;  /* 0x000000ffff008224 */ /* 0x000fe400078e0a00 */
[----:B------:R-:W-:Y:S02]  /*42f0*/  IMAD.MOV R22, RZ, RZ, -R22 ;  /* 0x000000ffff167224 */ /* 0x000fe400078e0a16 */
[C---:B------:R-:W-:Y:S01]  /*4300*/  IMAD R3, R2.reuse, R20, R3 ;  /* 0x0000001402037224 */ /* 0x040fe200078e0203 */
[----:B------:R1:W-:Y:S01]  /*4310*/  STL [R1+0x13c], R0 ;  /* 0x00013c0001007387 */ /* 0x0003e20000100800 */
[----:B------:R-:W-:Y:S01]  /*4320*/  @!P4 IMAD.MOV R5, RZ, RZ, -R5 ;  /* 0x000000ffff05c224 */ /* 0x000fe200078e0a05 */
[----:B------:R-:W-:Y:S01]  /*4330*/  ISETP.GT.U32.AND P4, PT, R2, R4, PT ;  /* 0x000000040200720c */ /* 0x000fe20003f84070 */
[----:B------:R-:W-:Y:S01]  /*4340*/  @!P6 IMAD.IADD R14, R14, 0x1, -R2 ;  /* 0x000000010e0ee824 */ /* 0x000fe200078e0a02 */
[C---:B------:R-:W-:Y:S01]  /*4350*/  ISETP.GT.U32.AND P3, PT, R2.reuse, R3, PT ;  /* 0x000000030200720c */ /* 0x040fe20003f64070 */
[----:B------:R-:W-:Y:S01]  /*4360*/  IMAD R6, R2, R22, R21 ;  /* 0x0000001602067224 */ /* 0x000fe200078e0215 */
[----:B------:R-:W-:Y:S01]  /*4370*/  STL [R1+0x138], R5 ;  /* 0x0001380501007387 */ /* 0x000fe20000100800 */
[----:B------:R-:W-:Y:S01]  /*4380*/  VIADD R7, R8, 0xdc ;  /* 0x000000dc08077836 */ /* 0x000fe20000000000 */
[----:B------:R-:W-:Y:S01]  /*4390*/  ISETP.GT.U32.AND P0, PT, R2, R14, PT ;  /* 0x0000000e0200720c */ /* 0x000fe20003f04070 */
[----:B------:R-:W-:Y:S01]  /*43a0*/  VIADD R20, R8, 0xd8 ;  /* 0x000000d808147836 */ /* 0x000fe20000000000 */
[----:B------:R-:W-:Y:S01]  /*43b0*/  ISETP.GT.U32.AND P6, PT, R2, R6, PT ;  /* 0x000000060200720c */ /* 0x000fe20003fc4070 */
[----:B-1----:R-:W-:Y:S01]  /*43c0*/  IMAD.MOV.U32 R0, RZ, RZ, R19 ;  /* 0x000000ffff007224 */ /* 0x002fe200078e0013 */
[----:B------:R-:W-:Y:S01]  /*43d0*/  IABS R15, R7 ;  /* 0x00000007000f7213 */ /* 0x000fe20000000000 */
[----:B------:R-:W-:Y:S01]  /*43e0*/  VIADD R21, R8, 0xb4 ;  /* 0x000000b408157836 */ /* 0x000fe20000000000 */
[----:B------:R-:W-:Y:S01]  /*43f0*/  IABS R16, R20 ;  /* 0x0000001400107213 */ /* 0x000fe20000000000 */
[----:B------:R-:W-:Y:S01]  /*4400*/  @!P5 IMAD.MOV R0, RZ, RZ, -R0 ;  /* 0x000000ffff00d224 */ /* 0x000fe200078e0a00 */
[----:B------:R-:W-:Y:S01]  /*4410*/  ISETP.GE.AND P5, PT, R12, RZ, PT ;  /* 0x000000ff0c00720c */ /* 0x000fe20003fa6270 */
[----:B------:R-:W-:Y:S01]  /*4420*/  @!P4 IMAD.IADD R4, R4, 0x1, -R2 ;  /* 0x000000010404c824 */ /* 0x000fe200078e0a02 */
[----:B------:R-:W-:Y:S01]  /*4430*/  IADD3 R22, R8, 0xb0, RZ ;  /* 0x000000b008167810 */ /* 0x000fe20007ffe0ff */
[----:B------:R-:W-:Y:S01]  /*4440*/  IMAD.HI.U32 R11, R9, R15, RZ ;  /* 0x0000000f090b7227 */ /* 0x000fe200078e00ff */
[----:B------:R1:W-:Y:S03]  /*4450*/  STL [R1+0x134], R0 ;  /* 0x0001340001007387 */ /* 0x0003e60000100800 */
[----:B------:R-:W-:-:S02]  /*4460*/  IMAD.MOV.U32 R12, RZ, RZ, R16 ;  /* 0x000000ffff0c7224 */ /* 0x000fc400078e0010 */
[--C-:B------:R-:W-:Y:S01]  /*4470*/  @!P3 IMAD.IADD R3, R3, 0x1, -R2.reuse ;  /* 0x000000010303b824 */ /* 0x100fe200078e0a02 */
[----:B------:R-:W-:Y:S01]  /*4480*/  ISETP.GT.U32.AND P3, PT, R2, R4, PT ;  /* 0x000000040200720c */ /* 0x000fe20003f64070 */
[----:B------:R-:W-:Y:S02]  /*4490*/  IMAD.MOV R11, RZ, RZ, -R11 ;  /* 0x000000ffff0b7224 */ /* 0x000fe400078e0a0b */
[----:B------:R-:W-:Y:S01]  /*44a0*/  @!P0 IMAD.IADD R14, R14, 0x1, -R2 ;  /* 0x000000010e0e8824 */ /* 0x000fe200078e0a02 */
[----:B------:R-:W-:Y:S01]  /*44b0*/  ISETP.GE.AND P0, PT, R18, RZ, PT ;  /* 0x000000ff1200720c */ /* 0x000fe20003f06270 */
[----:B-1----:R-:W-:Y:S02]  /*44c0*/  IMAD.MOV.U32 R0, RZ, RZ, R10 ;  /* 0x000000ffff007224 */ /* 0x002fe400078e000a */
[----:B------:R-:W-:-:S04]  /*44d0*/  IMAD.HI.U32 R16, R9, R12, RZ ;  /* 0x0000000c09107227 */ /* 0x000fc800078e00ff */
[----:B------:R-:W-:Y:S01]  /*44e0*/  @!P1 IMAD.MOV R0, RZ, RZ, -R0 ;  /* 0x000000ffff009224 */ /* 0x000fe200078e0a00 */
[----:B------:R-:W-:Y:S01]  /*44f0*/  ISETP.GT.U32.AND P1, PT, R2, R3, PT ;  /* 0x000000030200720c */ /* 0x000fe20003f24070 */
[----:B------:R-:W-:Y:S01]  /*4500*/  @!P6 IMAD.IADD R6, R6, 0x1, -R2 ;  /* 0x000000010606e824 */ /* 0x000fe200078e0a02 */
[----:B------:R-:W-:Y:S01]  /*4510*/  ISETP.GE.AND P6, PT, R17, RZ, PT ;  /* 0x000000ff1100720c */ /* 0x000fe20003fc6270 */
[C---:B------:R-:W-:Y:S01]  /*4520*/  IMAD R11, R2.reuse, R11, R15 ;  /* 0x0000000b020b7224 */ /* 0x040fe200078e020f */
[----:B------:R1:W-:Y:S01]  /*4530*/  STL [R1+0x130], R0 ;  /* 0x0001300001007387 */ /* 0x0003e20000100800 */
[----:B------:R-:W-:Y:S01]  /*4540*/  IMAD.MOV R10, RZ, RZ, -R16 ;  /* 0x000000ffff0a7224 */ /* 0x000fe200078e0a10 */
[----:B------:R-:W-:Y:S01]  /*4550*/  ISETP.GT.U32.AND P4, PT, R2, R6, PT ;  /* 0x000000060200720c */ /* 0x000fe20003f84070 */
[----:B------:R-:W-:Y:S02]  /*4560*/  @!P3 IMAD.IADD R4, R4, 0x1, -R2 ;  /* 0x000000010404b824 */ /* 0x000fe400078e0a02 */
[----:B------:R-:W-:-:S02]  /*4570*/  IMAD R10, R2, R10, R12 ;  /* 0x0000000a020a7224 */ /* 0x000fc400078e020c */
[C---:B------:R-:W-:Y:S02]  /*4580*/  VIADD R16, R8.reuse, 0xd4 ;  /* 0x000000d408107836 */ /* 0x040fe40000000000 */
[----:B------:R-:W-:Y:S01]  /*4590*/  VIADD R12, R8, 0xd0 ;  /* 0x000000d0080c7836 */ /* 0x000fe20000000000 */
[C---:B------:R-:W-:Y:S01]  /*45a0*/  ISETP.GT.U32.AND P3, PT, R2.reuse, R10, PT ;  /* 0x0000000a0200720c */ /* 0x040fe20003f64070 */
[----:B-1----:R-:W-:Y:S01]  /*45b0*/  IMAD.MOV.U32 R0, RZ, RZ, R14 ;  /* 0x000000ffff007224 */ /* 0x002fe200078e000e */
[----:B------:R-:W-:Y:S01]  /*45c0*/  IABS R15, R16 ;  /* 0x00000010000f7213 */ /* 0x000fe20000000000 */
[----:B------:R-:W-:Y:S01]  /*45d0*/  @!P1 IMAD.IADD R3, R3, 0x1, -R2 ;  /* 0x0000000103039824 */ /* 0x000fe200078e0a02 */
[----:B------:R-:W-:Y:S01]  /*45e0*/  IABS R14, R12 ;  /* 0x0000000c000e7213 */ /* 0x000fe20000000000 */
[----:B------:R-:W-:Y:S01]  /*45f0*/  @!P2 IMAD.MOV R0, RZ, RZ, -R0 ;  /* 0x000000ffff00a224 */ /* 0x000fe200078e0a00 */
[----:B------:R-:W-:Y:S01]  /*4600*/  ISETP.GT.U32.AND P2, PT, R2, R11, PT ;  /* 0x0000000b0200720c */ /* 0x000fe20003f44070 */
[----:B------:R-:W-:Y:S01]  /*4610*/  @!P4 IMAD.IADD R6, R6, 0x1, -R2 ;  /* 0x000000010606c824 */ /* 0x000fe200078e0a02 */
[----:B------:R-:W-:Y:S01]  /*4620*/  ISETP.GE.AND P4, PT, R7, RZ, PT ;  /* 0x000000ff0700720c */ /* 0x000fe20003f86270 */
[----:B------:R-:W-:Y:S01]  /*4630*/  IMAD.HI.U32 R19, R9, R15, RZ ;  /* 0x0000000f09137227 */ /* 0x000fe200078e00ff */
[----:B------:R1:W-:Y:S01]  /*4640*/  STL [R1+0x100], R0 ;  /* 0x0001000001007387 */ /* 0x0003e20000100800 */
[----:B------:R-:W-:-:S02]  /*4650*/  ISETP.GE.AND P1, PT, R20, RZ, PT ;  /* 0x000000ff1400720c */ /* 0x000fc40003f26270 */
[----:B------:R-:W-:Y:S02]  /*4660*/  @!P3 IMAD.IADD R10, R10, 0x1, -R2 ;  /* 0x000000010a0ab824 */ /* 0x000fe400078e0a02 */
[----:B------:R-:W-:-:S04]  /*4670*/  IMAD.HI.U32 R18, R9, R14, RZ ;  /* 0x0000000e09127227 */ /* 0x000fc800078e00ff */
[----:B------:R-:W-:Y:S01]  /*4680*/  @!P2 IMAD.IADD R11, R11, 0x1, -R2 ;  /* 0x000000010b0ba824 */ /* 0x000fe200078e0a02 */
[----:B------:R-:W-:Y:S01]  /*4690*/  ISETP.GE.AND P2, PT, R16, RZ, PT ;  /* 0x000000ff1000720c */ /* 0x000fe20003f46270 */
[----:B-1----:R-:W-:Y:S02]  /*46a0*/  IMAD.MOV.U32 R0, RZ, RZ, R6 ;  /* 0x000000ffff007224 */ /* 0x002fe400078e0006 */
[----:B------:R-:W-:Y:S01]  /*46b0*/  IMAD.MOV R19, RZ, RZ, -R19 ;  /* 0x000000ffff137224 */ /* 0x000fe200078e0a13 */
[C---:B------:R-:W-:Y:S01]  /*46c0*/  ISETP.GT.U32.AND P3, PT, R2.reuse, R11, PT ;  /* 0x0000000b0200720c */ /* 0x040fe20003f64070 */
[----:B------:R-:W-:Y:S01]  /*46d0*/  @!P5 IMAD.MOV R0, RZ, RZ, -R0 ;  /* 0x000000ffff00d224 */ /* 0x000fe200078e0a00 */
[C---:B------:R-:W-:Y:S01]  /*46e0*/  ISETP.GT.U32.AND P5, PT, R2.reuse, R10, PT ;  /* 0x0000000a0200720c */ /* 0x040fe20003fa4070 */
[----:B------:R-:W-:Y:S02]  /*46f0*/  IMAD.MOV R16, RZ, RZ, -R18 ;  /* 0x000000ffff107224 */ /* 0x000fe400078e0a12 */
[----:B------:R-:W-:Y:S01]  /*4700*/  IMAD.MOV.U32 R5, RZ, RZ, R4 ;  /* 0x000000ffff057224 */ /* 0x000fe200078e0004 */
[----:B------:R1:W-:Y:S01]  /*4710*/  STL [R1+0xfc], R0 ;  /* 0x0000fc0001007387 */ /* 0x0003e20000100800 */
[----:B------:R-:W-:-:S02]  /*4720*/  IMAD R6, R2, R19, R15 ;  /* 0x0000001302067224 */ /* 0x000fc400078e020f */
[----:B------:R-:W-:Y:S02]  /*4730*/  VIADD R7, R8, 0xcc ;  /* 0x000000cc08077836 */ /* 0x000fe40000000000 */
[C---:B------:R-:W-:Y:S02]  /*4740*/  IMAD R4, R2.reuse, R16, R14 ;  /* 0x0000001002047224 */ /* 0x040fe400078e020e */
[----:B------:R-:W-:Y:S01]  /*4750*/  @!P0 IMAD.MOV R5, RZ, RZ, -R5 ;  /* 0x000000ffff058224 */ /* 0x000fe200078e0a05 */
[----:B------:R-:W-:Y:S01]  /*4760*/  ISETP.GT.U32.AND P0, PT, R2, R6, PT ;  /* 0x000000060200720c */ /* 0x000fe20003f04070 */
[--C-:B------:R-:W-:Y:S01]  /*4770*/  @!P3 IMAD.IADD R11, R11, 0x1, -R2.reuse ;  /* 0x000000010b0bb824 */ /* 0x100fe200078e0a02 */
[----:B-1----:R-:W-:Y:S01]  /*4780*/  MOV R0, R3 ;  /* 0x0000000300007202 */ /* 0x002fe20000000f00 */
[----:B------:R-:W-:Y:S01]  /*4790*/  @!P5 IMAD.IADD R10, R10, 0x1, -R2 ;  /* 0x000000010a0ad824 */ /* 0x000fe200078e0a02 */
[----:B------:R-:W-:Y:S01]  /*47a0*/  IABS R17, R7 ;  /* 0x0000000700117213 */ /* 0x000fe20000000000 */
[----:B------:R-:W-:Y:S01]  /*47b0*/  STL [R1+0xf8], R5 ;  /* 0x0000f80501007387 */ /* 0x000fe20000100800 */
[----:B------:R-:W-:Y:S01]  /*47c0*/  ISETP.GT.U32.AND P3, PT, R2, R4, PT ;  /* 0x000000040200720c */ /* 0x000fe20003f64070 */
[----:B------:R-:W-:Y:S01]  /*47d0*/  @!P6 IMAD.MOV R0, RZ, RZ, -R0 ;  /* 0x000000ffff00e224 */ /* 0x000fe200078e0a00 */
[----:B------:R-:W-:Y:S01]  /*47e0*/  ISETP.GE.AND P5, PT, R7, RZ, PT ;  /* 0x000000ff0700720c */ /* 0x000fe20003fa6270 */
[----:B------:R-:W-:Y:S01]  /*47f0*/  IMAD.HI.U32 R3, R9, R17, RZ ;  /* 0x0000001109037227 */ /* 0x000fe200078e00ff */
[----:B------:R-:W-:-:S02]  /*4800*/  ISETP.GE.AND P6, PT, R12, RZ, PT ;  /* 0x000000ff0c00720c */ /* 0x000fc40003fc6270 */
[----:B------:R1:W-:Y:S01]  /*4810*/  STL [R1+0x118], R0 ;  /* 0x0001180001007387 */ /* 0x0003e20000100800 */
[----:B------:R-:W-:Y:S02]  /*4820*/  IMAD.MOV R3, RZ, RZ, -R3 ;  /* 0x000000ffff037224 */ /* 0x000fe400078e0a03 */
[--C-:B------:R-:W-:Y:S02]  /*4830*/  @!P0 IMAD.IADD R6, R6, 0x1, -R2.reuse ;  /* 0x0000000106068824 */ /* 0x100fe400078e0a02 */
[----:B------:R-:W-:Y:S02]  /*4840*/  IMAD R17, R2, R3, R17 ;  /* 0x0000000302117224 */ /* 0x000fe400078e0211 */
[----:B------:R-:W-:Y:S01]  /*4850*/  @!P3 IMAD.IADD R4, R4, 0x1, -R2 ;  /* 0x000000010404b824 */ /* 0x000fe200078e0a02 */
[----:B------:R-:W-:Y:S01]  /*4860*/  ISETP.GT.U32.AND P0, PT, R2, R6, PT ;  /* 0x000000060200720c */ /* 0x000fe20003f04070 */
[----:B------:R-:W-:Y:S02]  /*4870*/  VIADD R7, R8, 0xc8 ;  /* 0x000000c808077836 */ /* 0x000fe40000000000 */
[----:B-1----:R-:W-:Y:S01]  /*4880*/  IMAD.MOV.U32 R0, RZ, RZ, R11 ;  /* 0x000000ffff007224 */ /* 0x002fe200078e000b */
[----:B------:R-:W-:Y:S01]  /*4890*/  ISETP.GT.U32.AND P3, PT, R2, R4, PT ;  /* 0x000000040200720c */ /* 0x000fe20003f64070 */
[C---:B------:R-:W-:Y:S01]  /*48a0*/  VIADD R12, R8.reuse, 0xc4 ;  /* 0x000000c4080c7836 */ /* 0x040fe20000000000 */
[----:B------:R-:W-:Y:S01]  /*48b0*/  IABS R11, R7 ;  /* 0x00000007000b7213 */ /* 0x000fe20000000000 */
[----:B------:R-:W-:Y:S01]  /*48c0*/  @!P4 IMAD.MOV R0, RZ, RZ, -R0 ;  /* 0x000000ffff00c224 */ /* 0x000fe200078e0a00 */
[----:B------:R-:W-:Y:S01]  /*48d0*/  ISETP.GE.AND P4, PT, R7, RZ, PT ;  /* 0x000000ff0700720c */ /* 0x000fe20003f86270 */
[----:B------:R-:W-:Y:S01]  /*48e0*/  VIADD R3, R8, 0xc0 ;  /* 0x000000c008037836 */ /* 0x000fe20000000000 */
[----:B------:R-:W-:Y:S01]  /*48f0*/  IABS R16, R12 ;  /* 0x0000000c00107213 */ /* 0x000fe20000000000 */
[----:B------:R-:W-:Y:S01]  /*4900*/  IMAD.HI.U32 R14, R9, R11, RZ ;  /* 0x0000000b090e7227 */ /* 0x000fe200078e00ff */
[----:B------:R1:W-:Y:S02]  /*4910*/  STL [R1+0x120], R0 ;  /* 0x0001200001007387 */ /* 0x0003e40000100800 */
[----:B------:R-:W-:Y:S01]  /*4920*/  IABS R18, R3 ;  /* 0x0000000300127213 */ /* 0x000fe20000000000 */
[----:B------:R-:W-:Y:S01]  /*4930*/  @!P0 IMAD.IADD R6, R6, 0x1, -R2 ;  /* 0x0000000106068824 */ /* 0x000fe200078e0a02 */
[----:B------:R-:W-:Y:S01]  /*4940*/  ISETP.GE.AND P0, PT, R12, RZ, PT ;  /* 0x000000ff0c00720c */ /* 0x000fe20003f06270 */
[----:B------:R-:W-:-:S02]  /*4950*/  IMAD.MOV R12, RZ, RZ, -R14 ;  /* 0x000000ffff0c7224 */ /* 0x000fc400078e0a0e */
[----:B------:R-:W-:Y:S01]  /*4960*/  @!P3 IMAD.IADD R4, R4, 0x1, -R2 ;  /* 0x000000010404b824 */ /* 0x000fe200078e0a02 */
[----:B------:R-:W-:Y:S01]  /*4970*/  ISETP.GE.AND P3, PT, R3, RZ, PT ;  /* 0x000000ff0300720c */ /* 0x000fe20003f66270 */
[----:B------:R-:W-:Y:S01]  /*4980*/  IMAD R3, R2, R12, R11 ;  /* 0x0000000c02037224 */ /* 0x000fe200078e020b */
[----:B------:R-:W-:Y:S01]  /*4990*/  IABS R12, R23 ;  /* 0x00000017000c7213 */ /* 0x000fe20000000000 */
[----:B-1----:R-:W-:Y:S01]  /*49a0*/  IMAD.MOV.U32 R0, RZ, RZ, R10 ;  /* 0x000000ffff007224 */ /* 0x002fe200078e000a */
[----:B------:R-:W-:Y:S01]  /*49b0*/  IABS R11, R21 ;  /* 0x00000015000b7213 */ /* 0x000fe20000000000 */
[----:B------:R-:W-:-:S04]  /*49c0*/  IMAD.HI.U32 R10, R9, R16, RZ ;  /* 0x00000010090a7227 */ /* 0x000fc800078e00ff */
[----:B------:R-:W-:Y:S01]  /*49d0*/  @!P1 IMAD.MOV R0, RZ, RZ, -R0 ;  /* 0x000000ffff009224 */ /* 0x000fe200078e0a00 */
[----:B------:R-:W-:Y:S01]  /*49e0*/  ISETP.GT.U32.AND P1, PT, R2, R17, PT ;  /* 0x000000110200720c */ /* 0x000fe20003f24070 */
[----:B------:R-:W-:Y:S02]  /*49f0*/  IMAD.MOV R10, RZ, RZ, -R10 ;  /* 0x000000ffff0a7224 */ /* 0x000fe400078e0a0a */
[----:B------:R-:W-:Y:S01]  /*4a00*/  VIADD R14, R8, 0xbc ;  /* 0x000000bc080e7836 */ /* 0x000fe20000000000 */
[----:B------:R1:W-:Y:S01]  /*4a10*/  STL [R1+0x12c], R0 ;  /* 0x00012c0001007387 */ /* 0x0003e20000100800 */
[----:B------:R-:W-:Y:S01]  /*4a20*/  IMAD R16, R2, R10, R16 ;  /* 0x0000000a02107224 */ /* 0x000fe200078e0210 */
[----:B------:R-:W-:Y:S01]  /*4a30*/  IABS R10, R22 ;  /* 0x00000016000a7213 */ /* 0x000fe20000000000 */
[----:B------:R-:W-:Y:S02]  /*4a40*/  IMAD.MOV.U32 R5, RZ, RZ, R6 ;  /* 0x000000ffff057224 */ /* 0x000fe400078e0006 */
[----:B------:R-:W-:-:S04]  /*4a50*/  IMAD.HI.U32 R7, R9, R18, RZ ;  /* 0x0000001209077227 */ /* 0x000fc800078e00ff */
[----:B------:R-:W-:Y:S02]  /*4a60*/  @!P1 IMAD.IADD R17, R17, 0x1, -R2 ;  /* 0x0000000111119824 */ /* 0x000fe400078e0a02 */
[----:B-1----:R-:W-:Y:S02]  /*4a70*/  IMAD.MOV.U32 R0, RZ, RZ, R4 ;  /* 0x000000ffff007224 */ /* 0x002fe400078e0004 */
[----:B------:R-:W-:Y:S01]  /*4a80*/  @!P2 IMAD.MOV R5, RZ, RZ, -R5 ;  /* 0x000000ffff05a224 */ /* 0x000fe200078e0a05 */
[C---:B------:R-:W-:Y:S01]  /*4a90*/  ISETP.GT.U32.AND P1, PT, R2.reuse, R17, PT ;  /* 0x000000110200720c */ /* 0x040fe20003f24070 */
[----:B------:R-:W-:Y:S01]  /*4aa0*/  @!P6 IMAD.MOV R0, RZ, RZ, -R0 ;  /* 0x000000ffff00e224 */ /* 0x000fe200078e0a00 */
[----:B------:R-:W-:Y:S01]  /*4ab0*/  ISETP.GT.U32.AND P6, PT, R2, R3, PT ;  /* 0x000000030200720c */ /* 0x000fe20003fc4070 */
[----:B------:R-:W-:Y:S01]  /*4ac0*/  IMAD.MOV R7, RZ, RZ, -R7 ;  /* 0x000000ffff077224 */ /* 0x000fe200078e0a07 */
[----:B------:R-:W-:Y:S01]  /*4ad0*/  ISETP.GE.AND P2, PT, R14, RZ, PT ;  /* 0x000000ff0e00720c */ /* 0x000fe20003f46270 */
[----:B------:R-:W-:Y:S01]  /*4ae0*/  STL [R1+0x124], R5 ;  /* 0x0001240501007387 */ /* 0x000fe20000100800 */
[----:B------:R-:W-:Y:S01]  /*4af0*/  IABS R14, R14 ;  /* 0x0000000e000e7213 */ /* 0x000fe20000000000 */
[----:B------:R-:W-:-:S02]  /*4b00*/  IMAD R18, R2, R7, R18 ;  /* 0x0000000702127224 */ /* 0x000fc400078e0212 */
[----:B------:R1:W-:Y:S01]  /*4b10*/  STL [R1+0x128], R0 ;  /* 0x0001280001007387 */ /* 0x0003e20000100800 */
[----:B------:R-:W-:-:S04]  /*4b20*/  IMAD.HI.U32 R6, R9, R12, RZ ;  /* 0x0000000c09067227 */ /* 0x000fc800078e00ff */
[--C-:B------:R-:W-:Y:S01]  /*4b30*/  @!P1 IMAD.IADD R17, R17, 0x1, -R2.reuse ;  /* 0x0000000111119824 */ /* 0x100fe200078e0a02 */
[----:B------:R-:W-:Y:S01]  /*4b40*/  ISETP.GT.U32.AND P1, PT, R2, R16, PT ;  /* 0x000000100200720c */ /* 0x000fe20003f24070 */
[----:B------:R-:W-:Y:S02]  /*4b50*/  @!P6 IMAD.IADD R3, R3, 0x1, -R2 ;  /* 0x000000010303e824 */ /* 0x000fe400078e0a02 */
[----:B------:R-:W-:-:S03]  /*4b60*/  IMAD.HI.U32 R19, R9, R14, RZ ;  /* 0x0000000e09137227 */ /* 0x000fc600078e00ff */
[C---:B------:R-:W-:Y:S01]  /*4b70*/  ISETP.GT.U32.AND P6, PT, R2.reuse, R3, PT ;  /* 0x000000030200720c */ /* 0x040fe20003fc4070 */
[----:B-1----:R-:W-:Y:S02]  /*4b80*/  IMAD.MOV.U32 R0, RZ, RZ, R17 ;  /* 0x000000ffff007224 */ /* 0x002fe400078e0011 */
[----:B------:R-:W-:Y:S02]  /*4b90*/  IMAD.MOV R19, RZ, RZ, -R19 ;  /* 0x000000ffff137224 */ /* 0x000fe400078e0a13 */
[----:B------:R-:W-:Y:S01]  /*4ba0*/  @!P5 IMAD.MOV R0, RZ, RZ, -R0 ;  /* 0x000000ffff00d224 */ /* 0x000fe200078e0a00 */
[----:B------:R-:W-:Y:S01]  /*4bb0*/  ISETP.GT.U32.AND P5, PT, R2, R18, PT ;  /* 0x000000120200720c */ /* 0x000fe20003fa4070 */
[----:B------:R-:W-:Y:S02]  /*4bc0*/  @!P1 IMAD.IADD R16, R16, 0x1, -R2 ;  /* 0x0000000110109824 */ /* 0x000fe400078e0a02 */
[C---:B------:R-:W-:Y:S01]  /*4bd0*/  IMAD R14, R2.reuse, R19, R14 ;  /* 0x00000013020e7224 */ /* 0x040fe200078e020e */
[----:B------:R1:W-:Y:S01]  /*4be0*/  STL [R1+0x108], R0 ;  /* 0x0001080001007387 */ /* 0x0003e20000100800 */
[----:B------:R-:W-:Y:S01]  /*4bf0*/  IMAD.MOV R6, RZ, RZ, -R6 ;  /* 0x000000ffff067224 */ /* 0x000fe200078e0a06 */
[C---:B------:R-:W-:Y:S01]  /*4c00*/  ISETP.GT.U32.AND P1, PT, R2.reuse, R16, PT ;  /* 0x000000100200720c */ /* 0x040fe20003f24070 */
[----:B------:R-:W-:Y:S01]  /*4c10*/  @!P6 IMAD.IADD R3, R3, 0x1, -R2 ;  /* 0x000000010303e824 */ /* 0x000fe200078e0a02 */
[----:B------:R-:W-:Y:S01]  /*4c20*/  ISETP.GT.U32.AND P6, PT, R2, R14, PT ;  /* 0x0000000e0200720c */ /* 0x000fe20003fc4070 */
[----:B------:R-:W-:-:S04]  /*4c30*/  IMAD.HI.U32 R4, R9, R11, RZ ;  /* 0x0000000b09047227 */ /* 0x000fc800078e00ff */
[----:B------:R-:W-:Y:S02]  /*4c40*/  IMAD R12, R2, R6, R12 ;  /* 0x00000006020c7224 */ /* 0x000fe400078e020c */
[----:B------:R-:W-:Y:S02]  /*4c50*/  IMAD.MOV R17, RZ, RZ, -R4 ;  /* 0x000000ffff117224 */ /* 0x000fe400078e0a04 */
[--C-:B------:R-:W-:Y:S02]  /*4c60*/  @!P5 IMAD.IADD R18, R18, 0x1, -R2.reuse ;  /* 0x000000011212d824 */ /* 0x100fe400078e0a02 */
[--C-:B------:R-:W-:Y:S01]  /*4c70*/  @!P1 IMAD.IADD R16, R16, 0x1, -R2.reuse ;  /* 0x0000000110109824 */ /* 0x100fe200078e0a02 */
[C---:B------:R-:W-:Y:S01]  /*4c80*/  ISETP.GT.U32.AND P1, PT, R2.reuse, R12, PT ;  /* 0x0000000c0200720c */ /* 0x040fe20003f24070 */
[----:B------:R-:W-:Y:S02]  /*4c90*/  IMAD R11, R2, R17, R11 ;  /* 0x00000011020b7224 */ /* 0x000fe400078e020b */
[----:B------:R-:W-:Y:S01]  /*4ca0*/  @!P6 IMAD.IADD R14, R14, 0x1, -R2 ;  /* 0x000000010e0ee824 */ /* 0x000fe200078e0a02 */
[C---:B------:R-:W-:Y:S01]  /*4cb0*/  ISETP.GT.U32.AND P6, PT, R2.reuse, R18, PT ;  /* 0x000000120200720c */ /* 0x040fe20003fc4070 */
[----:B------:R-:W-:Y:S01]  /*4cc0*/  IMAD.HI.U32 R6, R9, R10, RZ ;  /* 0x0000000a09067227 */ /* 0x000fe200078e00ff */
[----:B------:R-:W-:-:S03]  /*4cd0*/  ISETP.GT.U32.AND P5, PT, R2, R11, PT ;  /* 0x0000000b0200720c */ /* 0x000fc60003fa4070 */
[----:B------:R-:W-:Y:S02]  /*4ce0*/  IMAD.MOV R6, RZ, RZ, -R6 ;  /* 0x000000ffff067224 */ /* 0x000fe400078e0a06 */
[----:B-1----:R-:W-:Y:S02]  /*4cf0*/  IMAD.MOV.U32 R0, RZ, RZ, R3 ;  /* 0x000000ffff007224 */ /* 0x002fe400078e0003 */
[----:B------:R-:W-:Y:S02]  /*4d00*/  VIADD R15, R8, 0xac ;  /* 0x000000ac080f7836 */ /* 0x000fe40000000000 */
[----:B------:R-:W-:Y:S01]  /*4d10*/  IMAD R10, R2, R6, R10 ;  /* 0x00000006020a7224 */ /* 0x000fe200078e020a */
[----:B------:R-:W-:Y:S01]  /*4d20*/  @!P4 IADD3 R0, -R0, RZ, RZ ;  /* 0x000000ff0000c210 */ /* 0x000fe20007ffe1ff */
[--C-:B------:R-:W-:Y:S01]  /*4d30*/  @!P1 IMAD.IADD R12, R12, 0x1, -R2.reuse ;  /* 0x000000010c0c9824 */ /* 0x100fe200078e0a02 */
[----:B------:R-:W-:Y:S01]  /*4d40*/  ISETP.GT.U32.AND P1, PT, R2, R14, PT ;  /* 0x0000000e0200720c */ /* 0x000fe20003f24070 */
[--C-:B------:R-:W-:Y:S01]  /*4d50*/  @!P6 IMAD.IADD R18, R18, 0x1, -R2.reuse ;  /* 0x000000011212e824 */ /* 0x100fe200078e0a02 */
[----:B------:R-:W-:Y:S01]  /*4d60*/  IABS R7, R15 ;  /* 0x0000000f00077213 */ /* 0x000fe20000000000 */
[----:B------:R-:W-:Y:S01]  /*4d70*/  @!P5 IMAD.IADD R11, R11, 0x1, -R2 ;  /* 0x000000010b0bd824 */ /* 0x000fe200078e0a02 */
[C---:B------:R-:W-:Y:S01]  /*4d80*/  ISETP.GT.U32.AND P4, PT, R2.reuse, R12, PT ;  /* 0x0000000c0200720c */ /* 0x040fe20003f84070 */
[----:B------:R1:W-:Y:S01]  /*4d90*/  STL [R1+0xec], R0 ;  /* 0x0000ec0001007387 */ /* 0x0003e20000100800 */
[C---:B------:R-:W-:Y:S01]  /*4da0*/  ISETP.GT.U32.AND P6, PT, R2.reuse, R10, PT ;  /* 0x0000000a0200720c */ /* 0x040fe20003fc4070 */
[----:B------:R-:W-:Y:S01]  /*4db0*/  IMAD.HI.U32 R4, R9, R7, RZ ;  /* 0x0000000709047227 */ /* 0x000fe200078e00ff */
[----:B------:R-:W-:-:S03]  /*4dc0*/  ISETP.GT.U32.AND P5, PT, R2, R11, PT ;  /* 0x0000000b0200720c */ /* 0x000fc60003fa4070 */
[C---:B------:R-:W-:Y:S02]  /*4dd0*/  VIADD R17, R8.reuse, 0xa0 ;  /* 0x000000a008117836 */ /* 0x040fe40000000000 */
[----:B------:R-:W-:Y:S02]  /*4de0*/  VIADD R19, R8, 0xa8 ;  /* 0x000000a808137836 */ /* 0x000fe40000000000 */
[----:B-1----:R-:W-:Y:S01]  /*4df0*/  IMAD.MOV.U32 R0, RZ, RZ, R16 ;  /* 0x000000ffff007224 */ /* 0x002fe200078e0010 */
[----:B------:R-:W-:Y:S01]  /*4e00*/  IABS R3, R17 ;  /* 0x0000001100037213 */ /* 0x000fe20000000000 */
[----:B------:R-:W-:Y:S01]  /*4e10*/  IMAD.MOV R4, RZ, RZ, -R4 ;  /* 0x000000ffff047224 */ /* 0x000fe200078e0a04 */
[----:B------:R-:W-:Y:S01]  /*4e20*/  IABS R6, R19 ;  /* 0x0000001300067213 */ /* 0x000fe20000000000 */
[----:B------:R-:W-:Y:S02]  /*4e30*/  @!P0 IMAD.MOV R0, RZ, RZ, -R0 ;  /* 0x000000ffff008224 */ /* 0x000fe400078e0a00 */
[----:B------:R-:W-:-:S02]  /*4e40*/  @!P1 IMAD.IADD R14, R14, 0x1, -R2 ;  /* 0x000000010e0e9824 */ /* 0x000fc400078e0a02 */
[----:B------:R-:W-:Y:S01]  /*4e50*/  IMAD.MOV.U32 R5, RZ, RZ, R18 ;  /* 0x000000ffff057224 */ /* 0x000fe200078e0012 */
[----:B------:R1:W-:Y:S01]  /*4e60*/  STL [R1+0xe4], R0 ;  /* 0x0000e40001007387 */ /* 0x0003e20000100800 */
[----:B------:R-:W-:Y:S02]  /*4e70*/  IMAD R7, R2, R4, R7 ;  /* 0x0000000402077224 */ /* 0x000fe400078e0207 */
[--C-:B------:R-:W-:Y:S01]  /*4e80*/  @!P4 IMAD.IADD R12, R12, 0x1, -R2.reuse ;  /* 0x000000010c0cc824 */ /* 0x100fe200078e0a02 */
[----:B------:R-:W-:Y:S01]  /*4e90*/  ISETP.GE.AND P4, PT, R23, RZ, PT ;  /* 0x000000ff1700720c */ /* 0x000fe20003f86270 */
[----:B------:R-:W-:Y:S01]  /*4ea0*/  @!P6 IMAD.IADD R10, R10, 0x1, -R2 ;  /* 0x000000010a0ae824 */ /* 0x000fe200078e0a02 */
[----:B------:R-:W-:Y:S01]  /*4eb0*/  ISETP.GE.AND P6, PT, R21, RZ, PT ;  /* 0x000000ff1500720c */ /* 0x000fe20003fc6270 */
[----:B------:R-:W-:Y:S01]  /*4ec0*/  IMAD.HI.U32 R23, R9, R3, RZ ;  /* 0x0000000309177227 */ /* 0x000fe200078e00ff */
[C---:B------:R-:W-:Y:S02]  /*4ed0*/  ISETP.GT.U32.AND P1, PT, R2.reuse, R7, PT ;  /* 0x000000070200720c */ /* 0x040fe40003f24070 */
[----:B------:R-:W-:Y:S01]  /*4ee0*/  ISETP.GT.U32.AND P0, PT, R2, R10, PT ;  /* 0x0000000a0200720c */ /* 0x000fe20003f04070 */
[----:B-1----:R-:W-:-:S02]  /*4ef0*/  IMAD.MOV.U32 R0, RZ, RZ, R14 ;  /* 0x000000ffff007224 */ /* 0x002fc400078e000e */
[----:B------:R-:W-:Y:S02]  /*4f00*/  @!P3 IMAD.MOV R5, RZ, RZ, -R5 ;  /* 0x000000ffff05b224 */ /* 0x000fe400078e0a05 */
[----:B------:R-:W-:Y:S02]  /*4f10*/  @!P2 IMAD.MOV R0, RZ, RZ, -R0 ;  /* 0x000000ffff00a224 */ /* 0x000fe400078e0a00 */
[----:B------:R-:W-:Y:S01]  /*4f20*/  IMAD.HI.U32 R24, R9, R6, RZ ;  /* 0x0000000609187227 */ /* 0x000fe200078e00ff */
[----:B------:R-:W-:Y:S03]  /*4f30*/  STL [R1+0xd0], R5 ;  /* 0x0000d00501007387 */ /* 0x000fe60000100800 */
[----:B------:R-:W-:Y:S01]  /*4f40*/  @!P5 IMAD.IADD R11, R11, 0x1, -R2 ;  /* 0x000000010b0bd824 */ /* 0x000fe200078e0a02 */
[----:B------:R1:W-:Y:S01]  /*4f50*/  STL [R1+0xc4], R0 ;  /* 0x0000c40001007387 */ /* 0x0003e20000100800 */
[----:B------:R-:W-:-:S02]  /*4f60*/  IMAD.MOV R23, RZ, RZ, -R23 ;  /* 0x000000ffff177224 */ /* 0x000fc400078e0a17 */
[----:B------:R-:W-:Y:S02]  /*4f70*/  IMAD.MOV R24, RZ, RZ, -R24 ;  /* 0x000000ffff187224 */ /* 0x000fe400078e0a18 */
[----:B------:R-:W-:Y:S02]  /*4f80*/  IMAD R3, R2, R23, R3 ;  /* 0x0000001702037224 */ /* 0x000fe400078e0203 */
[----:B------:R-:W-:Y:S02]  /*4f90*/  VIADD R20, R8, 0xa4 ;  /* 0x000000a408147836 */ /* 0x000fe40000000000 */
[C---:B------:R-:W-:Y:S02]  /*4fa0*/  IMAD R6, R2.reuse, R24, R6 ;  /* 0x0000001802067224 */ /* 0x040fe400078e0206 */
[----:B-1----:R-:W-:Y:S01]  /*4fb0*/  IMAD.MOV.U32 R0, RZ, RZ, R11 ;  /* 0x000000ffff007224 */ /* 0x002fe200078e000b */
[----:B------:R-:W-:Y:S01]  /*4fc0*/  IABS R4, R20 ;  /* 0x0000001400047213 */ /* 0x000fe20000000000 */
[----:B------:R-:W-:Y:S01]  /*4fd0*/  IMAD.MOV.U32 R5, RZ, RZ, R12 ;  /* 0x000000ffff057224 */ /* 0x000fe200078e000c */
[C---:B------:R-:W-:Y:S01]  /*4fe0*/  ISETP.GT.U32.AND P5, PT, R2.reuse, R6, PT ;  /* 0x000000060200720c */ /* 0x040fe20003fa4070 */
[----:B------:R-:W-:Y:S01]  /*4ff0*/  @!P6 IMAD.MOV R0, RZ, RZ, -R0 ;  /* 0x000000ffff00e224 */ /* 0x000fe200078e0a00 */
[----:B------:R-:W-:Y:S01]  /*5000*/  ISETP.GT.U32.AND P6, PT, R2, R3, PT ;  /* 0x000000030200720c */ /* 0x000fe20003fc4070 */
[----:B------:R-:W-:Y:S01]  /*5010*/  @!P1 IMAD.IADD R7, R7, 0x1, -R2 ;  /* 0x0000000107079824 */ /* 0x000fe200078e0a02 */
[----:B------:R-:W-:Y:S01]  /*5020*/  ISETP.GE.AND P1, PT, R22, RZ, PT ;  /* 0x000000ff1600720c */ /* 0x000fe20003f26270 */
[----:B------:R-:W-:Y:S01]  /*5030*/  @!P4 IMAD.MOV R5, RZ, RZ, -R5 ;  /* 0x000000ffff05c224 */ /* 0x000fe200078e0a05 */
[----:B------:R-:W-:Y:S01]  /*5040*/  ISETP.GE.AND P4, PT, R15, RZ, PT ;  /* 0x000000ff0f00720c */ /* 0x000fe20003f86270 */
[----:B------:R-:W-:Y:S01]  /*5050*/  IMAD.HI.U32 R24, R9, R4, RZ ;  /* 0x0000000409187227 */ /* 0x000fe200078e00ff */
[----:B------:R-:W-:-:S02]  /*5060*/  ISETP.GT.U32.AND P3, PT, R2, R7, PT ;  /* 0x000000070200720c */ /* 0x000fc40003f64070 */
[----:B------:R-:W-:Y:S01]  /*5070*/  STL [R1+0xc0], R5 ;  /* 0x0000c00501007387 */ /* 0x000fe20000100800 */
[----:B------:R-:W-:Y:S02]  /*5080*/  VIADD R21, R8, 0x9c ;  /* 0x0000009c08157836 */ /* 0x000fe40000000000 */
[----:B------:R-:W-:Y:S01]  /*5090*/  @!P0 IMAD.IADD R10, R10, 0x1, -R2 ;  /* 0x000000010a0a8824 */ /* 0x000fe200078e0a02 */
[----:B------:R1:W-:Y:S01]  /*50a0*/  STL [R1+0xbc], R0 ;  /* 0x0000bc0001007387 */ /* 0x0003e20000100800 */
[----:B------:R-:W-:Y:S01]  /*50b0*/  IMAD.MOV R24, RZ, RZ, -R24 ;  /* 0x000000ffff187224 */ /* 0x000fe200078e0a18 */
[----:B------:R-:W-:Y:S01]  /*50c0*/  IABS R22, R21 ;  /* 0x0000001500167213 */ /* 0x000fe20000000000 */
[----:B------:R-:W-:Y:S01]  /*50d0*/  @!P6 IMAD.IADD R3, R3, 0x1, -R2 ;  /* 0x000000010303e824 */ /* 0x000fe200078e0a02 */
[----:B------:R-:W-:Y:S01]  /*50e0*/  ISETP.GE.AND P0, PT, R19, RZ, PT ;  /* 0x000000ff1300720c */ /* 0x000fe20003f06270 */
[----:B------:R-:W-:Y:S02]  /*50f0*/  IMAD R4, R2, R24, R4 ;  /* 0x0000001802047224 */ /* 0x000fe400078e0204 */
[----:B------:R-:W-:-:S02]  /*5100*/  @!P5 IMAD.IADD R6, R6, 0x1, -R2 ;  /* 0x000000010606d824 */ /* 0x000fc400078e0a02 */
[----:B------:R-:W-:Y:S01]  /*5110*/  IMAD.HI.U32 R11, R9, R22, RZ ;  /* 0x00000016090b7227 */ /* 0x000fe200078e00ff */
[C---:B------:R-:W-:Y:S02]  /*5120*/  ISETP.GT.U32.AND P5, PT, R2.reuse, R4, PT ;  /* 0x000000040200720c */ /* 0x040fe40003fa4070 */
[C---:B------:R-:W-:Y:S01]  /*5130*/  ISETP.GT.U32.AND P2, PT, R2.reuse, R6, PT ;  /* 0x000000060200720c */ /* 0x040fe20003f44070 */
[----:B-1----:R-:W-:Y:S02]  /*5140*/  IMAD.MOV.U32 R0, RZ, RZ, R10 ;  /* 0x000000ffff007224 */ /* 0x002fe400078e000a */
[----:B------:R-:W-:Y:S02]  /*5150*/  IMAD.MOV R11, RZ, RZ, -R11 ;  /* 0x000000ffff0b7224 */ /* 0x000fe400078e0a0b */
[----:B------:R-:W-:Y:S01]  /*5160*/  @!P1 IMAD.MOV R0, RZ, RZ, -R0 ;  /* 0x000000ffff009224 */ /* 0x000fe200078e0a00 */
[C---:B------:R-:W-:Y:S01]  /*5170*/  ISETP.GT.U32.AND P1, PT, R2.reuse, R3, PT ;  /* 0x000000030200720c */ /* 0x040fe20003f24070 */
[----:B------:R-:W-:-:S02]  /*5180*/  IMAD R18, R2, R11, R22 ;  /* 0x0000000b02127224 */ /* 0x000fc400078e0216 */
[----:B------:R-:W-:Y:S01]  /*5190*/  VIADD R12, R8, 0x94 ;  /* 0x00000094080c7836 */ /* 0x000fe20000000000 */
[----:B------:R1:W-:Y:S01]  /*51a0*/  STL [R1+0x98], R0 ;  /* 0x0000980001007387 */ /* 0x0003e20000100800 */
[--C-:B------:R-:W-:Y:S01]  /*51b0*/  @!P5 IMAD.IADD R4, R4, 0x1, -R2.reuse ;  /* 0x000000010404d824 */ /* 0x100fe200078e0a02 */
[----:B------:R-:W-:Y:S01]  /*51c0*/  ISETP.GE.AND P5, PT, R21, RZ, PT ;  /* 0x000000ff1500720c */ /* 0x000fe20003fa6270 */
[--C-:B------:R-:W-:Y:S01]  /*51d0*/  @!P3 IMAD.IADD R7, R7, 0x1, -R2.reuse ;  /* 0x000000010707b824 */ /* 0x100fe200078e0a02 */
[----:B------:R-:W-:Y:S01]  /*51e0*/  @!P2 IADD3 R6, R6, -R2, RZ ;  /* 0x800000020606a210 */ /* 0x000fe20007ffe0ff */
[----:B------:R-:W-:Y:S01]  /*51f0*/  VIADD R11, R8, 0x98 ;  /* 0x00000098080b7836 */ /* 0x000fe20000000000 */
[----:B------:R-:W-:Y:S01]  /*5200*/  ISETP.GE.AND P3, PT, R20, RZ, PT ;  /* 0x000000ff1400720c */ /* 0x000fe20003f66270 */
[----:B------:R-:W-:Y:S01]  /*5210*/  IMAD.MOV.U32 R5, RZ, RZ, R7 ;  /* 0x000000ffff057224 */ /* 0x000fe200078e0007 */
[----:B------:R-:W-:Y:S01]  /*5220*/  IABS R20, R12 ;  /* 0x0000000c00147213 */ /* 0x000fe20000000000 */
[----:B------:R-:W-:Y:S01]  /*5230*/  @!P1 IMAD.IADD R3, R3, 0x1, -R2 ;  /* 0x0000000103039824 */ /* 0x000fe200078e0a02 */
[C---:B------:R-:W-:Y:S01]  /*5240*/  ISETP.GT.U32.AND P1, PT, R2.reuse, R18, PT ;  /* 0x000000120200720c */ /* 0x040fe20003f24070 */
[----:B-1----:R-:W-:Y:S01]  /*5250*/  IMAD.MOV.U32 R0, RZ, RZ, R6 ;  /* 0x000000ffff007224 */ /* 0x002fe200078e0006 */
[----:B------:R-:W-:Y:S01]  /*5260*/  ISETP.GT.U32.AND P6, PT, R2, R4, PT ;  /* 0x000000040200720c */ /* 0x000fe20003fc4070 */
[----:B------:R-:W-:Y:S01]  /*5270*/  IMAD.HI.U32 R6, R9, R20, RZ ;  /* 0x0000001409067227 */ /* 0x000fe200078e00ff */
[----:B------:R-:W-:-:S02]  /*5280*/  ISETP.GE.AND P2, PT, R17, RZ, PT ;  /* 0x000000ff1100720c */ /* 0x000fc40003f46270 */
[----:B------:R-:W-:Y:S01]  /*5290*/  IABS R19, R11 ;  /* 0x0000000b00137213 */ /* 0x000fe20000000000 */
[----:B------:R-:W-:Y:S01]  /*52a0*/  @!P4 IMAD.MOV R5, RZ, RZ, -R5 ;  /* 0x000000ffff05c224 */ /* 0x000fe200078e0a05 */
[----:B------:R-:W-:Y:S01]  /*52b0*/  ISETP.GE.AND P4, PT, R11, RZ, PT ;  /* 0x000000ff0b00720c */ /* 0x000fe20003f86270 */
[----:B------:R-:W-:Y:S02]  /*52c0*/  VIADD R10, R8, 0x90 ;  /* 0x00000090080a7836 */ /* 0x000fe40000000000 */
[----:B------:R-:W-:Y:S01]  /*52d0*/  @!P0 IMAD.MOV R0, RZ, RZ, -R0 ;  /* 0x000000ffff008224 */ /* 0x000fe200078e0a00 */
[----:B------:R-:W-:Y:S01]  /*52e0*/  STL [R1+0x78], R5 ;  /* 0x0000780501007387 */ /* 0x000fe20000100800 */
[----:B------:R-:W-:Y:S01]  /*52f0*/  IMAD.MOV R6, RZ, RZ, -R6 ;  /* 0x000000ffff067224 */ /* 0x000fe200078e0a06 */
[----:B------:R-:W-:Y:S01]  /*5300*/  IABS R17, R10 ;  /* 0x0000000a00117213 */ /* 0x000fe20000000000 */
[----:B------:R-:W-:Y:S01]  /*5310*/  @!P1 IMAD.IADD R18, R18, 0x1, -R2 ;  /* 0x0000000112129824 */ /* 0x000fe200078e0a02 */
[----:B------:R1:W-:Y:S01]  /*5320*/  STL [R1+0x64], R0 ;  /* 0x0000640001007387 */ /* 0x0003e20000100800 */
[----:B------:R-:W-:Y:S01]  /*5330*/  VIADD R7, R8, 0x8c ;  /* 0x0000008c08077836 */ /* 0x000fe20000000000 */
[----:B------:R-:W-:Y:S01]  /*5340*/  ISETP.GE.AND P0, PT, R12, RZ, PT ;  /* 0x000000ff0c00720c */ /* 0x000fe20003f06270 */
[----:B------:R-:W-:Y:S01]  /*5350*/  IMAD.HI.U32 R11, R9, R19, RZ ;  /* 0x00000013090b7227 */ /* 0x000fe200078e00ff */
[----:B------:R-:W-:-:S02]  /*5360*/  ISETP.GT.U32.AND P1, PT, R2, R18, PT ;  /* 0x000000120200720c */ /* 0x000fc40003f24070 */
[----:B------:R-:W-:Y:S01]  /*5370*/  IABS R14, R7 ;  /* 0x00000007000e7213 */ /* 0x000fe20000000000 */
[----:B------:R-:W-:Y:S02]  /*5380*/  IMAD R20, R2, R6, R20 ;  /* 0x0000000602147224 */ /* 0x000fe400078e0214 */
[----:B------:R-:W-:Y:S01]  /*5390*/  @!P6 IMAD.IADD R4, R4, 0x1, -R2 ;  /* 0x000000010404e824 */ /* 0x000fe200078e0a02 */
[----:B------:R-:W-:Y:S01]  /*53a0*/  ISETP.GE.AND P6, PT, R10, RZ, PT ;  /* 0x000000ff0a00720c */ /* 0x000fe20003fc6270 */
[----:B-1----:R-:W-:Y:S02]  /*53b0*/  IMAD.MOV.U32 R0, RZ, RZ, R3 ;  /* 0x000000ffff007224 */ /* 0x002fe400078e0003 */
[----:B------:R-:W-:Y:S02]  /*53c0*/  VIADD R12, R8, 0x88 ;  /* 0x00000088080c7836 */ /* 0x000fe40000000000 */
[----:B------:R-:W-:Y:S02]  /*53d0*/  IMAD.MOV R11, RZ, RZ, -R11 ;  /* 0x000000ffff0b7224 */ /* 0x000fe400078e0a0b */
[----:B------:R-:W-:Y:S01]  /*53e0*/  IMAD.HI.U32 R10, R9, R17, RZ ;  /* 0x00000011090a7227 */ /* 0x000fe200078e00ff */
[----:B------:R-:W-:-:S03]  /*53f0*/  IABS R16, R12 ;  /* 0x0000000c00107213 */ /* 0x000fc60000000000 */
[----:B------:R-:W-:Y:S01]  /*5400*/  @!P2 IMAD.MOV R0, RZ, RZ, -R0 ;  /* 0x000000ffff00a224 */ /* 0x000fe200078e0a00 */
[C---:B------:R-:W-:Y:S01]  /*5410*/  ISETP.GT.U32.AND P2, PT, R2.reuse, R20, PT ;  /* 0x000000140200720c */ /* 0x040fe20003f44070 */
[----:B------:R-:W-:Y:S02]  /*5420*/  IMAD.MOV.U32 R5, RZ, RZ, R4 ;  /* 0x000000ffff057224 */ /* 0x000fe400078e0004 */
[----:B------:R-:W-:Y:S02]  /*5430*/  IMAD R19, R2, R11, R19 ;  /* 0x0000000b02137224 */ /* 0x000fe400078e0213 */
[----:B------:R-:W-:Y:S02]  /*5440*/  IMAD.MOV R10, RZ, RZ, -R10 ;  /* 0x000000ffff0a7224 */ /* 0x000fe400078e0a0a */
[----:B------:R-:W-:-:S04]  /*5450*/  IMAD.HI.U32 R6, R9, R14, RZ ;  /* 0x0000000e09067227 */ /* 0x000fc800078e00ff */
[----:B------:R-:W-:Y:S01]  /*5460*/  @!P3 IMAD.MOV R5, RZ, RZ, -R5 ;  /* 0x000000ffff05b224 */ /* 0x000fe200078e0a05 */
[C---:B------:R-:W-:Y:S01]  /*5470*/  ISETP.GT.U32.AND P3, PT, R2.reuse, R19, PT ;  /* 0x000000130200720c */ /* 0x040fe20003f64070 */
[----:B------:R-:W-:Y:S02]  /*5480*/  IMAD R17, R2, R10, R17 ;  /* 0x0000000a02117224 */ /* 0x000fe400078e0211 */
[----:B------:R-:W-:Y:S01]  /*5490*/  IMAD.HI.U32 R10, R9, R16, RZ ;  /* 0x00000010090a7227 */ /* 0x000fe200078e00ff */
[----:B------:R-:W-:Y:S03]  /*54a0*/  STL [R1+0x50], R5 ;  /* 0x0000500501007387 */ /* 0x000fe60000100800 */
[----:B------:R-:W-:Y:S01]  /*54b0*/  IMAD.MOV R4, RZ, RZ, -R6 ;  /* 0x000000ffff047224 */ /* 0x000fe200078e0a06 */
[----:B------:R1:W-:Y:S01]  /*54c0*/  STL [R1+0xb4], R0 ;  /* 0x0000b40001007387 */ /* 0x0003e20000100800 */
[----:B------:R-:W-:Y:S01]  /*54d0*/  VIADD R6, R8, 0x84 ;  /* 0x0000008408067836 */ /* 0x000fe20000000000 */
[----:B------:R-:W-:Y:S01]  /*54e0*/  IADD3 R3, -R10, RZ, RZ ;  /* 0x000000ff0a037210 */ /* 0x000fe20007ffe1ff */
[--C-:B------:R-:W-:Y:S01]  /*54f0*/  @!P1 IMAD.IADD R18, R18, 0x1, -R2.reuse ;  /* 0x0000000112129824 */ /* 0x100fe200078e0a02 */
[----:B------:R-:W-:Y:S01]  /*5500*/  ISETP.GT.U32.AND P1, PT, R2, R17, PT ;  /* 0x000000110200720c */ /* 0x000fe20003f24070 */
[----:B------:R-:W-:Y:S01]  /*5510*/  @!P2 IMAD.IADD R20, R20, 0x1, -R2 ;  /* 0x000000011414a824 */ /* 0x000fe200078e0a02 */
[----:B------:R-:W-:Y:S01]  /*5520*/  IABS R10, R6 ;  /* 0x00000006000a7213 */ /* 0x000fe20000000000 */
[----:B------:R-:W-:-:S02]  /*5530*/  IMAD R14, R2, R4, R14 ;  /* 0x00000004020e7224 */ /* 0x000fc400078e020e */
[----:B------:R-:W-:Y:S02]  /*5540*/  IMAD R16, R2, R3, R16 ;  /* 0x0000000302107224 */ /* 0x000fe400078e0210 */
[----:B-1----:R-:W-:Y:S02]  /*5550*/  IMAD.MOV.U32 R0, RZ, RZ, R18 ;  /* 0x000000ffff007224 */ /* 0x002fe400078e0012 */
[----:B------:R-:W-:-:S04]  /*5560*/  IMAD.HI.U32 R3, R9, R10, RZ ;  /* 0x0000000a09037227 */ /* 0x000fc800078e00ff */
[----:B------:R-:W-:Y:S01]  /*5570*/  @!P5 IMAD.MOV R0, RZ, RZ, -R0 ;  /* 0x000000ffff00d224 */ /* 0x000fe200078e0a00 */
[C---:B------:R-:W-:Y:S01]  /*5580*/  ISETP.GT.U32.AND P5, PT, R2.reuse, R20, PT ;  /* 0x000000140200720c */ /* 0x040fe20003fa4070 */
[--C-:B------:R-:W-:Y:S01]  /*5590*/  @!P3 IMAD.IADD R19, R19, 0x1, -R2.reuse ;  /* 0x000000011313b824 */ /* 0x100fe200078e0a02 */
[C---:B------:R-:W-:Y:S01]  /*55a0*/  ISETP.GT.U32.AND P3, PT, R2.reuse, R14, PT ;  /* 0x0000000e0200720c */ /* 0x040fe20003f64070 */
[----:B------:R-:W-:Y:S01]  /*55b0*/  IMAD.MOV R3, RZ, RZ, -R3 ;  /* 0x000000ffff037224 */ /* 0x000fe200078e0a03 */
[----:B------:R1:W-:Y:S01]  /*55c0*/  STL [R1+0xa4], R0 ;  /* 0x0000a40001007387 */ /* 0x0003e20000100800 */
[----:B------:R-:W-:Y:S01]  /*55d0*/  @!P1 IMAD.IADD R17, R17, 0x1, -R2 ;  /* 0x0000000111119824 */ /* 0x000fe200078e0a02 */
[----:B------:R-:W-:Y:S01]  /*55e0*/  ISETP.GT.U32.AND P2, PT, R2, R19, PT ;  /* 0x000000130200720c */ /* 0x000fe20003f44070 */
[----:B------:R-:W-:Y:S02]  /*55f0*/  VIADD R4, R8, 0x80 ;  /* 0x0000008008047836 */ /* 0x000fe40000000000 */
[C---:B------:R-:W-:Y:S01]  /*5600*/  IMAD R10, R2.reuse, R3, R10 ;  /* 0x00000003020a7224 */ /* 0x040fe200078e020a */
[----:B------:R-:W-:Y:S01]  /*5610*/  ISETP.GT.U32.AND P1, PT, R2, R17, PT ;  /* 0x000000110200720c */ /* 0x000fe20003f24070 */
[----:B------:R-:W-:Y:S01]  /*5620*/  VIADD R3, R8, 0x78 ;  /* 0x0000007808037836 */ /* 0x000fe20000000000 */
[----:B------:R-:W-:Y:S01]  /*5630*/  IABS R11, R4 ;  /* 0x00000004000b7213 */ /* 0x000fe20000000000 */
[--C-:B------:R-:W-:Y:S01]  /*5640*/  @!P5 IMAD.IADD R20, R20, 0x1, -R2.reuse ;  /* 0x000000011414d824 */ /* 0x100fe200078e0a02 */
[----:B------:R-:W-:Y:S01]  /*5650*/  ISETP.GT.U32.AND P5, PT, R2, R10, PT ;  /* 0x0000000a0200720c */ /* 0x000fe20003fa4070 */
[----:B------:R-:W-:-:S02]  /*5660*/  @!P3 IMAD.IADD R14, R14, 0x1, -R2 ;  /* 0x000000010e0eb824 */ /* 0x000fc400078e0a02 */
[----:B------:R-:W-:-:S03]  /*5670*/  IMAD.HI.U32 R18, R9, R11, RZ ;  /* 0x0000000b09127227 */ /* 0x000fc600078e00ff */
[C---:B------:R-:W-:Y:S01]  /*5680*/  ISETP.GT.U32.AND P3, PT, R2.reuse, R14, PT ;  /* 0x0000000e0200720c */ /* 0x040fe20003f64070 */
[----:B------:R-:W-:Y:S02]  /*5690*/  IMAD.MOV R18, RZ, RZ, -R18 ;  /* 0x000000ffff127224 */ /* 0x000fe400078e0a12 */
[--C-:B------:R-:W-:Y:S01]  /*56a0*/  @!P1 IMAD.IADD R17, R17, 0x1, -R2.reuse ;  /* 0x0000000111119824 */ /* 0x100fe200078e0a02 */
[----:B------:R-:W-:Y:S01]  /*56b0*/  ISETP.GE.AND P1, PT, R7, RZ, PT ;  /* 0x000000ff0700720c */ /* 0x000fe20003f26270 */
[----:B------:R-:W-:Y:S01]  /*56c0*/  IMAD R7, R2, R18, R11 ;  /* 0x0000001202077224 */ /* 0x000fe200078e020b */
[----:B------:R-:W-:Y:S01]  /*56d0*/  IABS R18, R3 ;  /* 0x0000000300127213 */ /* 0x000fe20000000000 */
[----:B------:R-:W-:Y:S01]  /*56e0*/  @!P5 IMAD.IADD R10, R10, 0x1, -R2 ;  /* 0x000000010a0ad824 */ /* 0x000fe200078e0a02 */
[----:B------:R-:W-:Y:S01]  /*56f0*/  ISETP.GE.AND P5, PT, R6, RZ, PT ;  /* 0x000000ff0600720c */ /* 0x000fe20003fa6270 */
[----:B-1----:R-:W-:Y:S02]  /*5700*/  IMAD.MOV.U32 R0, RZ, RZ, R20 ;  /* 0x000000ffff007224 */ /* 0x002fe400078e0014 */
[----:B------:R-:W-:Y:S01]  /*5710*/  @!P2 IMAD.IADD R19, R19, 0x1, -R2 ;  /* 0x000000011313a824 */ /* 0x000fe200078e0a02 */
[C---:B------:R-:W-:Y:S01]  /*5720*/  ISETP.GT.U32.AND P2, PT, R2.reuse, R16, PT ;  /* 0x000000100200720c */ /* 0x040fe20003f44070 */
[----:B------:R-:W-:Y:S01]  /*5730*/  @!P0 IMAD.MOV R0, RZ, RZ, -R0 ;  /* 0x000000ffff008224 */ /* 0x000fe200078e0a00 */
[----:B------:R-:W-:Y:S01]  /*5740*/  ISETP.GT.U32.AND P0, PT, R2, R10, PT ;  /* 0x0000000a0200720c */ /* 0x000fe20003f04070 */
[----:B------:R-:W-:-:S02]  /*5750*/  IMAD.MOV.U32 R5, RZ, RZ, R19 ;  /* 0x000000ffff057224 */ /* 0x000fc400078e0013 */
[----:B------:R-:W-:-:S03]  /*5760*/  IMAD.HI.U32 R19, R9, R18, RZ ;  /* 0x0000001209137227 */ /* 0x000fc600078e00ff */
[----:B------:R-:W-:Y:S01]  /*5770*/  @!P4 IADD3 R5, -R5, RZ, RZ ;  /* 0x000000ff0505c210 */ /* 0x000fe20007ffe1ff */
[----:B------:R-:W-:Y:S02]  /*5780*/  VIADD R15, R8, 0x7c ;  /* 0x0000007c080f7836 */ /* 0x000fe40000000000 */
[----:B------:R-:W-:Y:S01]  /*5790*/  @!P3 IMAD.IADD R14, R14, 0x1, -R2 ;  /* 0x000000010e0eb824 */ /* 0x000fe200078e0a02 */
[----:B------:R-:W-:Y:S01]  /*57a0*/  ISETP.GT.U32.AND P3, PT, R2, R7, PT ;  /* 0x000000070200720c */ /* 0x000fe20003f64070 */
[----:B------:R-:W-:Y:S01]  /*57b0*/  IMAD.MOV R19, RZ, RZ, -R19 ;  /* 0x000000ffff137224 */ /* 0x000fe200078e0a13 */
[----:B------:R-:W-:Y:S01]  /*57c0*/  IABS R21, R15 ;  /* 0x0000000f00157213 */ /* 0x000fe20000000000 */
[----:B------:R-:W-:Y:S01]  /*57d0*/  @!P1 IMAD.MOV R14, RZ, RZ, -R14 ;  /* 0x000000ffff0e9224 */ /* 0x000fe200078e0a0e */
[----:B------:R-:W-:Y:S01]  /*57e0*/  ISETP.GE.AND P1, PT, R4, RZ, PT ;  /* 0x000000ff0400720c */ /* 0x000fe20003f26270 */
[----:B------:R-:W-:Y:S01]  /*57f0*/  IMAD R4, R2, R19, R18 ;  /* 0x0000001302047224 */ /* 0x000fe200078e0212 */
[----:B------:R-:W-:Y:S01]  /*5800*/  STL [R1+0x3c], R5 ;  /* 0x00003c0501007387 */ /* 0x000fe20000100800 */
[----:B------:R-:W-:-:S03]  /*5810*/  IMAD.HI.U32 R22, R9, R21, RZ ;  /* 0x0000001509167227 */ /* 0x000fc600078e00ff */
[----:B------:R1:W-:Y:S01]  /*5820*/  STL [R1+0x4], R0 ;  /* 0x0000040001007387 */ /* 0x0003e20000100800 */
[--C-:B------:R-:W-:Y:S01]  /*5830*/  @!P0 IMAD.IADD R10, R10, 0x1, -R2.reuse ;  /* 0x000000010a0a8824 */ /* 0x100fe200078e0a02 */
[----:B------:R-:W-:Y:S01]  /*5840*/  ISETP.GT.U32.AND P0, PT, R2, R4, PT ;  /* 0x000000040200720c */ /* 0x000fe20003f04070 */
[----:B------:R-:W-:Y:S01]  /*5850*/  @!P2 IMAD.IADD R16, R16, 0x1, -R2 ;  /* 0x000000011010a824 */ /* 0x000fe200078e0a02 */
[----:B------:R-:W-:Y:S01]  /*5860*/  ISETP.GE.AND P2, PT, R12, RZ, PT ;  /* 0x000000ff0c00720c */ /* 0x000fe20003f46270 */
[----:B------:R-:W-:Y:S02]  /*5870*/  IMAD.MOV R22, RZ, RZ, -R22 ;  /* 0x000000ffff167224 */ /* 0x000fe400078e0a16 */
[----:B------:R-:W-:Y:S01]  /*5880*/  @!P3 IMAD.IADD R7, R7, 0x1, -R2 ;  /* 0x000000010707b824 */ /* 0x000fe200078e0a02 */
[C---:B------:R-:W-:Y:S01]  /*5890*/  ISETP.GT.U32.AND P3, PT, R2.reuse, R16, PT ;  /* 0x000000100200720c */ /* 0x040fe20003f64070 */
[C---:B------:R-:W-:Y:S02]  /*58a0*/  IMAD R6, R2.reuse, R22, R21 ;  /* 0x0000001602067224 */ /* 0x040fe400078e0215 */
[----:B-1----:R-:W-:Y:S01]  /*58b0*/  IMAD.MOV.U32 R0, RZ, RZ, R17 ;  /* 0x000000ffff007224 */ /* 0x002fe200078e0011 */
[----:B------:R-:W-:Y:S01]  /*58c0*/  ISETP.GT.U32.AND P4, PT, R2, R7, PT ;  /* 0x000000070200720c */ /* 0x000fe20003f84070 */
[----:B------:R-:W-:-:S02]  /*58d0*/  VIADD R11, R8, 0x74 ;  /* 0x00000074080b7836 */ /* 0x000fc40000000000 */
[----:B------:R-:W-:Y:S01]  /*58e0*/  @!P6 IMAD.MOV R0, RZ, RZ, -R0 ;  /* 0x000000ffff00e224 */ /* 0x000fe200078e0a00 */
[----:B------:R-:W-:Y:S01]  /*58f0*/  ISETP.GT.U32.AND P6, PT, R2, R6, PT ;  /* 0x000000060200720c */ /* 0x000fe20003fc4070 */
[----:B------:R-:W-:Y:S01]  /*5900*/  IMAD.MOV.U32 R5, RZ, RZ, R10 ;  /* 0x000000ffff057224 */ /* 0x000fe200078e000a */
[----:B------:R-:W-:Y:S01]  /*5910*/  IABS R12, R11 ;  /* 0x0000000b000c7213 */ /* 0x000fe20000000000 */
[--C-:B------:R-:W-:Y:S01]  /*5920*/  @!P0 IMAD.IADD R4, R4, 0x1, -R2.reuse ;  /* 0x0000000104048824 */ /* 0x100fe200078e0a02 */
[----:B------:R1:W-:Y:S01]  /*5930*/  STL [R1], R0 ;  /* 0x0000000001007387 */ /* 0x0003e20000100800 */
[----:B------:R-:W-:Y:S02]  /*5940*/  @!P5 IMAD.MOV R5, RZ, RZ, -R5 ;  /* 0x000000ffff05d224 */ /* 0x000fe400078e0a05 */
[----:B------:R-:W-:Y:S01]  /*5950*/  IMAD.HI.U32 R17, R9, R12, RZ ;  /* 0x0000000c09117227 */ /* 0x000fe200078e00ff */
[----:B------:R-:W-:Y:S01]  /*5960*/  ISETP.GT.U32.AND P5, PT, R2, R4, PT ;  /* 0x000000040200720c */ /* 0x000fe20003fa4070 */
[----:B------:R-:W-:Y:S02]  /*5970*/  STL [R1+0x7e0], R14 ;  /* 0x0007e00e01007387 */ /* 0x000fe40000100800 */
[----:B------:R-:W-:Y:S01]  /*5980*/  @!P3 IMAD.IADD R16, R16, 0x1, -R2 ;  /* 0x000000011010b824 */ /* 0x000fe200078e0a02 */
[----:B------:R-:W-:Y:S01]  /*5990*/  ISETP.GE.AND P3, PT, R15, RZ, PT ;  /* 0x000000ff0f00720c */ /* 0x000fe20003f66270 */
[----:B------:R-:W-:-:S02]  /*59a0*/  IMAD.MOV R17, RZ, RZ, -R17 ;  /* 0x000000ffff117224 */ /* 0x000fc400078e0a11 */
[----:B-1----:R-:W-:Y:S02]  /*59b0*/  IMAD.MOV.U32 R0, RZ, RZ, R16 ;  /* 0x000000ffff007224 */ /* 0x002fe400078e0010 */
[--C-:B------:R-:W-:Y:S01]  /*59c0*/  @!P4 IMAD.IADD R7, R7, 0x1, -R2.reuse ;  /* 0x000000010707c824 */ /* 0x100fe200078e0a02 */
[----:B------:R-:W-:Y:S01]  /*59d0*/  ISETP.GE.AND P4, PT, R3, RZ, PT ;  /* 0x000000ff0300720c */ /* 0x000fe20003f86270 */
[----:B------:R-:W-:Y:S01]  /*59e0*/  @!P6 IMAD.IADD R6, R6, 0x1, -R2 ;  /* 0x000000010606e824 */ /* 0x000fe200078e0a02 */
[----:B------:R-:W-:Y:S01]  /*59f0*/  ISETP.GE.AND P6, PT, R11, RZ, PT ;  /* 0x000000ff0b00720c */ /* 0x000fe20003fc6270 */
[C---:B------:R-:W-:Y:S02]  /*5a00*/  IMAD R3, R2.reuse, R17, R12 ;  /* 0x0000001102037224 */ /* 0x040fe400078e020c */
[----:B------:R-:W-:Y:S01]  /*5a10*/  @!P2 IMAD.MOV R0, RZ, RZ, -R0 ;  /* 0x000000ffff00a224 */ /* 0x000fe200078e0a00 */
[----:B------:R-:W-:Y:S01]  /*5a20*/  ISETP.GT.U32.AND P2, PT, R2, R6, PT ;  /* 0x000000060200720c */ /* 0x000fe20003f44070 */
[----:B------:R-:W-:-:S02]  /*5a30*/  VIADD R12, R8, 0x70 ;  /* 0x00000070080c7836 */ /* 0x000fc40000000000 */
[----:B------:R-:W-:Y:S01]  /*5a40*/  @!P5 IMAD.IADD R4, R4, 0x1, -R2 ;  /* 0x000000010404d824 */ /* 0x000fe200078e0a02 */
[----:B------:R-:W-:Y:S01]  /*5a50*/  ISETP.GT.U32.AND P5, PT, R2, R3, PT ;  /* 0x000000030200720c */ /* 0x000fe20003fa4070 */
[----:B------:R1:W-:Y:S01]  /*5a60*/  STL [R1+0x68], R0 ;  /* 0x0000680001007387 */ /* 0x0003e20000100800 */
[----:B------:R-:W-:Y:S01]  /*5a70*/  IABS R15, R12 ;  /* 0x0000000c000f7213 */ /* 0x000fe20000000000 */
[----:B------:R-:W-:Y:S01]  /*5a80*/  VIADD R11, R8, 0x6c ;  /* 0x0000006c080b7836 */ /* 0x000fe20000000000 */
[----:B------:R-:W-:Y:S01]  /*5a90*/  ISETP.GE.AND P0, PT, R12, RZ, PT ;  /* 0x000000ff0c00720c */ /* 0x000fe20003f06270 */
[----:B------:R-:W-:Y:S01]  /*5aa0*/  VIADD R17, R8, 0x68 ;  /* 0x0000006808117836 */ /* 0x000fe20000000000 */
[----:B------:R-:W-:Y:S01]  /*5ab0*/  STL [R1+0x6c], R5 ;  /* 0x00006c0501007387 */ /* 0x000fe20000100800 */
[----:B------:R-:W-:Y:S01]  /*5ac0*/  IMAD.HI.U32 R20, R9, R15, RZ ;  /* 0x0000000f09147227 */ /* 0x000fe200078e00ff */
[----:B------:R-:W-:-:S03]  /*5ad0*/  IABS R16, R11 ;  /* 0x0000000b00107213 */ /* 0x000fc60000000000 */
[----:B-1----:R-:W-:Y:S01]  /*5ae0*/  IMAD.MOV.U32 R0, RZ, RZ, R7 ;  /* 0x000000ffff007224 */ /* 0x002fe200078e0007 */
[----:B------:R-:W-:Y:S01]  /*5af0*/  IADD3 R20, -R20, RZ, RZ ;  /* 0x000000ff14147210 */ /* 0x000fe20007ffe1ff */
[----:B------:R-:W-:Y:S01]  /*5b00*/  @!P2 IMAD.IADD R6, R6, 0x1, -R2 ;  /* 0x000000010606a824 */ /* 0x000fe200078e0a02 */
[----:B------:R-:W-:Y:S01]  /*5b10*/  ISETP.GE.AND P2, PT, R17, RZ, PT ;  /* 0x000000ff1100720c */ /* 0x000fe20003f46270 */
[----:B------:R-:W-:Y:S01]  /*5b20*/  @!P1 IMAD.MOV R0, RZ, RZ, -R0 ;  /* 0x000000ffff009224 */ /* 0x000fe200078e0a00 */
[----:B------:R-:W-:Y:S01]  /*5b30*/  IABS R17, R17 ;  /* 0x0000001100117213 */ /* 0x000fe20000000000 */
[----:B------:R-:W-:Y:S01]  /*5b40*/  @!P5 IMAD.IADD R3, R3, 0x1, -R2 ;  /* 0x000000010303d824 */ /* 0x000fe200078e0a02 */
[----:B------:R-:W-:Y:S01]  /*5b50*/  ISETP.GE.AND P1, PT, R11, RZ, PT ;  /* 0x000000ff0b00720c */ /* 0x000fe20003f26270 */
[----:B------:R-:W-:Y:S01]  /*5b60*/  VIADD R7, R8, 0x64 ;  /* 0x0000006408077836 */ /* 0x000fe20000000000 */
[----:B------:R1:W-:Y:S01]  /*5b70*/  STL [R1+0x94], R0 ;  /* 0x0000940001007387 */ /* 0x0003e20000100800 */
[----:B------:R-:W-:Y:S01]  /*5b80*/  IMAD.HI.U32 R12, R9, R16, RZ ;  /* 0x00000010090c7227 */ /* 0x000fe200078e00ff */
[----:B------:R-:W-:-:S02]  /*5b90*/  ISETP.GT.U32.AND P5, PT, R2, R3, PT ;  /* 0x000000030200720c */ /* 0x000fc40003fa4070 */
[----:B------:R-:W-:Y:S01]  /*5ba0*/  IABS R18, R7 ;  /* 0x0000000700127213 */ /* 0x000fe20000000000 */
[----:B------:R-:W-:Y:S02]  /*5bb0*/  IMAD R15, R2, R20, R15 ;  /* 0x00000014020f7224 */ /* 0x000fe400078e020f */
[----:B------:R-:W-:-:S04]  /*5bc0*/  IMAD.HI.U32 R10, R9, R17, RZ ;  /* 0x00000011090a7227 */ /* 0x000fc800078e00ff */
[----:B-1----:R-:W-:Y:S02]  /*5bd0*/  IMAD.MOV.U32 R0, RZ, RZ, R6 ;  /* 0x000000ffff007224 */ /* 0x002fe400078e0006 */
[----:B------:R-:W-:Y:S02]  /*5be0*/  IMAD.MOV R12, RZ, RZ, -R12 ;  /* 0x000000ffff0c7224 */ /* 0x000fe400078e0a0c */
[----:B------:R-:W-:Y:S01]  /*5bf0*/  @!P3 IMAD.MOV R0, RZ, RZ, -R0 ;  /* 0x000000ffff00b224 */ /* 0x000fe200078e0a00 */
[C---:B------:R-:W-:Y:S01]  /*5c00*/  ISETP.GT.U32.AND P3, PT, R2.reuse, R15, PT ;  /* 0x0000000f0200720c */ /* 0x040fe20003f64070 */
[----:B------:R-:W-:Y:S02]  /*5c10*/  IMAD.MOV R10, RZ, RZ, -R10 ;  /* 0x000000ffff0a7224 */ /* 0x000fe400078e0a0a */
[C---:B------:R-:W-:Y:S01]  /*5c20*/  IMAD R16, R2.reuse, R12, R16 ;  /* 0x0000000c02107224 */ /* 0x040fe200078e0210 */
[----:B------:R1:W-:Y:S01]  /*5c30*/  STL [R1+0x5c], R0 ;  /* 0x00005c0001007387 */ /* 0x0003e20000100800 */
[----:B------:R-:W-:-:S02]  /*5c40*/  IMAD R17, R2, R10, R17 ;  /* 0x0000000a02117224 */ /* 0x000fc400078e0211 */
[----:B------:R-:W-:-:S04]  /*5c50*/  IMAD.HI.U32 R10, R9, R18, RZ ;  /* 0x00000012090a7227 */ /* 0x000fc800078e00ff */
[----:B------:R-:W-:Y:S02]  /*5c60*/  IMAD.MOV R10, RZ, RZ, -R10 ;  /* 0x000000ffff0a7224 */ /* 0x000fe400078e0a0a */
[----:B------:R-:W-:Y:S01]  /*5c70*/  @!P5 IMAD.IADD R3, R3, 0x1, -R2 ;  /* 0x000000010303d824 */ /* 0x000fe200078e0a02 */
[----:B------:R-:W-:Y:S01]  /*5c80*/  ISETP.GT.U32.AND P5, PT, R2, R17, PT ;  /* 0x000000110200720c */ /* 0x000fe20003fa4070 */
[----:B-1----:R-:W-:Y:S02]  /*5c90*/  IMAD.MOV.U32 R0, RZ, RZ, R4 ;  /* 0x000000ffff007224 */ /* 0x002fe400078e0004 */
[----:B------:R-:W-:Y:S02]  /*5ca0*/  VIADD R11, R8, 0x60 ;  /* 0x00000060080b7836 */ /* 0x000fe40000000000 */
[----:B------:R-:W-:Y:S01]  /*5cb0*/  @!P4 IMAD.MOV R0, RZ, RZ, -R0 ;  /* 0x000000ffff00c224 */ /* 0x000fe200078e0a00 */
[C---:B------:R-:W-:Y:S01]  /*5cc0*/  ISETP.GT.U32.AND P4, PT, R2.reuse, R16, PT ;  /* 0x000000100200720c */ /* 0x040fe20003f84070 */
[----:B------:R-:W-:Y:S01]  /*5cd0*/  IMAD R18, R2, R10, R18 ;  /* 0x0000000a02127224 */ /* 0x000fe200078e0212 */
[----:B------:R-:W-:Y:S01]  /*5ce0*/  IABS R19, R11 ;  /* 0x0000000b00137213 */ /* 0x000fe20000000000 */
[----:B------:R-:W-:Y:S01]  /*5cf0*/  @!P3 IMAD.IADD R15, R15, 0x1, -R2 ;  /* 0x000000010f0fb824 */ /* 0x000fe200078e0a02 */
[----:B------:R1:W-:Y:S01]  /*5d00*/  STL [R1+0x60], R0 ;  /* 0x0000600001007387 */ /* 0x0003e20000100800 */
[----:B------:R-:W-:-:S02]  /*5d10*/  VIADD R12, R8, 0x5c ;  /* 0x0000005c080c7836 */ /* 0x000fc40000000000 */
[C---:B------:R-:W-:Y:S01]  /*5d20*/  IMAD.HI.U32 R6, R9.reuse, R19, RZ ;  /* 0x0000001309067227 */ /* 0x040fe200078e00ff */
[----:B------:R-:W-:Y:S02]  /*5d30*/  ISETP.GT.U32.AND P3, PT, R2, R15, PT ;  /* 0x0000000f0200720c */ /* 0x000fe40003f64070 */
[----:B------:R-:W-:Y:S01]  /*5d40*/  IABS R4, R12 ;  /* 0x0000000c00047213 */ /* 0x000fe20000000000 */
[----:B------:R-:W-:Y:S02]  /*5d50*/  IMAD.MOV R6, RZ, RZ, -R6 ;  /* 0x000000ffff067224 */ /* 0x000fe400078e0a06 */
[----:B------:R-:W-:Y:S02]  /*5d60*/  @!P4 IMAD.IADD R16, R16, 0x1, -R2 ;  /* 0x000000011010c824 */ /* 0x000fe400078e0a02 */
[----:B-1----:R-:W-:Y:S02]  /*5d70*/  IMAD.MOV.U32 R0, RZ, RZ, R3 ;  /* 0x000000ffff007224 */ /* 0x002fe400078e0003 */
[----:B------:R-:W-:Y:S01]  /*5d80*/  IMAD.HI.U32 R21, R9, R4, RZ ;  /* 0x0000000409157227 */ /* 0x000fe200078e00ff */
[----:B------:R-:W-:-:S03]  /*5d90*/  ISETP.GT.U32.AND P4, PT, R2, R16, PT ;  /* 0x000000100200720c */ /* 0x000fc60003f84070 */
[----:B------:R-:W-:Y:S01]  /*5da0*/  @!P6 IMAD.MOV R0, RZ, RZ, -R0 ;  /* 0x000000ffff00e224 */ /* 0x000fe200078e0a00 */
[----:B------:R-:W-:Y:S01]  /*5db0*/  ISETP.GT.U32.AND P6, PT, R2, R18, PT ;  /* 0x000000120200720c */ /* 0x000fe20003fc4070 */
[----:B------:R-:W-:Y:S02]  /*5dc0*/  VIADD R10, R8, 0x54 ;  /* 0x00000054080a7836 */ /* 0x000fe40000000000 */
[C---:B------:R-:W-:Y:S01]  /*5dd0*/  IMAD R19, R2.reuse, R6, R19 ;  /* 0x0000000602137224 */ /* 0x040fe200078e0213 */
[----:B------:R-:W-:Y:S01]  /*5de0*/  STL [R1+0x7c], R0 ;  /* 0x00007c0001007387 */ /* 0x000fe20000100800 */
[----:B------:R-:W-:Y:S01]  /*5df0*/  IMAD.MOV R21, RZ, RZ, -R21 ;  /* 0x000000ffff157224 */ /* 0x000fe200078e0a15 */
[----:B------:R-:W-:Y:S01]  /*5e00*/  IABS R3, R10 ;  /* 0x0000000a00037213 */ /* 0x000fe20000000000 */
[----:B------:R-:W-:Y:S01]  /*5e10*/  @!P3 IMAD.IADD R15, R15, 0x1, -R2 ;  /* 0x000000010f0fb824 */ /* 0x000fe200078e0a02 */
[----:B------:R-:W-:Y:S01]  /*5e20*/  ISETP.GT.U32.AND P3, PT, R2, R19, PT ;  /* 0x000000130200720c */ /* 0x000fe20003f64070 */
[----:B------:R-:W-:-:S02]  /*5e30*/  VIADD R6, R8, 0x58 ;  /* 0x0000005808067836 */ /* 0x000fc40000000000 */
[----:B------:R-:W-:Y:S02]  /*5e40*/  IMAD R4, R2, R21, R4 ;  /* 0x0000001502047224 */ /* 0x000fe400078e0204 */
[--C-:B------:R-:W-:Y:S01]  /*5e50*/  @!P6 IMAD.IADD R18, R18, 0x1, -R2.reuse ;  /* 0x000000011212e824 */ /* 0x100fe200078e0a02 */
[----:B------:R-:W-:Y:S01]  /*5e60*/  IABS R20, R6 ;  /* 0x0000000600147213 */ /* 0x000fe20000000000 */
[----:B------:R-:W-:Y:S01]  /*5e70*/  @!P0 IMAD.MOV R15, RZ, RZ, -R15 ;  /* 0x000000ffff0f8224 */ /* 0x000fe200078e0a0f */
[----:B------:R-:W-:Y:S01]  /*5e80*/  ISETP.GE.AND P6, PT, R7, RZ, PT ;  /* 0x000000ff0700720c */ /* 0x000fe20003fc6270 */
[--C-:B------:R-:W-:Y:S01]  /*5e90*/  @!P5 IMAD.IADD R17, R17, 0x1, -R2.reuse ;  /* 0x000000011111d824 */ /* 0x100fe200078e0a02 */
[C---:B------:R-:W-:Y:S01]  /*5ea0*/  ISETP.GT.U32.AND P0, PT, R2.reuse, R18, PT ;  /* 0x000000120200720c */ /* 0x040fe20003f04070 */
[C---:B------:R-:W-:Y:S01]  /*5eb0*/  IMAD.HI.U32 R22, R9.reuse, R3, RZ ;  /* 0x0000000309167227 */ /* 0x040fe200078e00ff */
[----:B------:R-:W-:Y:S02]  /*5ec0*/  STL [R1+0x7c8], R15 ;  /* 0x0007c80f01007387 */ /* 0x000fe40000100800 */
[----:B------:R-:W-:Y:S01]  /*5ed0*/  ISETP.GT.U32.AND P5, PT, R2, R17, PT ;  /* 0x000000110200720c */ /* 0x000fe20003fa4070 */
[----:B------:R-:W-:Y:S01]  /*5ee0*/  @!P4 IMAD.IADD R16, R16, 0x1, -R2 ;  /* 0x000000011010c824 */ /* 0x000fe200078e0a02 */
[----:B------:R-:W-:Y:S01]  /*5ef0*/  ISETP.GT.U32.AND P4, PT, R2, R4, PT ;  /* 0x000000040200720c */ /* 0x000fe20003f84070 */
[----:B------:R-:W-:Y:S01]  /*5f00*/  IMAD.HI.U32 R21, R9, R20, RZ ;  /* 0x0000001409157227 */ /* 0x000fe200078e00ff */
[----:B------:R-:W-:-:S03]  /*5f10*/  IADD3 R22, -R22, RZ, RZ ;  /* 0x000000ff16167210 */ /* 0x000fc60007ffe1ff */
[----:B------:R-:W-:Y:S02]  /*5f20*/  IMAD.MOV R21, RZ, RZ, -R21 ;  /* 0x000000ffff157224 */ /* 0x000fe400078e0a15 */
[--C-:B------:R-:W-:Y:S01]  /*5f30*/  @!P3 IMAD.IADD R19, R19, 0x1, -R2.reuse ;  /* 0x000000011313b824 */ /* 0x100fe200078e0a02 */
[----:B------:R-:W-:Y:S01]  /*5f40*/  ISETP.GE.AND P3, PT, R12, RZ, PT ;  /* 0x000000ff0c00720c */ /* 0x000fe20003f66270 */
[----:B------:R-:W-:Y:S02]  /*5f50*/  IMAD R3, R2, R22, R3 ;  /* 0x0000001602037224 */ /* 0x000fe400078e0203 */
[----:B------:R-:W-:Y:S02]  /*5f60*/  @!P0 IMAD.IADD R18, R18, 0x1, -R2 ;  /* 0x0000000112128824 */ /* 0x000fe400078e0a02 */
[----:B------:R-:W-:Y:S02]  /*5f70*/  IMAD R7, R2, R21, R20 ;  /* 0x0000001502077224 */ /* 0x000fe400078e0214 */
[----:B------:R-:W-:Y:S01]  /*5f80*/  @!P4 IMAD.IADD R4, R4, 0x1, -R2 ;  /* 0x000000010404c824 */ /* 0x000fe200078e0a02 */
[C---:B------:R-:W-:Y:S01]  /*5f90*/  ISETP.GT.U32.AND P4, PT, R2.reuse, R19, PT ;  /* 0x000000130200720c */ /* 0x040fe20003f84070 */
[----:B------:R-:W-:Y:S01]  /*5fa0*/  @!P6 IMAD.MOV R18, RZ, RZ, -R18 ;  /* 0x000000ffff12e224 */ /* 0x000fe200078e0a12 */
[C---:B------:R-:W-:Y:S01]  /*5fb0*/  ISETP.GT.U32.AND P6, PT, R2.reuse, R3, PT ;  /* 0x000000030200720c */ /* 0x040fe20003fc4070 */
[----:B------:R-:W-:Y:S01]  /*5fc0*/  @!P5 IMAD.IADD R17, R17, 0x1, -R2 ;  /* 0x000000011111d824 */ /* 0x000fe200078e0a02 */
[----:B------:R-:W-:Y:S01]  /*5fd0*/  ISETP.GT.U32.AND P0, PT, R2, R7, PT ;  /* 0x000000070200720c */ /* 0x000fe20003f04070 */
[----:B------:R-:W-:Y:S01]  /*5fe0*/  @!P1 IMAD.MOV R16, RZ, RZ, -R16 ;  /* 0x000000ffff109224 */ /* 0x000fe200078e0a10 */
[----:B------:R-:W-:Y:S01]  /*5ff0*/  ISETP.GE.AND P5, PT, R11, RZ, PT ;  /* 0x000000ff0b00720c */ /* 0x000fe20003fa6270 */
[----:B------:R-:W-:Y:S01]  /*6000*/  VIADD R12, R8, 0x50 ;  /* 0x00000050080c7836 */ /* 0x000fe20000000000 */
[----:B------:R-:W-:Y:S01]  /*6010*/  ISETP.GT.U32.AND P1, PT, R2, R4, PT ;  /* 0x000000040200720c */ /* 0x000fe20003f24070 */
[----:B------:R-:W-:Y:S01]  /*6020*/  VIADD R11, R8, 0x4c ;  /* 0x0000004c080b7836 */ /* 0x000fe20000000000 */
[----:B------:R-:W-:Y:S01]  /*6030*/  STL [R1+0x7cc], R16 ;  /* 0x0007cc1001007387 */ /* 0x000fe20000100800 */
[----:B------:R-:W-:Y:S01]  /*6040*/  @!P2 IMAD.MOV R17, RZ, RZ, -R17 ;  /* 0x000000ffff11a224 */ /* 0x000fe200078e0a11 */
[----:B------:R-:W-:Y:S01]  /*6050*/  IABS R20, R12 ;  /* 0x0000000c00147213 */ /* 0x000fe20000000000 */
[--C-:B------:R-:W-:Y:S01]  /*6060*/  @!P4 IMAD.IADD R19, R19, 0x1, -R2.reuse ;  /* 0x000000011313c824 */ /* 0x100fe200078e0a02 */
[----:B------:R-:W-:Y:S01]  /*6070*/  ISETP.GE.AND P2, PT, R6, RZ, PT ;  /* 0x000000ff0600720c */ /* 0x000fe20003f46270 */
[--C-:B------:R-:W-:Y:S01]  /*6080*/  @!P6 IMAD.IADD R3, R3, 0x1, -R2.reuse ;  /* 0x000000010303e824 */ /* 0x100fe200078e0a02 */
[----:B------:R-:W-:Y:S01]  /*6090*/  IABS R21, R11 ;  /* 0x0000000b00157213 */ /* 0x000fe20000000000 */
[----:B------:R-:W-:Y:S01]  /*60a0*/  @!P0 IMAD.IADD R7, R7, 0x1, -R2 ;  /* 0x0000000107078824 */ /* 0x000fe200078e0a02 */
[----:B------:R-:W-:Y:S01]  /*60b0*/  ISETP.GE.AND P4, PT, R10, RZ, PT ;  /* 0x000000ff0a00720c */ /* 0x000fe20003f86270 */
[----:B------:R-:W-:Y:S01]  /*60c0*/  IMAD.MOV.U32 R6, RZ, RZ, R20 ;  /* 0x000000ffff067224 */ /* 0x000fe200078e0014 */
[----:B------:R1:W-:Y:S01]  /*60d0*/  STL [R1+0x7d0], R17 ;  /* 0x0007d01101007387 */ /* 0x0003e20000100800 */
[----:B------:R-:W-:Y:S01]  /*60e0*/  @!P5 IMAD.MOV R19, RZ, RZ, -R19 ;  /* 0x000000ffff13d224 */ /* 0x000fe200078e0a13 */
[----:B------:R-:W-:Y:S01]  /*60f0*/  ISETP.GT.U32.AND P5, PT, R2, R3, PT ;  /* 0x000000030200720c */ /* 0x000fe20003fa4070 */
[----:B------:R-:W-:Y:S01]  /*6100*/  @!P1 IMAD.IADD R4, R4, 0x1, -R2 ;  /* 0x0000000104049824 */ /* 0x000fe200078e0a02 */
[----:B------:R-:W-:Y:S01]  /*6110*/  ISETP.GT.U32.AND P6, PT, R2, R7, PT ;  /* 0x000000070200720c */ /* 0x000fe20003fc4070 */
[----:B------:R-:W-:Y:S01]  /*6120*/  IMAD.HI.U32 R10, R9, R6, RZ ;  /* 0x00000006090a7227 */ /* 0x000fe200078e00ff */
[----:B------:R-:W-:Y:S01]  /*6130*/  ISETP.GE.AND P1, PT, R12, RZ, PT ;  /* 0x000000ff0c00720c */ /* 0x000fe20003f26270 */
[----:B------:R-:W-:Y:S01]  /*6140*/  STL [R1+0x7d4], R18 ;  /* 0x0007d41201007387 */ /* 0x000fe20000100800 */
[----:B------:R-:W-:Y:S01]  /*6150*/  ISETP.GE.AND P0, PT, R11, RZ, PT ;  /* 0x000000ff0b00720c */ /* 0x000fe20003f06270 */
[----:B------:R-:W-:Y:S01]  /*6160*/  IMAD.MOV.U32 R20, RZ, RZ, R21 ;  /* 0x000000ffff147224 */ /* 0x000fe200078e0015 */
[----:B-1----:R-:W-:Y:S01]  /*6170*/  IADD3 R17, R8, 0x14, RZ ;  /* 0x0000001408117810 */ /* 0x002fe20007ffe0ff */
[----:B------:R-:W-:Y:S01]  /*6180*/  IMAD.MOV.U32 R0, RZ, RZ, R4 ;  /* 0x000000ffff007224 */ /* 0x000fe200078e0004 */
[----:B------:R-:W-:Y:S01]  /*6190*/  STL [R1+0x7d8], R19 ;  /* 0x0007d81301007387 */ /* 0x000fe20000100800 */
[----:B------:R-:W-:-:S02]  /*61a0*/  IMAD.MOV R10, RZ, RZ, -R10 ;  /* 0x000000ffff0a7224 */ /* 0x000fc400078e0a0a */
[----:B------:R-:W-:Y:S01]  /*61b0*/  IMAD.HI.U32 R12, R9, R20, RZ ;  /* 0x00000014090c7227 */ /* 0x000fe200078e00ff */
[----:B------:R-:W-:-:S03]  /*61c0*/  @!P3 IADD3 R0, -R0, RZ, RZ ;  /* 0x000000ff0000b210 */ /* 0x000fc60007ffe1ff */
[C---:B------:R-:W-:Y:S02]  /*61d0*/  IMAD R6, R2.reuse, R10, R6 ;  /* 0x0000000a02067224 */ /* 0x040fe400078e0206 */
[----:B------:R-:W-:Y:S01]  /*61e0*/  IMAD.MOV R12, RZ, RZ, -R12 ;  /* 0x000000ffff0c7224 */ /* 0x000fe200078e0a0c */
[----:B------:R1:W-:Y:S01]  /*61f0*/  STL [R1+0x2c], R0 ;  /* 0x00002c0001007387 */ /* 0x0003e20000100800 */
[--C-:B------:R-:W-:Y:S02]  /*6200*/  @!P5 IMAD.IADD R3, R3, 0x1, -R2.reuse ;  /* 0x000000010303d824 */ /* 0x100fe400078e0a02 */
[----:B------:R-:W-:Y:S01]  /*6210*/  @!P6 IMAD.IADD R7, R7, 0x1, -R2 ;  /* 0x000000010707e824 */ /* 0x000fe200078e0a02 */
[C---:B------:R-:W-:Y:S01]  /*6220*/  ISETP.GT.U32.AND P6, PT, R2.reuse, R6, PT ;  /* 0x000000060200720c */ /* 0x040fe20003fc4070 */
[----:B------:R-:W-:Y:S02]  /*6230*/  IMAD R20, R2, R12, R20 ;  /* 0x0000000c02147224 */ /* 0x000fe400078e0214 */
[----:B------:R-:W-:-:S02]  /*6240*/  VIADD R21, R8, 0x48 ;  /* 0x0000004808157836 */ /* 0x000fc40000000000 */
[----:B------:R-:W-:Y:S02]  /*6250*/  VIADD R4, R8, 0x40 ;  /* 0x0000004008047836 */ /* 0x000fe40000000000 */
[----:B-1----:R-:W-:Y:S01]  /*6260*/  IMAD.MOV.U32 R0, RZ, RZ, R3 ;  /* 0x000000ffff007224 */ /* 0x002fe200078e0003 */
[----:B------:R-:W-:Y:S01]  /*6270*/  ISETP.GE.AND P3, PT, R21, RZ, PT ;  /* 0x000000ff1500720c */ /* 0x000fe20003f66270 */
[----:B------:R-:W-:Y:S01]  /*6280*/  IMAD.MOV.U32 R5, RZ, RZ, R7 ;  /* 0x000000ffff057224 */ /* 0x000fe200078e0007 */
[----:B------:R-:W-:Y:S01]  /*6290*/  IABS R21, R21 ;  /* 0x0000001500157213 */ /* 0x000fe20000000000 */
[----:B------:R-:W-:Y:S01]  /*62a0*/  @!P4 IMAD.MOV R0, RZ, RZ, -R0 ;  /* 0x000000ffff00c224 */ /* 0x000fe200078e0a00 */
[----:B------:R-:W-:Y:S01]  /*62b0*/  ISETP.GT.U32.AND P4, PT, R2, R20, PT ;  /* 0x000000140200720c */ /* 0x000fe20003f84070 */
[----:B------:R-:W-:Y:S02]  /*62c0*/  @!P6 IMAD.IADD R6, R6, 0x1, -R2 ;  /* 0x000000010606e824 */ /* 0x000fe400078e0a02 */
[----:B------:R-:W-:-:S02]  /*62d0*/  VIADD R10, R8, 0x44 ;  /* 0x00000044080a7836 */ /* 0x000fc40000000000 */
[----:B------:R-:W-:Y:S01]  /*62e0*/  @!P2 IMAD.MOV R5, RZ, RZ, -R5 ;  /* 0x000000ffff05a224 */ /* 0x000fe200078e0a05 */
[----:B------:R-:W-:Y:S01]  /*62f0*/  ISETP.GT.U32.AND P6, PT, R2, R6, PT ;  /* 0x000000060200720c */ /* 0x000fe20003fc4070 */
[C---:B------:R-:W-:Y:S01]  /*6300*/  IMAD.HI.U32 R7, R9.reuse, R21, RZ ;  /* 0x0000001509077227 */ /* 0x040fe200078e00ff */
[----:B------:R-:W-:Y:S02]  /*6310*/  ISETP.GE.AND P2, PT, R4, RZ, PT ;  /* 0x000000ff0400720c */ /* 0x000fe40003f46270 */
[----:B------:R-:W-:Y:S01]  /*6320*/  IABS R4, R4 ;  /* 0x0000000400047213 */ /* 0x000fe20000000000 */
[----:B------:R-:W-:Y:S01]  /*6330*/  IMAD.MOV R7, RZ, RZ, -R7 ;  /* 0x000000ffff077224 */ /* 0x000fe200078e0a07 */
[----:B------:R-:W-:Y:S01]  /*6340*/  IABS R22, R10 ;  /* 0x0000000a00167213 */ /* 0x000fe20000000000 */
[----:B------:R-:W-:Y:S01]  /*6350*/  @!P4 IMAD.IADD R20, R20, 0x1, -R2 ;  /* 0x000000011414c824 */ /* 0x000fe200078e0a02 */
[----:B------:R-:W-:Y:S01]  /*6360*/  STL [R1+0x34], R5 ;  /* 0x0000340501007387 */ /* 0x000fe20000100800 */
[----:B------:R-:W-:Y:S01]  /*6370*/  IMAD.HI.U32 R23, R9, R4, RZ ;  /* 0x0000000409177227 */ /* 0x000fe200078e00ff */
[----:B------:R-:W-:-:S02]  /*6380*/  ISETP.GE.AND P5, PT, R10, RZ, PT ;  /* 0x000000ff0a00720c */ /* 0x000fc40003fa6270 */
[C---:B------:R-:W-:Y:S01]  /*6390*/  ISETP.GT.U32.AND P4, PT, R2.reuse, R20, PT ;  /* 0x000000140200720c */ /* 0x040fe20003f84070 */
[----:B------:R-:W-:Y:S01]  /*63a0*/  IMAD.HI.U32 R3, R9, R22, RZ ;  /* 0x0000001609037227 */ /* 0x000fe200078e00ff */
[----:B------:R1:W-:Y:S03]  /*63b0*/  STL [R1+0x38], R0 ;  /* 0x0000380001007387 */ /* 0x0003e60000100800 */
[----:B------:R-:W-:Y:S02]  /*63c0*/  IMAD.MOV R23, RZ, RZ, -R23 ;  /* 0x000000ffff177224 */ /* 0x000fe400078e0a17 */
[----:B------:R-:W-:Y:S02]  /*63d0*/  IMAD.MOV R3, RZ, RZ, -R3 ;  /* 0x000000ffff037224 */ /* 0x000fe400078e0a03 */
[----:B------:R-:W-:Y:S02]  /*63e0*/  IMAD R21, R2, R7, R21 ;  /* 0x0000000702157224 */ /* 0x000fe400078e0215 */
[----:B------:R-:W-:-:S02]  /*63f0*/  @!P6 IMAD.IADD R6, R6, 0x1, -R2 ;  /* 0x000000010606e824 */ /* 0x000fc400078e0a02 */
[C---:B------:R-:W-:Y:S01]  /*6400*/  IMAD R23, R2.reuse, R23, R4 ;  /* 0x0000001702177224 */ /* 0x040fe200078e0204 */
[C---:B------:R-:W-:Y:S01]  /*6410*/  ISETP.GT.U32.AND P6, PT, R2.reuse, R21, PT ;  /* 0x000000150200720c */ /* 0x040fe20003fc4070 */
[----:B------:R-:W-:Y:S02]  /*6420*/  IMAD R22, R2, R3, R22 ;  /* 0x0000000302167224 */ /* 0x000fe400078e0216 */
[----:B-1----:R-:W-:Y:S02]  /*6430*/  IMAD.MOV.U32 R0, RZ, RZ, R6 ;  /* 0x000000ffff007224 */ /* 0x002fe400078e0006 */
[----:B------:R-:W-:Y:S01]  /*6440*/  @!P4 IMAD.IADD R20, R20, 0x1, -R2 ;  /* 0x000000011414c824 */ /* 0x000fe200078e0a02 */
[C---:B------:R-:W-:Y:S01]  /*6450*/  ISETP.GT.U32.AND P4, PT, R2.reuse, R23, PT ;  /* 0x000000170200720c */ /* 0x040fe20003f84070 */
[----:B------:R-:W-:Y:S01]  /*6460*/  @!P1 IMAD.MOV R0, RZ, RZ, -R0 ;  /* 0x000000ffff009224 */ /* 0x000fe200078e0a00 */
[----:B------:R-:W-:Y:S01]  /*6470*/  ISETP.GT.U32.AND P1, PT, R2, R22, PT ;  /* 0x000000160200720c */ /* 0x000fe20003f24070 */
[----:B------:R-:W-:-:S02]  /*6480*/  VIADD R11, R8, 0x3c ;  /* 0x0000003c080b7836 */ /* 0x000fc40000000000 */
[C---:B------:R-:W-:Y:S01]  /*6490*/  VIADD R14, R8.reuse, 0x34 ;  /* 0x00000034080e7836 */ /* 0x040fe20000000000 */
[----:B------:R-:W-:Y:S01]  /*64a0*/  STL [R1+0x7dc], R0 ;  /* 0x0007dc0001007387 */ /* 0x000fe20000100800 */
[C---:B------:R-:W-:Y:S01]  /*64b0*/  VIADD R15, R8.reuse, 0x38 ;  /* 0x00000038080f7836 */ /* 0x040fe20000000000 */
[----:B------:R-:W-:Y:S01]  /*64c0*/  IABS R24, R11 ;  /* 0x0000000b00187213 */ /* 0x000fe20000000000 */
[--C-:B------:R-:W-:Y:S01]  /*64d0*/  @!P6 IMAD.IADD R21, R21, 0x1, -R2.reuse ;  /* 0x000000011515e824 */ /* 0x100fe200078e0a02 */
[----:B------:R-:W-:Y:S01]  /*64e0*/  IABS R26, R14 ;  /* 0x0000000e001a7213 */ /* 0x000fe20000000000 */
[----:B------:R-:W-:Y:S01]  /*64f0*/  VIADD R10, R8, 0x30 ;  /* 0x00000030080a7836 */ /* 0x000fe20000000000 */
[----:B------:R-:W-:Y:S01]  /*6500*/  IABS R25, R15 ;  /* 0x0000000f00197213 */ /* 0x000fe20000000000 */
[--C-:B------:R-:W-:Y:S01]  /*6510*/  @!P4 IMAD.IADD R23, R23, 0x1, -R2.reuse ;  /* 0x000000011717c824 */ /* 0x100fe200078e0a02 */
[----:B------:R-:W-:Y:S01]  /*6520*/  ISETP.GT.U32.AND P6, PT, R2, R21, PT ;  /* 0x000000150200720c */ /* 0x000fe20003fc4070 */
[----:B------:R-:W-:Y:S01]  /*6530*/  @!P1 IMAD.IADD R22, R22, 0x1, -R2 ;  /* 0x0000000116169824 */ /* 0x000fe200078e0a02 */
[----:B------:R-:W-:Y:S01]  /*6540*/  STL [R1+0x9c], R10 ;  /* 0x00009c0a01007387 */ /* 0x000fe20000100800 */
[----:B------:R-:W-:Y:S01]  /*6550*/  IMAD.HI.U32 R7, R9, R24, RZ ;  /* 0x0000001809077227 */ /* 0x000fe200078e00ff */
[----:B------:R-:W-:-:S02]  /*6560*/  ISETP.GT.U32.AND P4, PT, R2, R23, PT ;  /* 0x000000170200720c */ /* 0x000fc40003f84070 */
[----:B------:R-:W-:Y:S01]  /*6570*/  ISETP.GT.U32.AND P1, PT, R2, R22, PT ;  /* 0x000000160200720c */ /* 0x000fe20003f24070 */
[----:B------:R-:W-:-:S04]  /*6580*/  IMAD.HI.U32 R4, R9, R26, RZ ;  /* 0x0000001a09047227 */ /* 0x000fc800078e00ff */
[----:B------:R-:W-:Y:S01]  /*6590*/  IMAD.HI.U32 R3, R9, R25, RZ ;  /* 0x0000001909037227 */ /* 0x000fe200078e00ff */
[----:B------:R-:W-:-:S03]  /*65a0*/  IADD3 R4, -R4, RZ, RZ ;  /* 0x000000ff04047210 */ /* 0x000fc60007ffe1ff */
[----:B------:R-:W-:Y:S02]  /*65b0*/  IMAD.MOV R7, RZ, RZ, -R7 ;  /* 0x000000ffff077224 */ /* 0x000fe400078e0a07 */
[----:B------:R-:W-:Y:S02]  /*65c0*/  IMAD.MOV R3, RZ, RZ, -R3 ;  /* 0x000000ffff037224 */ /* 0x000fe400078e0a03 */
[C---:B------:R-:W-:Y:S02]  /*65d0*/  IMAD R24, R2.reuse, R7, R24 ;  /* 0x0000000702187224 */ /* 0x040fe400078e0218 */
[C---:B------:R-:W-:Y:S02]  /*65e0*/  IMAD R26, R2.reuse, R4, R26 ;  /* 0x00000004021a7224 */ /* 0x040fe400078e021a */
[C---:B------:R-:W-:Y:S01]  /*65f0*/  IMAD R25, R2.reuse, R3, R25 ;  /* 0x0000000302197224 */ /* 0x040fe200078e0219 */
[----:B------:R-:W-:Y:S01]  /*6600*/  IABS R3, R10 ;  /* 0x0000000a00037213 */ /* 0x000fe20000000000 */
[--C-:B------:R-:W-:Y:S01]  /*6610*/  @!P6 IMAD.IADD R21, R21, 0x1, -R2.reuse ;  /* 0x000000011515e824 */ /* 0x100fe200078e0a02 */
[C---:B------:R-:W-:Y:S01]  /*6620*/  ISETP.GT.U32.AND P6, PT, R2.reuse, R24, PT ;  /* 0x000000180200720c */ /* 0x040fe20003fc4070 */
[--C-:B------:R-:W-:Y:S01]  /*6630*/  @!P4 IMAD.IADD R23, R23, 0x1, -R2.reuse ;  /* 0x000000011717c824 */ /* 0x100fe200078e0a02 */
[----:B------:R-:W-:Y:S01]  /*6640*/  ISETP.GT.U32.AND P4, PT, R2, R26, PT ;  /* 0x0000001a0200720c */ /* 0x000fe20003f84070 */
[----:B------:R-:W-:Y:S01]  /*6650*/  @!P1 IMAD.IADD R22, R22, 0x1, -R2 ;  /* 0x0000000116169824 */ /* 0x000fe200078e0a02 */
[----:B------:R-:W-:Y:S01]  /*6660*/  ISETP.GT.U32.AND P1, PT, R2, R25, PT ;  /* 0x000000190200720c */ /* 0x000fe20003f24070 */
[----:B------:R-:W-:-:S02]  /*6670*/  VIADD R13, R8, 0x28 ;  /* 0x00000028080d7836 */ /* 0x000fc40000000000 */
[----:B------:R-:W-:Y:S02]  /*6680*/  VIADD R5, R8, 0x2c ;  /* 0x0000002c08057836 */ /* 0x000fe40000000000 */
[----:B------:R-:W-:Y:S01]  /*6690*/  IMAD.HI.U32 R27, R9, R3, RZ ;  /* 0x00000003091b7227 */ /* 0x000fe200078e00ff */
[----:B0-----:R-:W-:Y:S02]  /*66a0*/  IABS R29, R13 ;  /* 0x0000000d001d7213 */ /* 0x001fe40000000000 */
[----:B------:R-:W-:Y:S01]  /*66b0*/  IABS R28, R5 ;  /* 0x00000005001c7213 */ /* 0x000fe20000000000 */
[--C-:B------:R-:W-:Y:S01]  /*66c0*/  @!P6 IMAD.IADD R24, R24, 0x1, -R2.reuse ;  /* 0x000000011818e824 */ /* 0x100fe200078e0a02 */
[----:B------:R0:W-:Y:S01]  /*66d0*/  STL [R1+0x90], R5 ;  /* 0x0000900501007387 */ /* 0x0001e20000100800 */
[--C-:B------:R-:W-:Y:S01]  /*66e0*/  @!P4 IMAD.IADD R26, R26, 0x1, -R2.reuse ;  /* 0x000000011a1ac824 */ /* 0x100fe200078e0a02 */
[----:B------:R-:W-:Y:S01]  /*66f0*/  ISETP.GE.AND P6, PT, R11, RZ, PT ;  /* 0x000000ff0b00720c */ /* 0x000fe20003fc6270 */
[----:B------:R-:W-:Y:S01]  /*6700*/  @!P1 IMAD.IADD R25, R25, 0x1, -R2 ;  /* 0x0000000119199824 */ /* 0x000fe200078e0a02 */
[C---:B------:R-:W-:Y:S01]  /*6710*/  ISETP.GT.U32.AND P1, PT, R2.reuse, R24, PT ;  /* 0x000000180200720c */ /* 0x040fe20003f24070 */
[----:B------:R-:W-:Y:S01]  /*6720*/  @!P0 IMAD.MOV R20, RZ, RZ, -R20 ;  /* 0x000000ffff148224 */ /* 0x000fe200078e0a14 */
[C---:B------:R-:W-:Y:S01]  /*6730*/  ISETP.GT.U32.AND P0, PT, R2.reuse, R26, PT ;  /* 0x0000001a0200720c */ /* 0x040fe20003f04070 */
[----:B------:R-:W-:Y:S01]  /*6740*/  IMAD.HI.U32 R6, R9, R29, RZ ;  /* 0x0000001d09067227 */ /* 0x000fe200078e00ff */
[----:B------:R-:W-:Y:S01]  /*6750*/  STL [R1+0x83c], R13 ;  /* 0x00083c0d01007387 */ /* 0x000fe20000100800 */
[----:B------:R-:W-:-:S02]  /*6760*/  ISETP.GT.U32.AND P4, PT, R2, R25, PT ;  /* 0x000000190200720c */ /* 0x000fc40003f84070 */
[----:B------:R-:W-:Y:S01]  /*6770*/  IMAD.MOV R27, RZ, RZ, -R27 ;  /* 0x000000ffff1b7224 */ /* 0x000fe200078e0a1b */
[----:B------:R-:W-:Y:S01]  /*6780*/  STL [R1+0x848], R23 ;  /* 0x0008481701007387 */ /* 0x000fe20000100800 */
[----:B------:R-:W-:Y:S02]  /*6790*/  IMAD.MOV R6, RZ, RZ, -R6 ;  /* 0x000000ffff067224 */ /* 0x000fe400078e0a06 */
[----:B0-----:R-:W-:Y:S01]  /*67a0*/  VIADD R5, R8, 0x24 ;  /* 0x0000002408057836 */ /* 0x001fe20000000000 */
[----:B------:R0:W-:Y:S01]  /*67b0*/  STL [R1+0x7e4], R20 ;  /* 0x0007e41401007387 */ /* 0x0001e20000100800 */
[----:B------:R-:W-:-:S03]  /*67c0*/  IMAD.HI.U32 R4, R9, R28, RZ ;  /* 0x0000001c09047227 */ /* 0x000fc600078e00ff */
[----:B------:R1:W-:Y:S01]  /*67d0*/  STL [R1+0x840], R5 ;  /* 0x0008400501007387 */ /* 0x0003e20000100800 */
[C---:B------:R-:W-:Y:S01]  /*67e0*/  IMAD R27, R2.reuse, R27, R3 ;  /* 0x0000001b021b7224 */ /* 0x040fe200078e0203 */
[----:B------:R-:W-:Y:S01]  /*67f0*/  IABS R3, R5 ;  /* 0x0000000500037213 */ /* 0x000fe20000000000 */
[----:B------:R-:W-:Y:S02]  /*6800*/  IMAD R29, R2, R6, R29 ;  /* 0x00000006021d7224 */ /* 0x000fe400078e021d */
[----:B------:R-:W-:Y:S02]  /*6810*/  IMAD.MOV R4, RZ, RZ, -R4 ;  /* 0x000000ffff047224 */ /* 0x000fe400078e0a04 */
[----:B0-----:R-:W-:Y:S02]  /*6820*/  VIADD R20, R8, 0x20 ;  /* 0x0000002008147836 */ /* 0x001fe40000000000 */
[----:B------:R-:W-:Y:S01]  /*6830*/  @!P1 IMAD.IADD R24, R24, 0x1, -R2 ;  /* 0x0000000118189824 */ /* 0x000fe200078e0a02 */
[----:B------:R-:W-:Y:S01]  /*6840*/  ISETP.GT.U32.AND P1, PT, R2, R27, PT ;  /* 0x0000001b0200720c */ /* 0x000fe20003f24070 */
[C---:B------:R-:W-:Y:S01]  /*6850*/  VIADD R18, R8.reuse, 0x18 ;  /* 0x0000001808127836 */ /* 0x040fe20000000000 */
[----:B------:R-:W-:Y:S01]  /*6860*/  STL [R1+0x844], R20 ;  /* 0x0008441401007387 */ /* 0x000fe20000100800 */
[----:B------:R-:W-:-:S02]  /*6870*/  VIADD R19, R8, 0x1c ;  /* 0x0000001c08137836 */ /* 0x000fc40000000000 */
[----:B------:R-:W-:Y:S01]  /*6880*/  @!P0 IMAD.IADD R26, R26, 0x1, -R2 ;  /* 0x000000011a1a8824 */ /* 0x000fe200078e0a02 */
[C---:B------:R-:W-:Y:S01]  /*6890*/  ISETP.GT.U32.AND P0, PT, R2.reuse, R29, PT ;  /* 0x0000001d0200720c */ /* 0x040fe20003f04070 */
[----:B------:R-:W-:Y:S01]  /*68a0*/  IMAD R28, R2, R4, R28 ;  /* 0x00000004021c7224 */ /* 0x000fe200078e021c */
[----:B------:R-:W-:Y:S01]  /*68b0*/  IABS R4, R20 ;  /* 0x0000001400047213 */ /* 0x000fe20000000000 */
[C---:B------:R-:W-:Y:S01]  /*68c0*/  IMAD.HI.U32 R7, R9.reuse, R3, RZ ;  /* 0x0000000309077227 */ /* 0x040fe200078e00ff */
[----:B------:R-:W-:Y:S01]  /*68d0*/  IABS R12, R18 ;  /* 0x00000012000c7213 */ /* 0x000fe20000000000 */
[----:B------:R0:W-:Y:S01]  /*68e0*/  STL [R1+0x84c], R24 ;  /* 0x00084c1801007387 */ /* 0x0001e20000100800 */
[----:B------:R-:W-:Y:S01]  /*68f0*/  IABS R6, R19 ;  /* 0x0000001300067213 */ /* 0x000fe20000000000 */
[----:B------:R-:W-:Y:S02]  /*6900*/  IMAD.MOV R7, RZ, RZ, -R7 ;  /* 0x000000ffff077224 */ /* 0x000fe400078e0a07 */
[----:B------:R-:W-:-:S04]  /*6910*/  IMAD.HI.U32 R11, R9, R4, RZ ;  /* 0x00000004090b7227 */ /* 0x000fc800078e00ff */
[----:B------:R-:W-:-:S04]  /*6920*/  IMAD.HI.U32 R10, R9, R12, RZ ;  /* 0x0000000c090a7227 */ /* 0x000fc800078e00ff */
[----:B------:R-:W-:-:S04]  /*6930*/  IMAD.HI.U32 R0, R9, R6, RZ ;  /* 0x0000000609007227 */ /* 0x000fc800078e00ff */
[----:B------:R-:W-:Y:S02]  /*6940*/  IMAD R3, R2, R7, R3 ;  /* 0x0000000702037224 */ /* 0x000fe400078e0203 */
[----:B------:R-:W-:Y:S01]  /*6950*/  @!P1 IMAD.IADD R27, R27, 0x1, -R2 ;  /* 0x000000011b1b9824 */ /* 0x000fe200078e0a02 */
[----:B------:R-:W-:Y:S01]  /*6960*/  ISETP.GE.AND P1, PT, R15, RZ, PT ;  /* 0x000000ff0f00720c */ /* 0x000fe20003f26270 */
[----:B------:R-:W-:Y:S02]  /*6970*/  IMAD.MOV R7, RZ, RZ, -R11 ;  /* 0x000000ffff077224 */ /* 0x000fe400078e0a0b */
[----:B------:R-:W-:Y:S02]  /*6980*/  IMAD.MOV R10, RZ, RZ, -R10 ;  /* 0x000000ffff0a7224 */ /* 0x000fe400078e0a0a */
[----:B------:R-:W-:Y:S02]  /*6990*/  VIADD R16, R8, 0x10 ;  /* 0x0000001008107836 */ /* 0x000fe40000000000 */
[----:B------:R-:W-:-:S02]  /*69a0*/  IMAD.MOV R11, RZ, RZ, -R0 ;  /* 0x000000ffff0b7224 */ /* 0x000fc400078e0a00 */
[----:B------:R-:W-:Y:S01]  /*69b0*/  @!P0 IMAD.IADD R29, R29, 0x1, -R2 ;  /* 0x000000011d1d8824 */ /* 0x000fe200078e0a02 */
[----:B------:R-:W-:Y:S01]  /*69c0*/  ISETP.GE.AND P0, PT, R14, RZ, PT ;  /* 0x000000ff0e00720c */ /* 0x000fe20003f06270 */
[----:B------:R-:W-:Y:S02]  /*69d0*/  VIADD R15, R8, 0xc ;  /* 0x0000000c080f7836 */ /* 0x000fe40000000000 */
[----:B------:R-:W-:Y:S02]  /*69e0*/  IMAD R4, R2, R7, R4 ;  /* 0x0000000702047224 */ /* 0x000fe400078e0204 */
[C---:B------:R-:W-:Y:S02]  /*69f0*/  VIADD R14, R8.reuse, 0x8 ;  /* 0x00000008080e7836 */ /* 0x040fe40000000000 */
[----:B------:R-:W-:Y:S01]  /*6a00*/  VIADD R0, R8, 0x4 ;  /* 0x0000000408007836 */ /* 0x000fe20000000000 */
[----:B------:R-:W-:Y:S01]  /*6a10*/  IABS R8, R17 ;  /* 0x0000001100087213 */ /* 0x000fe20000000000 */
[C---:B------:R-:W-:Y:S01]  /*6a20*/  IMAD R7, R2.reuse, R10, R12 ;  /* 0x0000000a02077224 */ /* 0x040fe200078e020c */
[----:B------:R-:W-:Y:S01]  /*6a30*/  IABS R10, R16 ;  /* 0x00000010000a7213 */ /* 0x000fe20000000000 */
[----:B------:R-:W-:Y:S01]  /*6a40*/  IMAD R6, R2, R11, R6 ;  /* 0x0000000b02067224 */ /* 0x000fe200078e0206 */
[----:B------:R-:W-:Y:S01]  /*6a50*/  IABS R11, R15 ;  /* 0x0000000f000b7213 */ /* 0x000fe20000000000 */
[----:B-1----:R-:W-:Y:S01]  /*6a60*/  IMAD.HI.U32 R5, R9, R8, RZ ;  /* 0x0000000809057227 */ /* 0x002fe200078e00ff */
[----:B------:R-:W-:-:S02]  /*6a70*/  IABS R12, R14 ;  /* 0x0000000e000c7213 */ /* 0x000fc40000000000 */
[----:B------:R-:W-:Y:S01]  /*6a80*/  IABS R13, R0 ;  /* 0x00000000000d7213 */ /* 0x000fe20000000000 */
[----:B0-----:R-:W-:-:S04]  /*6a90*/  IMAD.HI.U32 R24, R9, R10, RZ ;  /* 0x0000000a09187227 */ /* 0x001fc800078e00ff */
[----:B------:R-:W-:-:S04]  /*6aa0*/  IMAD.HI.U32 R23, R9, R11, RZ ;  /* 0x0000000b09177227 */ /* 0x000fc800078e00ff */
[----:B------:R-:W-:Y:S02]  /*6ab0*/  IMAD.MOV R5, RZ, RZ, -R5 ;  /* 0x000000ffff057224 */ /* 0x000fe400078e0a05 */
[----:B------:R-:W-:Y:S02]  /*6ac0*/  IMAD.MOV R24, RZ, RZ, -R24 ;  /* 0x000000ffff187224 */ /* 0x000fe400078e0a18 */
[----:B------:R-:W-:Y:S02]  /*6ad0*/  IMAD.MOV R23, RZ, RZ, -R23 ;  /* 0x000000ffff177224 */ /* 0x000fe400078e0a17 */
[----:B------:R-:W-:Y:S02]  /*6ae0*/  IMAD R8, R2, R5, R8 ;  /* 0x0000000502087224 */ /* 0x000fe400078e0208 */
[----:B------:R-:W-:-:S04]  /*6af0*/  IMAD.HI.U32 R20, R9, R12, RZ ;  /* 0x0000000c09147227 */ /* 0x000fc800078e00ff */
[----:B------:R-:W-:-:S04]  /*6b00*/  IMAD.HI.U32 R5, R9, R13, RZ ;  /* 0x0000000d09057227 */ /* 0x000fc800078e00ff */
[C---:B------:R-:W-:Y:S02]  /*6b10*/  IMAD R9, R2.reuse, R24, R10 ;  /* 0x0000001802097224 */ /* 0x040fe400078e020a */
[----:B------:R-:W2:Y:S01]  /*6b20*/  LDL.LU R24, [R1+0x84c] ;  /* 0x00084c0001187983 */ /* 0x000ea20000300800 */
[C---:B------:R-:W-:Y:S02]  /*6b30*/  IMAD R10, R2.reuse, R23, R11 ;  /* 0x00000017020a7224 */ /* 0x040fe400078e020b */
[----:B------:R-:W-:Y:S01]  /*6b40*/  IMAD.MOV R20, RZ, RZ, -R20 ;  /* 0x000000ffff147224 */ /* 0x000fe200078e0a14 */
[----:B------:R-:W3:Y:S01]  /*6b50*/  LDL.LU R23, [R1+0x848] ;  /* 0x0008480001177983 */ /* 0x000ee20000300800 */
[----:B------:R-:W-:Y:S02]  /*6b60*/  @!P3 IMAD.MOV R21, RZ, RZ, -R21 ;  /* 0x000000ffff15b224 */ /* 0x000fe400078e0a15 */
[C---:B------:R-:W-:Y:S02]  /*6b70*/  IMAD R11, R2.reuse, R20, R12 ;  /* 0x00000014020b7224 */ /* 0x040fe400078e020c */
[----:B------:R-:W4:Y:S01]  /*6b80*/  LDL.LU R20, [R1+0x844] ;  /* 0x0008440001147983 */ /* 0x000f220000300800 */
[----:B------:R-:W-:Y:S01]  /*6b90*/  @!P4 IMAD.IADD R25, R25, 0x1, -R2 ;  /* 0x000000011919c824 */ /* 0x000fe200078e0a02 */
[----:B------:R-:W-:Y:S01]  /*6ba0*/  ISETP.GT.U32.AND P4, PT, R2, R28, PT ;  /* 0x0000001c0200720c */ /* 0x000fe20003f84070 */
[----:B------:R-:W-:-:S02]  /*6bb0*/  @!P5 IMAD.MOV R22, RZ, RZ, -R22 ;  /* 0x000000ffff16d224 */ /* 0x000fc400078e0a16 */
[----:B------:R-:W-:Y:S02]  /*6bc0*/  IMAD.MOV R12, RZ, RZ, -R5 ;  /* 0x000000ffff0c7224 */ /* 0x000fe400078e0a05 */
[----:B------:R-:W5:Y:S01]  /*6bd0*/  LDL.LU R5, [R1+0x840] ;  /* 0x0008400001057983 */ /* 0x000f620000300800 */
[----:B------:R-:W-:-:S03]  /*6be0*/  @!P1 IMAD.MOV R25, RZ, RZ, -R25 ;  /* 0x000000ffff199224 */ /* 0x000fc600078e0a19 */
[----:B------:R0:W-:Y:S01]  /*6bf0*/  STL [R1+0x7e8], R21 ;  /* 0x0007e81501007387 */ /* 0x0001e20000100800 */
[----:B------:R-:W-:-:S03]  /*6c00*/  IMAD R12, R2, R12, R13 ;  /* 0x0000000c020c7224 */ /* 0x000fc600078e020d */
[--C-:B------:R-:W-:Y:S01]  /*6c10*/  @!P4 IMAD.IADD R28, R28, 0x1, -R2.reuse ;  /* 0x000000011c1cc824 */ /* 0x100fe200078e0a02 */
[C---:B------:R-:W-:Y:S01]  /*6c20*/  ISETP.GT.U32.AND P4, PT, R2.reuse, R3, PT ;  /* 0x000000030200720c */ /* 0x040fe20003f84070 */
[----:B0-----:R-:W5:Y:S04]  /*6c30*/  LDL.LU R21, [R1+0x90] ;  /* 0x0000900001157983 */ /* 0x001f680000300800 */
[----:B------:R0:W-:Y:S08]  /*6c40*/  STL [R1+0x7ec], R22 ;  /* 0x0007ec1601007387 */ /* 0x0001f00000100800 */
[----:B------:R-:W-:Y:S01]  /*6c50*/  @!P4 IMAD.IADD R3, R3, 0x1, -R2 ;  /* 0x000000010303c824 */ /* 0x000fe200078e0a02 */
[----:B------:R-:W-:Y:S01]  /*6c60*/  ISETP.GT.U32.AND P4, PT, R2, R4, PT ;  /* 0x000000040200720c */ /* 0x000fe20003f84070 */
[----:B0-----:R-:W5:-:S12]  /*6c70*/  LDL.LU R22, [R1+0x9c] ;  /* 0x00009c0001167983 */ /* 0x001f580000300800 */
[----:B------:R-:W-:Y:S01]  /*6c80*/  @!P4 IMAD.IADD R4, R4, 0x1, -R2 ;  /* 0x000000010404c824 */ /* 0x000fe200078e0a02 */
[----:B------:R-:W-:Y:S01]  /*6c90*/  ISETP.GT.U32.AND P4, PT, R2, R6, PT ;  /* 0x000000060200720c */ /* 0x000fe20003f84070 */
[----:B--2---:R-:W-:Y:S02]  /*6ca0*/  @!P6 IMAD.MOV R24, RZ, RZ, -R24 ;  /* 0x000000ffff18e224 */ /* 0x004fe400078e0a18 */
[----:B---3--:R-:W-:-:S05]  /*6cb0*/  @!P2 IMAD.MOV R23, RZ, RZ, -R23 ;  /* 0x000000ffff17a224 */ /* 0x008fca00078e0a17 */
[----:B------:R-:W-:Y:S04]  /*6cc0*/  STL [R1+0x7f0], R23 ;  /* 0x0007f01701007387 */ /* 0x000fe80000100800 */
[----:B------:R-:W-:Y:S04]  /*6cd0*/  STL [R1+0x7f4], R24 ;  /* 0x0007f41801007387 */ /* 0x000fe80000100800 */
[----:B------:R-:W-:Y:S04]  /*6ce0*/  STL [R1+0x7f8], R25 ;  /* 0x0007f81901007387 */ /* 0x000fe80000100800 */
[----:B------:R-:W2:Y:S01]  /*6cf0*/  LDL.LU R13, [R1+0x83c] ;  /* 0x00083c00010d7983 */ /* 0x000ea20000300800 */
[----:B------:R-:W-:Y:S01]  /*6d00*/  ISETP.GT.U32.AND P2, PT, R2, R29, PT ;  /* 0x0000001d0200720c */ /* 0x000fe20003f44070 */
[----:B------:R-:W-:Y:S01]  /*6d10*/  @!P4 IMAD.IADD R6, R6, 0x1, -R2 ;  /* 0x000000010606c824 */ /* 0x000fe200078e0a02 */
[----:B------:R-:W-:-:S02]  /*6d20*/  ISETP.GT.U32.AND P3, PT, R2, R27, PT ;  /* 0x0000001b0200720c */ /* 0x000fc40003f64070 */
[C---:B------:R-:W-:Y:S02]  /*6d30*/  ISETP.GT.U32.AND P4, PT, R2.reuse, R28, PT ;  /* 0x0000001c0200720c */ /* 0x040fe40003f84070 */
[----:B------:R-:W-:-:S07]  /*6d40*/  ISETP.GT.U32.AND P5, PT, R2, R3, PT ;  /* 0x000000030200720c */ /* 0x000fce0003fa4070 */
[----:B------:R-:W-:Y:S01]  /*6d50*/  @!P2 IMAD.IADD R29, R29, 0x1, -R2 ;  /* 0x000000011d1da824 */ /* 0x000fe200078e0a02 */
[C---:B------:R-:W-:Y:S02]  /*6d60*/  ISETP.GT.U32.AND P2, PT, R2.reuse, R10, PT ;  /* 0x0000000a0200720c */ /* 0x040fe40003f44070 */
[C---:B------:R-:W-:Y:S01]  /*6d70*/  ISETP.GT.U32.AND P6, PT, R2.reuse, R6, PT ;  /* 0x000000060200720c */ /* 0x040fe20003fc4070 */
[----:B------:R-:W-:Y:S01]  /*6d80*/  @!P0 IMAD.MOV R26, RZ, RZ, -R26 ;  /* 0x000000ffff1a8224 */ /* 0x000fe200078e0a1a */
[C---:B------:R-:W-:Y:S01]  /*6d90*/  ISETP.GT.U32.AND P1, PT, R2.reuse, R4, PT ;  /* 0x000000040200720c */ /* 0x040fe20003f24070 */
[--C-:B------:R-:W-:Y:S01]  /*6da0*/  @!P3 IMAD.IADD R27, R27, 0x1, -R2.reuse ;  /* 0x000000011b1bb824 */ /* 0x100fe200078e0a02 */
[----:B------:R-:W-:Y:S01]  /*6db0*/  ISETP.GT.U32.AND P0, PT, R2, R7, PT ;  /* 0x000000070200720c */ /* 0x000fe20003f04070 */
[--C-:B------:R-:W-:Y:S01]  /*6dc0*/  @!P4 IMAD.IADD R28, R28, 0x1, -R2.reuse ;  /* 0x000000011c1cc824 */ /* 0x100fe200078e0a02 */
[C---:B------:R-:W-:Y:S01]  /*6dd0*/  ISETP.GT.U32.AND P3, PT, R2.reuse, R8, PT ;  /* 0x000000080200720c */ /* 0x040fe20003f64070 */
[----:B------:R-:W-:Y:S01]  /*6de0*/  @!P5 IMAD.IADD R3, R3, 0x1, -R2 ;  /* 0x000000010303d824 */ /* 0x000fe200078e0a02 */
[----:B------:R-:W-:-:S03]  /*6df0*/  ISETP.GT.U32.AND P4, PT, R2, R9, PT ;  /* 0x000000090200720c */ /* 0x000fc60003f84070 */
[--C-:B------:R-:W-:Y:S01]  /*6e00*/  @!P2 IMAD.IADD R10, R10, 0x1, -R2.reuse ;  /* 0x000000010a0aa824 */ /* 0x100fe200078e0a02 */
[----:B----4-:R-:W-:Y:S02]  /*6e10*/  ISETP.GE.AND P2, PT, R20, RZ, PT ;  /* 0x000000ff1400720c */ /* 0x010fe40003f46270 */
[----:B------:R-:W0:Y:S01]  /*6e20*/  LDC R20, c[0x0][0x230] ;  /* 0x00008c00ff147b82 */ /* 0x000e220000000800 */
[----:B------:R-:W-:Y:S01]  /*6e30*/  ISETP.GT.U32.AND P5, PT, R2, R11, PT ;  /* 0x0000000b0200720c */ /* 0x000fe20003fa4070 */
[--C-:B------:R-:W-:Y:S01]  /*6e40*/  @!P6 IMAD.IADD R6, R6, 0x1, -R2.reuse ;  /* 0x000000010606e824 */ /* 0x100fe200078e0a02 */
[----:B------:R-:W-:Y:S01]  /*6e50*/  ISETP.GT.U32.AND P6, PT, R2, R12, PT ;  /* 0x0000000c0200720c */ /* 0x000fe20003fc4070 */
[--C-:B------:R-:W-:Y:S01]  /*6e60*/  @!P1 IMAD.IADD R4, R4, 0x1, -R2.reuse ;  /* 0x0000000104049824 */ /* 0x100fe200078e0a02 */
[----:B-----5:R-:W-:Y:S01]  /*6e70*/  ISETP.GE.AND P1, PT, R22, RZ, PT ;  /* 0x000000ff1600720c */ /* 0x020fe20003f26270 */
[--C-:B------:R-:W-:Y:S01]  /*6e80*/  @!P3 IMAD.IADD R8, R8, 0x1, -R2.reuse ;  /* 0x000000010808b824 */ /* 0x100fe200078e0a02 */
[----:B------:R-:W-:Y:S01]  /*6e90*/  @!P0 IADD3 R7, R7, -R2, RZ ;  /* 0x8000000207078210 */ /* 0x000fe20007ffe0ff */
[----:B------:R-:W-:Y:S01]  /*6ea0*/  @!P4 IMAD.IADD R9, R9, 0x1, -R2 ;  /* 0x000000010909c824 */ /* 0x000fe200078e0a02 */
[----:B------:R-:W-:-:S02]  /*6eb0*/  ISETP.GE.AND P0, PT, R21, RZ, PT ;  /* 0x000000ff1500720c */ /* 0x000fc40003f06270 */
[----:B------:R-:W-:-:S03]  /*6ec0*/  ISETP.GE.AND P4, PT, R5, RZ, PT ;  /* 0x000000ff0500720c */ /* 0x000fc60003f86270 */
[--C-:B------:R-:W-:Y:S01]  /*6ed0*/  @!P5 IMAD.IADD R11, R11, 0x1, -R2.reuse ;  /* 0x000000010b0bd824 */ /* 0x100fe200078e0a02 */
[----:B------:R-:W-:Y:S01]  /*6ee0*/  ISETP.GE.AND P5, PT, R19, RZ, PT ;  /* 0x000000ff1300720c */ /* 0x000fe20003fa6270 */
[----:B------:R-:W-:-:S03]  /*6ef0*/  @!P6 IMAD.IADD R12, R12, 0x1, -R2 ;  /* 0x000000010c0ce824 */ /* 0x000fc600078e0a02 */
[----:B------:R-:W-:Y:S01]  /*6f00*/  ISETP.GT.U32.AND P6, PT, R2, R11, PT ;  /* 0x0000000b0200720c */ /* 0x000fe20003fc4070 */
[----:B------:R-:W-:Y:S01]  /*6f10*/  STL [R1+0x7fc], R26 ;  /* 0x0007fc1a01007387 */ /* 0x000fe20000100800 */
[----:B------:R-:W-:Y:S02]  /*6f20*/  @!P1 IMAD.MOV R27, RZ, RZ, -R27 ;  /* 0x000000ffff1b9224 */ /* 0x000fe400078e0a1b */
[----:B------:R-:W-:Y:S02]  /*6f30*/  @!P0 IMAD.MOV R28, RZ, RZ, -R28 ;  /* 0x000000ffff1c8224 */ /* 0x000fe400078e0a1c */
[----:B0-----:R-:W-:Y:S02]  /*6f40*/  VIADD R20, R20, 0x3f ;  /* 0x0000003f14147836 */ /* 0x001fe40000000000 */
[----:B------:R-:W-:Y:S02]  /*6f50*/  @!P4 IMAD.MOV R3, RZ, RZ, -R3 ;  /* 0x000000ffff03c224 */ /* 0x000fe400078e0a03 */
[----:B------:R-:W-:Y:S01]  /*6f60*/  @!P2 IMAD.MOV R4, RZ, RZ, -R4 ;  /* 0x000000ffff04a224 */ /* 0x000fe200078e0a04 */
[----:B------:R-:W-:Y:S01]  /*6f70*/  SHF.R.S32.HI R19, RZ, 0x1f, R20 ;  /* 0x0000001fff137819 */ /* 0x000fe20000011414 */
[----:B------:R-:W-:-:S02]  /*6f80*/  @!P5 IMAD.MOV R6, RZ, RZ, -R6 ;  /* 0x000000ffff06d224 */ /* 0x000fc400078e0a06 */
[----:B------:R-:W-:Y:S01]  /*6f90*/  @!P6 IMAD.IADD R11, R11, 0x1, -R2 ;  /* 0x000000010b0be824 */ /* 0x000fe200078e0a02 */
[----:B------:R-:W-:Y:S02]  /*6fa0*/  ISETP.GE.AND P6, PT, R0, RZ, PT ;  /* 0x000000ff0000720c */ /* 0x000fe40003fc6270 */
[----:B------:R-:W-:Y:S02]  /*6fb0*/  ISETP.GE.AND P5, PT, R18, RZ, PT ;  /* 0x000000ff1200720c */ /* 0x000fe40003fa6270 */
[----:B------:R-:W-:-:S13]  /*6fc0*/  ISETP.GT.U32.AND P1, PT, R2, R7, PT ;  /* 0x000000070200720c */ /* 0x000fda0003f24070 */
[----:B------:R-:W-:Y:S01]  /*6fd0*/  @!P1 IMAD.IADD R7, R7, 0x1, -R2 ;  /* 0x0000000107079824 */ /* 0x000fe200078e0a02 */
[----:B------:R-:W-:Y:S02]  /*6fe0*/  ISETP.GE.AND P1, PT, R17, RZ, PT ;  /* 0x000000ff1100720c */ /* 0x000fe40003f26270 */
[C---:B------:R-:W-:Y:S02]  /*6ff0*/  ISETP.GT.U32.AND P0, PT, R2.reuse, R8, PT ;  /* 0x000000080200720c */ /* 0x040fe40003f04070 */
[----:B------:R-:W-:-:S11]  /*7000*/  ISETP.GT.U32.AND P4, PT, R2, R10, PT ;  /* 0x0000000a0200720c */ /* 0x000fd60003f84070 */
[--C-:B------:R-:W-:Y:S01]  /*7010*/  @!P0 IMAD.IADD R8, R8, 0x1, -R2.reuse ;  /* 0x0000000108088824 */ /* 0x100fe200078e0a02 */
[----:B------:R-:W-:Y:S01]  /*7020*/  ISETP.GE.AND P0, PT, R16, RZ, PT ;  /* 0x000000ff1000720c */ /* 0x000fe20003f06270 */
[----:B------:R-:W-:Y:S01]  /*7030*/  @!P4 IMAD.IADD R10, R10, 0x1, -R2 ;  /* 0x000000010a0ac824 */ /* 0x000fe200078e0a02 */
[----:B------:R-:W-:Y:S02]  /*7040*/  ISETP.GE.AND P4, PT, R14, RZ, PT ;  /* 0x000000ff0e00720c */ /* 0x000fe40003f86270 */
[----:B--2---:R-:W-:Y:S02]  /*7050*/  ISETP.GE.AND P3, PT, R13, RZ, PT ;  /* 0x000000ff0d00720c */ /* 0x004fe40003f66270 */
[----:B------:R-:W2:Y:S04]  /*7060*/  LDL.LU R13, [R1+0x838] ;  /* 0x00083800010d7983 */ /* 0x000ea80000300800 */
[----:B------:R-:W3:Y:S04]  /*7070*/  LDL.LU R5, [R1+0x834] ;  /* 0x0008340001057983 */ /* 0x000ee80000300800 */
[----:B------:R-:W-:Y:S03]  /*7080*/  STL [R1+0x800], R27 ;  /* 0x0008001b01007387 */ /* 0x000fe60000100800 */
[----:B------:R-:W-:Y:S01]  /*7090*/  @!P3 IMAD.MOV R29, RZ, RZ, -R29 ;  /* 0x000000ffff1db224 */ /* 0x000fe200078e0a1d */
[----:B------:R-:W-:Y:S01]  /*70a0*/  STL [R1+0x804], R28 ;  /* 0x0008041c01007387 */ /* 0x000fe20000100800 */
[----:B------:R-:W-:-:S03]  /*70b0*/  ISETP.GT.U32.AND P3, PT, R2, R9, PT ;  /* 0x000000090200720c */ /* 0x000fc60003f64070 */
[----:B------:R-:W-:Y:S04]  /*70c0*/  STL [R1+0x808], R29 ;  /* 0x0008081d01007387 */ /* 0x000fe80000100800 */
[----:B------:R0:W-:Y:S04]  /*70d0*/  STL [R1+0x80c], R3 ;  /* 0x00080c0301007387 */ /* 0x0001e80000100800 */
[----:B------:R-:W-:Y:S04]  /*70e0*/  STL [R1+0x810], R4 ;  /* 0x0008100401007387 */ /* 0x000fe80000100800 */
[----:B------:R-:W-:Y:S01]  /*70f0*/  STL [R1+0x814], R6 ;  /* 0x0008140601007387 */ /* 0x000fe20000100800 */
[----:B0-----:R-:W-:-:S03]  /*7100*/  LEA.HI R3, R19, R20, RZ, 0x6 ;  /* 0x0000001413037211 */ /* 0x001fc600078f30ff */
[----:B------:R-:W4:Y:S04]  /*7110*/  LDL.LU R20, [R1+0x14] ;  /* 0x0000140001147983 */ /* 0x000f280000300800 */
[----:B------:R-:W5:Y:S04]  /*7120*/  LDL.LU R0, [R1+0x10] ;  /* 0x0000100001007983 */ /* 0x000f680000300800 */
[----:B------:R-:W5:Y:S01]  /*7130*/  LDL.LU R19, [R1+0xc] ;  /* 0x00000c0001137983 */ /* 0x000f620000300800 */
[----:B------:R-:W-:Y:S01]  /*7140*/  @!P3 IMAD.IADD R9, R9, 0x1, -R2 ;  /* 0x000000010909b824 */ /* 0x000fe200078e0a02 */
[----:B------:R-:W-:-:S02]  /*7150*/  ISETP.GE.AND P3, PT, R15, RZ, PT ;  /* 0x000000ff0f00720c */ /* 0x000fc40003f66270 */
[----:B------:R-:W5:Y:S04]  /*7160*/  LDL.LU R18, [R1+0x1d4] ;  /* 0x0001d40001127983 */ /* 0x000f680000300800 */
[----:B------:R-:W5:Y:S04]  /*7170*/  LDL.LU R15, [R1+0x1d8] ;  /* 0x0001d800010f7983 */ /* 0x000f680000300800 */
[----:B------:R-:W5:Y:S04]  /*7180*/  LDL.LU R17, [R1+0x8] ;  /* 0x0000080001117983 */ /* 0x000f680000300800 */
[----:B------:R-:W5:Y:S04]  /*7190*/  LDL.LU R16, [R1+0x84] ;  /* 0x0000840001107983 */ /* 0x000f680000300800 */
[----:B------:R-:W5:Y:S01]  /*71a0*/  LDL.LU R14, [R1+0x1d0] ;  /* 0x0001d000010e7983 */ /* 0x000f620000300800 */
[----:B------:R-:W-:Y:S01]  /*71b0*/  ISETP.GT.U32.AND P2, PT, R2, R12, PT ;  /* 0x0000000c0200720c */ /* 0x000fe20003f44070 */
[----:B------:R-:W-:-:S02]  /*71c0*/  @!P5 IMAD.MOV R7, RZ, RZ, -R7 ;  /* 0x000000ffff07d224 */ /* 0x000fc400078e0a07 */
[----:B------:R-:W-:Y:S02]  /*71d0*/  @!P1 IMAD.MOV R8, RZ, RZ, -R8 ;  /* 0x000000ffff089224 */ /* 0x000fe400078e0a08 */
[----:B------:R-:W-:Y:S02]  /*71e0*/  @!P0 IMAD.MOV R9, RZ, RZ, -R9 ;  /* 0x000000ffff098224 */ /* 0x000fe400078e0a09 */
[----:B------:R-:W-:Y:S01]  /*71f0*/  @!P3 IMAD.MOV R10, RZ, RZ, -R10 ;  /* 0x000000ffff0ab224 */ /* 0x000fe200078e0a0a */
[----:B------:R-:W-:Y:S01]  /*7200*/  STL [R1+0x818], R7 ;  /* 0x0008180701007387 */ /* 0x000fe20000100800 */
[----:B------:R-:W-:-:S04]  /*7210*/  @!P4 IMAD.MOV R11, RZ, RZ, -R11 ;  /* 0x000000ffff0bc224 */ /* 0x000fc800078e0a0b */
[----:B------:R-:W-:Y:S01]  /*7220*/  @!P2 IMAD.IADD R12, R12, 0x1, -R2 ;  /* 0x000000010c0ca824 */ /* 0x000fe200078e0a02 */
[----:B------:R-:W-:Y:S03]  /*7230*/  STL [R1+0x81c], R8 ;  /* 0x00081c0801007387 */ /* 0x000fe60000100800 */
[----:B------:R-:W-:Y:S01]  /*7240*/  @!P6 IMAD.MOV R12, RZ, RZ, -R12 ;  /* 0x000000ffff0ce224 */ /* 0x000fe200078e0a0c */
[----:B------:R-:W-:Y:S04]  /*7250*/  STL [R1+0x820], R9 ;  /* 0x0008200901007387 */ /* 0x000fe80000100800 */
[----:B------:R-:W-:Y:S04]  /*7260*/  STL [R1+0x824], R10 ;  /* 0x0008240a01007387 */ /* 0x000fe80000100800 */
[----:B------:R-:W-:Y:S04]  /*7270*/  STL [R1+0x828], R11 ;  /* 0x0008280b01007387 */ /* 0x000fe80000100800 */
[----:B------:R-:W-:Y:S01]  /*7280*/  STL [R1+0x82c], R12 ;  /* 0x00082c0c01007387 */ /* 0x000fe20000100800 */
[----:B---3--:R-:W-:-:S02]  /*7290*/  ISETP.NE.AND P2, PT, R5, RZ, PT ;  /* 0x000000ff0500720c */ /* 0x008fc40003f45270 */
[----:B------:R-:W-:-:S04]  /*72a0*/  LOP3.LUT R5, RZ, R5, RZ, 0x33, !PT ;  /* 0x00000005ff057212 */ /* 0x000fc800078e33ff */
[----:B--2---:R-:W-:-:S05]  /*72b0*/  SEL R2, R5, R13, !P2 ;  /* 0x0000000d05027207 */ /* 0x004fca0005000000 */
[----:B------:R0:W-:Y:S01]  /*72c0*/  STL [R1+0x830], R2 ;  /* 0x0008300201007387 */ /* 0x0001e20000100800 */
[C---:B----4-:R-:W-:Y:S02]  /*72d0*/  SEL R3, R5.reuse, R20, !P2 ;  /* 0x0000001405037207 */ /* 0x050fe40005000000 */
[----:B-----5:R-:W-:-:S03]  /*72e0*/  SEL R0, R5, R0, !P2 ;  /* 0x0000000005007207 */ /* 0x020fc60005000000 */
[----:B------:R1:W-:Y:S01]  /*72f0*/  STL [R1+0x1c], R3 ;  /* 0x00001c0301007387 */ /* 0x0003e20000100800 */
[----:B0-----:R-:W-:-:S03]  /*7300*/  SEL R2, R5, R19, !P2 ;  /* 0x0000001305027207 */ /* 0x001fc60005000000 */
[----:B------:R0:W-:Y:S04]  /*7310*/  STL [R1+0x18], R0 ;  /* 0x0000180001007387 */ /* 0x0001e80000100800 */
[----:B------:R2:W-:Y:S01]  /*7320*/  STL [R1+0x14], R2 ;  /* 0x0000140201007387 */ /* 0x0005e20000100800 */
[C---:B-1----:R-:W-:Y:S02]  /*7330*/  SEL R3, R5.reuse, R18, !P2 ;  /* 0x0000001205037207 */ /* 0x042fe40005000000 */
[C---:B0-----:R-:W-:Y:S01]  /*7340*/  SEL R0, R5.reuse, R15, !P2 ;  /* 0x0000000f05007207 */ /* 0x041fe20005000000 */
[----:B--2---:R-:W2:Y:S04]  /*7350*/  LDL.LU R2, [R1+0x88] ;  /* 0x0000880001027983 */ /* 0x004ea80000300800 */
[----:B------:R-:W-:Y:S04]  /*7360*/  STL [R1+0x20], R3 ;  /* 0x0000200301007387 */ /* 0x000fe80000100800 */
[----:B------:R-:W3:Y:S04]  /*7370*/  LDL.LU R13, [R1+0xa0] ;  /* 0x0000a000010d7983 */ /* 0x000ee80000300800 */
[----:B------:R0:W-:Y:S04]  /*7380*/  STL [R1+0x28], R0 ;  /* 0x0000280001007387 */ /* 0x0001e80000100800 */
[----:B------:R-:W4:Y:S04]  /*7390*/  LDL.LU R12, [R1+0xa8] ;  /* 0x0000a800010c7983 */ /* 0x000f280000300800 */
[----:B------:R-:W5:Y:S04]  /*73a0*/  LDL.LU R11, [R1+0xac] ;  /* 0x0000ac00010b7983 */ /* 0x000f680000300800 */
[----:B------:R-:W5:Y:S01]  /*73b0*/  LDL.LU R10, [R1+0x1b4] ;  /* 0x0001b400010a7983 */ /* 0x000f620000300800 */
[----:B0-----:R-:W-:-:S03]  /*73c0*/  SEL R0, R5, R17, !P2 ;  /* 0x0000001105007207 */ /* 0x001fc60005000000 */
[----:B------:R-:W5:Y:S04]  /*73d0*/  LDL.LU R15, [R1+0x1b8] ;  /* 0x0001b800010f7983 */ /* 0x000f680000300800 */
[----:B------:R-:W5:Y:S04]  /*73e0*/  LDL.LU R9, [R1+0x1c0] ;  /* 0x0001c00001097983 */ /* 0x000f680000300800 */
[----:B------:R-:W5:Y:S04]  /*73f0*/  LDL.LU R8, [R1+0x1cc] ;  /* 0x0001cc0001087983 */ /* 0x000f680000300800 */
[----:B------:R0:W-:Y:S04]  /*7400*/  STL [R1+0x24], R0 ;  /* 0x0000240001007387 */ /* 0x0001e80000100800 */
[----:B------:R-:W5:Y:S04]  /*7410*/  LDL.LU R7, [R1+0x1c8] ;  /* 0x0001c80001077983 */ /* 0x000f680000300800 */
        /* <DEDUP_REMOVED lines=11> */
[----:B------:R-:W5:Y:S01]  /*74d0*/  LDL.LU R18, [R1+0xe0] ;  /* 0x0000e00001127983 */ /* 0x000f620000300800 */
[----:B------:R-:W-:-:S03]  /*74e0*/  SEL R16, R5, R16, !P2 ;  /* 0x0000001005107207 */ /* 0x000fc60005000000 */
[----:B------:R-:W5:Y:S01]  /*74f0*/  LDL.LU R17, [R1+0xe8] ;  /* 0x0000e80001117983 */ /* 0x000f620000300800 */
[----:B0-----:R-:W-:-:S03]  /*7500*/  SEL R0, R5, R14, !P2 ;  /* 0x0000000e05007207 */ /* 0x001fc60005000000 */
[----:B------:R-:W5:Y:S04]  /*7510*/  LDL.LU R21, [R1+0xf0] ;  /* 0x0000f00001157983 */ /* 0x000f680000300800 */
[----:B------:R-:W-:Y:S04]  /*7520*/  STL [R1+0x40], R16 ;  /* 0x0000401001007387 */ /* 0x000fe80000100800 */
[----:B------:R-:W5:Y:S04]  /*7530*/  LDL.LU R20, [R1+0xf4] ;  /* 0x0000f40001147983 */ /* 0x000f680000300800 */
[----:B------:R0:W-:Y:S04]  /*7540*/  STL [R1+0x44], R0 ;  /* 0x0000440001007387 */ /* 0x0001e80000100800 */
[----:B0-----:R-:W5:Y:S04]  /*7550*/  LDL.LU R0, [R1+0x104] ;  /* 0x0001040001007983 */ /* 0x001f680000300800 */
[----:B------:R-:W5:Y:S04]  /*7560*/  LDL.LU R19, [R1+0x10c] ;  /* 0x00010c0001137983 */ /* 0x000f680000300800 */
[----:B------:R-:W5:Y:S04]  /*7570*/  LDL.LU R16, [R1+0x110] ;  /* 0x0001100001107983 */ /* 0x000f680000300800 */
[----:B------:R-:W5:Y:S01]  /*7580*/  LDL.LU R14, [R1+0x114] ;  /* 0x00011400010e7983 */ /* 0x000f620000300800 */
[----:B--2---:R-:W-:-:S05]  /*7590*/  SEL R2, R5, R2, !P2 ;  /* 0x0000000205027207 */ /* 0x004fca0005000000 */
[----:B------:R3:W-:Y:S02]  /*75a0*/  STL [R1+0x4c], R2 ;  /* 0x00004c0201007387 */ /* 0x0007e40000100800 */
[C---:B---3--:R-:W-:Y:S02]  /*75b0*/  SEL R2, R5.reuse, R13, !P2 ;  /* 0x0000000d05027207 */ /* 0x048fe40005000000 */
[C---:B----4-:R-:W-:Y:S02]  /*75c0*/  SEL R12, R5.reuse, R12, !P2 ;  /* 0x0000000c050c7207 */ /* 0x050fe40005000000 */
[C---:B-----5:R-:W-:Y:S01]  /*75d0*/  SEL R11, R5.reuse, R11, !P2 ;  /* 0x0000000b050b7207 */ /* 0x060fe20005000000 */
[----:B------:R0:W-:Y:S04]  /*75e0*/  STL [R1+0x54], R2 ;  /* 0x0000540201007387 */ /* 0x0001e80000100800 */
[----:B------:R-:W-:Y:S01]  /*75f0*/  STL [R1+0x58], R12 ;  /* 0x0000580c01007387 */ /* 0x000fe20000100800 */
[----:B0-----:R-:W-:-:S03]  /*7600*/  SEL R2, R5, R10, !P2 ;  /* 0x0000000a05027207 */ /* 0x001fc60005000000 */
[----:B------:R-:W-:Y:S01]  /*7610*/  STL [R1+0x74], R11 ;  /* 0x0000740b01007387 */ /* 0x000fe20000100800 */
[----:B------:R-:W-:-:S03]  /*7620*/  SEL R10, R5, R15, !P2 ;  /* 0x0000000f050a7207 */ /* 0x000fc60005000000 */
[----:B------:R-:W2:Y:S04]  /*7630*/  LDL.LU R15, [R1+0x11c] ;  /* 0x00011c00010f7983 */ /* 0x000ea80000300800 */
[----:B------:R0:W-:Y:S01]  /*7640*/  STL [R1+0x80], R2 ;  /* 0x0000800201007387 */ /* 0x0001e20000100800 */
[----:B------:R-:W-:-:S03]  /*7650*/  SEL R8, R5, R8, !P2 ;  /* 0x0000000805087207 */ /* 0x000fc60005000000 */
[----:B------:R-:W-:Y:S01]  /*7660*/  STL [R1+0x84], R10 ;  /* 0x0000840a01007387 */ /* 0x000fe20000100800 */
[C---:B------:R-:W-:Y:S02]  /*7670*/  SEL R7, R5.reuse, R7, !P2 ;  /* 0x0000000705077207 */ /* 0x040fe40005000000 */
[C---:B0-----:R-:W-:Y:S02]  /*7680*/  SEL R2, R5.reuse, R9, !P2 ;  /* 0x0000000905027207 */ /* 0x041fe40005000000 */
[----:B------:R-:W-:-:S03]  /*7690*/  SEL R4, R5, R4, !P2 ;  /* 0x0000000405047207 */ /* 0x000fc60005000000 */
[----:B------:R0:W-:Y:S01]  /*76a0*/  STL [R1+0x88], R2 ;  /* 0x0000880201007387 */ /* 0x0001e20000100800 */
[----:B------:R-:W-:-:S03]  /*76b0*/  SEL R3, R5, R3, !P2 ;  /* 0x0000000305037207 */ /* 0x000fc60005000000 */
[----:B------:R-:W-:Y:S01]  /*76c0*/  STL [R1+0x8c], R8 ;  /* 0x00008c0801007387 */ /* 0x000fe20000100800 */
[----:B0-----:R-:W-:-:S03]  /*76d0*/  SEL R2, R5, R6, !P2 ;  /* 0x0000000605027207 */ /* 0x001fc60005000000 */
[----:B------:R-:W-:Y:S04]  /*76e0*/  STL [R1+0x90], R7 ;  /* 0x0000900701007387 */ /* 0x000fe80000100800 */
[----:B------:R0:W-:Y:S04]  /*76f0*/  STL [R1+0x9c], R2 ;  /* 0x00009c0201007387 */ /* 0x0001e80000100800 */
[----:B------:R1:W-:Y:S01]  /*7700*/  STL [R1+0xa0], R4 ;  /* 0x0000a00401007387 */ /* 0x0003e20000100800 */
[----:B0-----:R-:W-:-:S03]  /*7710*/  SEL R2, R5, R29, !P2 ;  /* 0x0000001d05027207 */ /* 0x001fc60005000000 */
[----:B------:R0:W-:Y:S01]  /*7720*/  STL [R1+0xa8], R3 ;  /* 0x0000a80301007387 */ /* 0x0001e20000100800 */
[----:B-1----:R-:W-:-:S03]  /*7730*/  SEL R4, R5, R28, !P2 ;  /* 0x0000001c05047207 */ /* 0x002fc60005000000 */
        /* <DEDUP_REMOVED lines=14> */
[----:B------:R-:W-:Y:S01]  /*7820*/  STL [R1+0xdc], R4 ;  /* 0x0000dc0401007387 */ /* 0x000fe20000100800 */
[----:B-1----:R-:W-:-:S03]  /*7830*/  SEL R2, R5, R17, !P2 ;  /* 0x0000001105027207 */ /* 0x002fc60005000000 */
[----:B------:R-:W3:Y:S04]  /*7840*/  LDL.LU R18, [R1+0x140] ;  /* 0x0001400001127983 */ /* 0x000ee80000300800 */
[----:B------:R0:W-:Y:S04]  /*7850*/  STL [R1+0xe0], R3 ;  /* 0x0000e00301007387 */ /* 0x0001e80000100800 */
[----:B------:R-:W4:Y:S04]  /*7860*/  LDL.LU R17, [R1+0x144] ;  /* 0x0001440001117983 */ /* 0x000f280000300800 */
[----:B------:R1:W-:Y:S01]  /*7870*/  STL [R1+0xe8], R2 ;  /* 0x0000e80201007387 */ /* 0x0003e20000100800 */
[----:B------:R-:W-:-:S02]  /*7880*/  SEL R0, R5, R0, !P2 ;  /* 0x0000000005007207 */ /* 0x000fc40005000000 */
[C---:B0-----:R-:W-:Y:S02]  /*7890*/  SEL R3, R5.reuse, R20, !P2 ;  /* 0x0000001405037207 */ /* 0x041fe40005000000 */
[----:B-1----:R-:W-:-:S05]  /*78a0*/  SEL R2, R5, R21, !P2 ;  /* 0x0000001505027207 */ /* 0x002fca0005000000 */
[----:B------:R0:W-:Y:S04]  /*78b0*/  STL [R1+0xf0], R2 ;  /* 0x0000f00201007387 */ /* 0x0001e80000100800 */
[----:B------:R1:W-:Y:S01]  /*78c0*/  STL [R1+0xf4], R3 ;  /* 0x0000f40301007387 */ /* 0x0003e20000100800 */
[----:B0-----:R-:W-:-:S03]  /*78d0*/  SEL R2, R5, R19, !P2 ;  /* 0x0000001305027207 */ /* 0x001fc60005000000 */
[----:B------:R0:W-:Y:S01]  /*78e0*/  STL [R1+0x104], R0 ;  /* 0x0001040001007387 */ /* 0x0001e20000100800 */
[----:B-1----:R-:W-:-:S03]  /*78f0*/  SEL R3, R5, R16, !P2 ;  /* 0x0000001005037207 */ /* 0x002fc60005000000 */
[----:B------:R1:W-:Y:S01]  /*7900*/  STL [R1+0x10c], R2 ;  /* 0x00010c0201007387 */ /* 0x0003e20000100800 */
[----:B0-----:R-:W-:-:S03]  /*7910*/  SEL R0, R5, R14, !P2 ;  /* 0x0000000e05007207 */ /* 0x001fc60005000000 */
[----:B-1----:R-:W5:Y:S04]  /*7920*/  LDL.LU R2, [R1+0x148] ;  /* 0x0001480001027983 */ /* 0x002f680000300800 */
[----:B------:R-:W-:Y:S04]  /*7930*/  STL [R1+0x110], R3 ;  /* 0x0001100301007387 */ /* 0x000fe80000100800 */
[----:B------:R-:W5:Y:S04]  /*7940*/  LDL.LU R13, [R1+0x150] ;  /* 0x00015000010d7983 */ /* 0x000f680000300800 */
[----:B------:R2:W-:Y:S04]  /*7950*/  STL [R1+0x114], R0 ;  /* 0x0001140001007387 */ /* 0x0005e80000100800 */
[----:B------:R-:W5:Y:S04]  /*7960*/  LDL.LU R12, [R1+0x154] ;  /* 0x00015400010c7983 */ /* 0x000f680000300800 */
[----:B------:R-:W5:Y:S04]  /*7970*/  LDL.LU R11, [R1+0x158] ;  /* 0x00015800010b7983 */ /* 0x000f680000300800 */
[----:B------:R-:W5:Y:S04]  /*7980*/  LDL.LU R10, [R1+0x15c] ;  /* 0x00015c00010a7983 */ /* 0x000f680000300800 */
[----:B------:R-:W5:Y:S04]  /*7990*/  LDL.LU R14, [R1+0x164] ;  /* 0x00016400010e7983 */ /* 0x000f680000300800 */
[----:B------:R-:W5:Y:S04]  /*79a0*/  LDL.LU R9, [R1+0x168] ;  /* 0x0001680001097983 */ /* 0x000f680000300800 */
[----:B------:R-:W5:Y:S01]  /*79b0*/  LDL.LU R8, [R1+0x16c] ;  /* 0x00016c0001087983 */ /* 0x000f620000300800 */
[----:B--2---:R-:W-:-:S05]  /*79c0*/  SEL R0, R5, R15, !P2 ;  /* 0x0000000f05007207 */ /* 0x004fca0005000000 */
[----:B------:R4:W-:Y:S04]  /*79d0*/  STL [R1+0x11c], R0 ;  /* 0x00011c0001007387 */ /* 0x0009e80000100800 */
[----:B------:R-:W2:Y:S04]  /*79e0*/  LDL.LU R7, [R1+0x174] ;  /* 0x0001740001077983 */ /* 0x000ea80000300800 */
        /* <DEDUP_REMOVED lines=13> */
[----:B------:R-:W2:Y:S01]  /*7ac0*/  LDL.LU R21, [R1+0x170] ;  /* 0x0001700001157983 */ /* 0x000ea20000300800 */
[----:B---3--:R-:W-:-:S05]  /*7ad0*/  SEL R18, R5, R18, !P2 ;  /* 0x0000001205127207 */ /* 0x008fca0005000000 */
[----:B------:R-:W-:Y:S01]  /*7ae0*/  STL [R1+0x140], R18 ;  /* 0x0001401201007387 */ /* 0x000fe20000100800 */
[----:B----4-:R-:W-:-:S03]  /*7af0*/  SEL R0, R5, R17, !P2 ;  /* 0x0000001105007207 */ /* 0x010fc60005000000 */
[----:B------:R-:W3:Y:S04]  /*7b00*/  LDL.LU R20, [R1+0x160] ;  /* 0x0001600001147983 */ /* 0x000ee80000300800 */
[----:B------:R0:W-:Y:S04]  /*7b10*/  STL [R1+0x144], R0 ;  /* 0x0001440001007387 */ /* 0x0001e80000100800 */
[----:B0-----:R-:W4:Y:S04]  /*7b20*/  LDL.LU R0, [R1+0x14c] ;  /* 0x00014c0001007983 */ /* 0x001f280000300800 */
[----:B------:R-:W4:Y:S04]  /*7b30*/  LDL.LU R19, [R1+0x13c] ;  /* 0x00013c0001137983 */ /* 0x000f280000300800 */
[----:B------:R-:W4:Y:S04]  /*7b40*/  LDL.LU R18, [R1+0x138] ;  /* 0x0001380001127983 */ /* 0x000f280000300800 */
[----:B------:R-:W4:Y:S01]  /*7b50*/  LDL.LU R17, [R1+0x134] ;  /* 0x0001340001117983 */ /* 0x000f220000300800 */
[----:B-----5:R-:W-:-:S05]  /*7b60*/  SEL R2, R5, R2, !P2 ;  /* 0x0000000205027207 */ /* 0x020fca0005000000 */
[----:B------:R0:W-:Y:S02]  /*7b70*/  STL [R1+0x148], R2 ;  /* 0x0001480201007387 */ /* 0x0001e40000100800 */
[C---:B0-----:R-:W-:Y:S02]  /*7b80*/  SEL R2, R5.reuse, R13, !P2 ;  /* 0x0000000d05027207 */ /* 0x041fe40005000000 */
[C---:B------:R-:W-:Y:S02]  /*7b90*/  SEL R12, R5.reuse, R12, !P2 ;  /* 0x0000000c050c7207 */ /* 0x040fe40005000000 */
[C---:B------:R-:W-:Y:S01]  /*7ba0*/  SEL R11, R5.reuse, R11, !P2 ;  /* 0x0000000b050b7207 */ /* 0x040fe20005000000 */
[----:B------:R0:W-:Y:S04]  /*7bb0*/  STL [R1+0x150], R2 ;  /* 0x0001500201007387 */ /* 0x0001e80000100800 */
[----:B------:R-:W-:Y:S04]  /*7bc0*/  STL [R1+0x154], R12 ;  /* 0x0001540c01007387 */ /* 0x000fe80000100800 */
[----:B------:R-:W-:Y:S01]  /*7bd0*/  STL [R1+0x158], R11 ;  /* 0x0001580b01007387 */ /* 0x000fe20000100800 */
[----:B0-----:R-:W-:-:S02]  /*7be0*/  SEL R2, R5, R10, !P2 ;  /* 0x0000000a05027207 */ /* 0x001fc40005000000 */
[C---:B------:R-:W-:Y:S02]  /*7bf0*/  SEL R10, R5.reuse, R14, !P2 ;  /* 0x0000000e050a7207 */ /* 0x040fe40005000000 */
[----:B------:R-:W5:Y:S04]  /*7c00*/  LDL.LU R14, [R1+0x130] ;  /* 0x00013000010e7983 */ /* 0x000f680000300800 */
[----:B------:R0:W-:Y:S01]  /*7c10*/  STL [R1+0x15c], R2 ;  /* 0x00015c0201007387 */ /* 0x0001e20000100800 */
[----:B------:R-:W-:-:S03]  /*7c20*/  SEL R8, R5, R8, !P2 ;  /* 0x0000000805087207 */ /* 0x000fc60005000000 */
[----:B------:R-:W-:Y:S01]  /*7c30*/  STL [R1+0x164], R10 ;  /* 0x0001640a01007387 */ /* 0x000fe20000100800 */
[----:B0-----:R-:W-:-:S05]  /*7c40*/  SEL R2, R5, R9, !P2 ;  /* 0x0000000905027207 */ /* 0x001fca0005000000 */
[----:B------:R0:W-:Y:S04]  /*7c50*/  STL [R1+0x168], R2 ;  /* 0x0001680201007387 */ /* 0x0001e80000100800 */
[----:B------:R-:W-:Y:S01]  /*7c60*/  STL [R1+0x16c], R8 ;  /* 0x00016c0801007387 */ /* 0x000fe20000100800 */
[C---:B--2---:R-:W-:Y:S02]  /*7c70*/  SEL R7, R5.reuse, R7, !P2 ;  /* 0x0000000705077207 */ /* 0x044fe40005000000 */
[----:B0-----:R-:W-:-:S03]  /*7c80*/  SEL R2, R5, R6, !P2 ;  /* 0x0000000605027207 */ /* 0x001fc60005000000 */
[----:B------:R-:W-:Y:S01]  /*7c90*/  STL [R1+0x174], R7 ;  /* 0x0001740701007387 */ /* 0x000fe20000100800 */
[----:B------:R-:W-:-:S03]  /*7ca0*/  SEL R4, R5, R4, !P2 ;  /* 0x0000000405047207 */ /* 0x000fc60005000000 */
[----:B------:R0:W-:Y:S01]  /*7cb0*/  STL [R1+0x17c], R2 ;  /* 0x00017c0201007387 */ /* 0x0001e20000100800 */
[----:B------:R-:W-:-:S03]  /*7cc0*/  SEL R3, R5, R3, !P2 ;  /* 0x0000000305037207 */ /* 0x000fc60005000000 */
        /* <DEDUP_REMOVED lines=20> */
[----:B------:R-:W2:Y:S04]  /*7e10*/  LDL.LU R16, [R1+0x100] ;  /* 0x0001000001107983 */ /* 0x000ea80000300800 */
[----:B------:R-:W-:Y:S04]  /*7e20*/  STL [R1+0x1a0], R3 ;  /* 0x0001a00301007387 */ /* 0x000fe80000100800 */
[----:B------:R-:W2:Y:S04]  /*7e30*/  LDL.LU R15, [R1+0xfc] ;  /* 0x0000fc00010f7983 */ /* 0x000ea80000300800 */
[----:B------:R0:W-:Y:S02]  /*7e40*/  STL [R1+0x19c], R2 ;  /* 0x00019c0201007387 */ /* 0x0001e40000100800 */
[----:B0-----:R-:W-:-:S02]  /*7e50*/  SEL R2, R5, R21, !P2 ;  /* 0x0000001505027207 */ /* 0x001fc40005000000 */
[----:B---3--:R-:W-:-:S03]  /*7e60*/  SEL R3, R5, R20, !P2 ;  /* 0x0000001405037207 */ /* 0x008fc60005000000 */
[----:B------:R0:W-:Y:S04]  /*7e70*/  STL [R1+0x198], R2 ;  /* 0x0001980201007387 */ /* 0x0001e80000100800 */
[----:B------:R1:W-:Y:S01]  /*7e80*/  STL [R1+0x194], R3 ;  /* 0x0001940301007387 */ /* 0x0003e20000100800 */
[C---:B----4-:R-:W-:Y:S02]  /*7e90*/  SEL R0, R5.reuse, R0, !P2 ;  /* 0x0000000005007207 */ /* 0x050fe40005000000 */
[----:B0-----:R-:W-:-:S03]  /*7ea0*/  SEL R2, R5, R19, !P2 ;  /* 0x0000001305027207 */ /* 0x001fc60005000000 */
[----:B------:R0:W-:Y:S01]  /*7eb0*/  STL [R1+0x18c], R0 ;  /* 0x00018c0001007387 */ /* 0x0001e20000100800 */
[----:B-1----:R-:W-:-:S03]  /*7ec0*/  SEL R3, R5, R18, !P2 ;  /* 0x0000001205037207 */ /* 0x002fc60005000000 */
[----:B------:R1:W-:Y:S01]  /*7ed0*/  STL [R1+0x188], R2 ;  /* 0x0001880201007387 */ /* 0x0003e20000100800 */
[----:B0-----:R-:W-:-:S03]  /*7ee0*/  SEL R0, R5, R17, !P2 ;  /* 0x0000001105007207 */ /* 0x001fc60005000000 */
[----:B-1----:R-:W3:Y:S04]  /*7ef0*/  LDL.LU R2, [R1+0xf8] ;  /* 0x0000f80001027983 */ /* 0x002ee80000300800 */
[----:B------:R-:W-:Y:S04]  /*7f00*/  STL [R1+0x180], R3 ;  /* 0x0001800301007387 */ /* 0x000fe80000100800 */
[----:B------:R-:W4:Y:S04]  /*7f10*/  LDL.LU R12, [R1+0x118] ;  /* 0x00011800010c7983 */ /* 0x000f280000300800 */
[----:B------:R5:W-:Y:S04]  /*7f20*/  STL [R1+0x178], R0 ;  /* 0x0001780001007387 */ /* 0x000be80000100800 */
[----:B------:R-:W4:Y:S04]  /*7f30*/  LDL.LU R11, [R1+0x120] ;  /* 0x00012000010b7983 */ /* 0x000f280000300800 */
[----:B------:R-:W4:Y:S04]  /*7f40*/  LDL.LU R10, [R1+0x12c] ;  /* 0x00012c00010a7983 */ /* 0x000f280000300800 */
[----:B------:R-:W4:Y:S04]  /*7f50*/  LDL.LU R9, [R1+0x124] ;  /* 0x0001240001097983 */ /* 0x000f280000300800 */
[----:B------:R-:W4:Y:S04]  /*7f60*/  LDL.LU R13, [R1+0x128] ;  /* 0x00012800010d7983 */ /* 0x000f280000300800 */
[----:B------:R-:W4:Y:S04]  /*7f70*/  LDL.LU R8, [R1+0x108] ;  /* 0x0001080001087983 */ /* 0x000f280000300800 */
[----:B------:R-:W4:Y:S01]  /*7f80*/  LDL.LU R7, [R1+0xec] ;  /* 0x0000ec0001077983 */ /* 0x000f220000300800 */
[----:B-----5:R-:W-:-:S05]  /*7f90*/  SEL R0, R5, R14, !P2 ;  /* 0x0000000e05007207 */ /* 0x020fca0005000000 */
        /* <DEDUP_REMOVED lines=14> */
[----:B------:R-:W5:Y:S04]  /*8080*/  LDL.LU R14, [R1] ;  /* 0x00000000010e7983 */ /* 0x000f680000300800 */
[----:B0-----:R-:W5:Y:S01]  /*8090*/  LDL.LU R0, [R1+0x68] ;  /* 0x0000680001007983 */ /* 0x001f620000300800 */
[----:B--2---:R-:W-:-:S05]  /*80a0*/  SEL R16, R5, R16, !P2 ;  /* 0x0000001005107207 */ /* 0x004fca0005000000 */
[----:B------:R0:W-:Y:S01]  /*80b0*/  STL [R1+0x160], R16 ;  /* 0x0001601001007387 */ /* 0x0001e20000100800 */
[----:B------:R-:W-:-:S03]  /*80c0*/  SEL R15, R5, R15, !P2 ;  /* 0x0000000f050f7207 */ /* 0x000fc60005000000 */
[----:B------:R-:W2:Y:S04]  /*80d0*/  LDL.LU R19, [R1+0x6c] ;  /* 0x00006c0001137983 */ /* 0x000ea80000300800 */
[----:B------:R1:W-:Y:S04]  /*80e0*/  STL [R1+0x14c], R15 ;  /* 0x00014c0f01007387 */ /* 0x0003e80000100800 */
[----:B------:R-:W2:Y:S04]  /*80f0*/  LDL.LU R18, [R1+0x94] ;  /* 0x0000940001127983 */ /* 0x000ea80000300800 */
[----:B------:R-:W2:Y:S04]  /*8100*/  LDL.LU R17, [R1+0x5c] ;  /* 0x00005c0001117983 */ /* 0x000ea80000300800 */
[----:B0-----:R-:W2:Y:S04]  /*8110*/  LDL.LU R16, [R1+0x60] ;  /* 0x0000600001107983 */ /* 0x001ea80000300800 */
[----:B-1----:R-:W2:Y:S01]  /*8120*/  LDL.LU R15, [R1+0x7c] ;  /* 0x00007c00010f7983 */ /* 0x002ea20000300800 */
[----:B---3--:R-:W-:-:S05]  /*8130*/  SEL R2, R5, R2, !P2 ;  /* 0x0000000205027207 */ /* 0x008fca0005000000 */
[----:B------:R0:W-:Y:S01]  /*8140*/  STL [R1+0x13c], R2 ;  /* 0x00013c0201007387 */ /* 0x0001e20000100800 */
[----:B----4-:R-:W-:-:S03]  /*8150*/  SEL R12, R5, R12, !P2 ;  /* 0x0000000c050c7207 */ /* 0x010fc60005000000 */
[----:B0-----:R-:W3:Y:S01]  /*8160*/  LDL.LU R2, [R1+0x830] ;  /* 0x0008300001027983 */ /* 0x001ee20000300800 */
[----:B------:R-:W-:-:S03]  /*8170*/  SEL R11, R5, R11, !P2 ;  /* 0x0000000b050b7207 */ /* 0x000fc60005000000 */
[----:B------:R0:W-:Y:S01]  /*8180*/  STL [R1+0x138], R12 ;  /* 0x0001380c01007387 */ /* 0x0001e20000100800 */
[C---:B------:R-:W-:Y:S02]  /*8190*/  SEL R10, R5.reuse, R10, !P2 ;  /* 0x0000000a050a7207 */ /* 0x040fe40005000000 */
[C---:B------:R-:W-:Y:S01]  /*81a0*/  SEL R9, R5.reuse, R9, !P2 ;  /* 0x0000000905097207 */ /* 0x040fe20005000000 */
[----:B0-----:R-:W4:Y:S01]  /*81b0*/  LDL.LU R12, [R1+0x82c] ;  /* 0x00082c00010c7983 */ /* 0x001f220000300800 */
[----:B------:R-:W-:-:S03]  /*81c0*/  SEL R13, R5, R13, !P2 ;  /* 0x0000000d050d7207 */ /* 0x000fc60005000000 */
[----:B------:R0:W-:Y:S01]  /*81d0*/  STL [R1+0x134], R11 ;  /* 0x0001340b01007387 */ /* 0x0001e20000100800 */
[C---:B------:R-:W-:Y:S02]  /*81e0*/  SEL R8, R5.reuse, R8, !P2 ;  /* 0x0000000805087207 */ /* 0x040fe40005000000 */
[C---:B------:R-:W-:Y:S01]  /*81f0*/  SEL R7, R5.reuse, R7, !P2 ;  /* 0x0000000705077207 */ /* 0x040fe20005000000 */
[----:B0-----:R-:W3:Y:S04]  /*8200*/  LDL.LU R11, [R1+0x828] ;  /* 0x00082800010b7983 */ /* 0x001ee80000300800 */
[----:B------:R0:W-:Y:S04]  /*8210*/  STL [R1+0x130], R10 ;  /* 0x0001300a01007387 */ /* 0x0001e80000100800 */
[----:B0-----:R-:W4:Y:S01]  /*8220*/  LDL.LU R10, [R1+0x824] ;  /* 0x00082400010a7983 */ /* 0x001f220000300800 */
[----:B-----5:R-:W-:-:S03]  /*8230*/  SEL R6, R5, R6, !P2 ;  /* 0x0000000605067207 */ /* 0x020fc60005000000 */
[----:B------:R0:W-:Y:S01]  /*8240*/  STL [R1+0x12c], R9 ;  /* 0x00012c0901007387 */ /* 0x0001e20000100800 */
[C---:B------:R-:W-:Y:S02]  /*8250*/  SEL R4, R5.reuse, R4, !P2 ;  /* 0x0000000405047207 */ /* 0x040fe40005000000 */
[C---:B------:R-:W-:Y:S01]  /*8260*/  SEL R3, R5.reuse, R3, !P2 ;  /* 0x0000000305037207 */ /* 0x040fe20005000000 */
[----:B0-----:R-:W5:Y:S04]  /*8270*/  LDL.LU R9, [R1+0x820] ;  /* 0x0008200001097983 */ /* 0x001f680000300800 */
[----:B------:R0:W-:Y:S01]  /*8280*/  STL [R1+0x128], R13 ;  /* 0x0001280d01007387 */ /* 0x0001e20000100800 */
[----:B------:R-:W-:-:S03]  /*8290*/  SEL R29, R5, R29, !P2 ;  /* 0x0000001d051d7207 */ /* 0x000fc60005000000 */
[----:B0-----:R-:W3:Y:S04]  /*82a0*/  LDL.LU R13, [R1+0x38] ;  /* 0x00003800010d7983 */ /* 0x001ee80000300800 */
[----:B------:R0:W-:Y:S01]  /*82b0*/  STL [R1+0x124], R8 ;  /* 0x0001240801007387 */ /* 0x0001e20000100800 */
[----:B------:R-:W-:-:S03]  /*82c0*/  SEL R28, R5, R28, !P2 ;  /* 0x0000001c051c7207 */ /* 0x000fc60005000000 */
[----:B0-----:R-:W4:Y:S04]  /*82d0*/  LDL.LU R8, [R1+0x81c] ;  /* 0x00081c0001087983 */ /* 0x001f280000300800 */
[----:B------:R0:W-:Y:S01]  /*82e0*/  STL [R1+0x120], R7 ;  /* 0x0001200701007387 */ /* 0x0001e20000100800 */
[----:B------:R-:W-:-:S03]  /*82f0*/  SEL R27, R5, R27, !P2 ;  /* 0x0000001b051b7207 */ /* 0x000fc60005000000 */
[----:B0-----:R-:W5:Y:S04]  /*8300*/  LDL.LU R7, [R1+0x818] ;  /* 0x0008180001077983 */ /* 0x001f680000300800 */
        /* <DEDUP_REMOVED lines=24> */
[----:B------:R0:W-:Y:S04]  /*8490*/  STL [R1+0xc4], R24 ;  /* 0x0000c41801007387 */ /* 0x0001e80000100800 */
[----:B0-----:R-:W4:Y:S04]  /*84a0*/  LDL.LU R24, [R1+0x7f4] ;  /* 0x0007f40001187983 */ /* 0x001f280000300800 */
[----:B------:R0:W-:Y:S04]  /*84b0*/  STL [R1+0xc0], R23 ;  /* 0x0000c01701007387 */ /* 0x0001e80000100800 */
        /* <DEDUP_REMOVED lines=8> */
[----:B0-----:R-:W3:Y:S01]  /*8540*/  LDL.LU R14, [R1+0x7e0] ;  /* 0x0007e000010e7983 */ /* 0x001ee20000300800 */
[----:B------:R-:W-:-:S02]  /*8550*/  SEL R0, R5, R0, !P2 ;  /* 0x0000000005007207 */ /* 0x000fc40005000000 */
[C---:B--2---:R-:W-:Y:S02]  /*8560*/  SEL R19, R5.reuse, R19, !P2 ;  /* 0x0000001305137207 */ /* 0x044fe40005000000 */
[C---:B------:R-:W-:Y:S02]  /*8570*/  SEL R18, R5.reuse, R18, !P2 ;  /* 0x0000001205127207 */ /* 0x040fe40005000000 */
[C---:B------:R-:W-:Y:S02]  /*8580*/  SEL R17, R5.reuse, R17, !P2 ;  /* 0x0000001105117207 */ /* 0x040fe40005000000 */
[C---:B------:R-:W-:Y:S02]  /*8590*/  SEL R16, R5.reuse, R16, !P2 ;  /* 0x0000001005107207 */ /* 0x040fe40005000000 */
[C---:B------:R-:W-:Y:S02]  /*85a0*/  SEL R15, R5.reuse, R15, !P2 ;  /* 0x0000000f050f7207 */ /* 0x040fe40005000000 */
[----:B---3--:R-:W-:-:S05]  /*85b0*/  SEL R14, R5, R14, !P2 ;  /* 0x0000000e050e7207 */ /* 0x008fca0005000000 */
[----:B------:R0:W-:Y:S04]  /*85c0*/  STL [R1+0x78], R14 ;  /* 0x0000780e01007387 */ /* 0x0001e80000100800 */
[----:B0-----:R-:W2:Y:S04]  /*85d0*/  LDL.LU R14, [R1+0x34] ;  /* 0x00003400010e7983 */ /* 0x001ea80000300800 */
[----:B------:R0:W-:Y:S04]  /*85e0*/  STL [R1+0x70], R0 ;  /* 0x0000700001007387 */ /* 0x0001e80000100800 */
[----:B0-----:R-:W3:Y:S04]  /*85f0*/  LDL.LU R0, [R1+0x7dc] ;  /* 0x0007dc0001007983 */ /* 0x001ee80000300800 */
[----:B------:R0:W-:Y:S04]  /*8600*/  STL [R1+0x6c], R19 ;  /* 0x00006c1301007387 */ /* 0x0001e80000100800 */
[----:B0-----:R-:W5:Y:S04]  /*8610*/  LDL.LU R19, [R1+0x7d8] ;  /* 0x0007d80001137983 */ /* 0x001f680000300800 */
[----:B------:R0:W-:Y:S04]  /*8620*/  STL [R1+0x68], R18 ;  /* 0x0000681201007387 */ /* 0x0001e80000100800 */
[----:B0-----:R-:W4:Y:S04]  /*8630*/  LDL.LU R18, [R1+0x7d4] ;  /* 0x0007d40001127983 */ /* 0x001f280000300800 */
[----:B------:R0:W-:Y:S04]  /*8640*/  STL [R1+0x64], R17 ;  /* 0x0000641101007387 */ /* 0x0001e80000100800 */
[----:B0-----:R-:W3:Y:S04]  /*8650*/  LDL.LU R17, [R1+0x7d0] ;  /* 0x0007d00001117983 */ /* 0x001ee80000300800 */
[----:B------:R0:W-:Y:S04]  /*8660*/  STL [R1+0x60], R16 ;  /* 0x0000601001007387 */ /* 0x0001e80000100800 */
[----:B0-----:R-:W2:Y:S04]  /*8670*/  LDL.LU R16, [R1+0x7cc] ;  /* 0x0007cc0001107983 */ /* 0x001ea80000300800 */
[----:B------:R0:W-:Y:S04]  /*8680*/  STL [R1+0x5c], R15 ;  /* 0x00005c0f01007387 */ /* 0x0001e80000100800 */
[----:B0-----:R-:W5:Y:S02]  /*8690*/  LDL.LU R15, [R1+0x7c8] ;  /* 0x0007c800010f7983 */ /* 0x001f640000300800 */
[----:B-----5:R-:W-:-:S05]  /*86a0*/  SEL R15, R5, R15, !P2 ;  /* 0x0000000f050f7207 */ /* 0x020fca0005000000 */
[----:B------:R0:W-:Y:S04]  /*86b0*/  STL [R1+0x50], R15 ;  /* 0x0000500f01007387 */ /* 0x0001e80000100800 */
[----:B0-----:R-:W5:Y:S01]  /*86c0*/  LDL.LU R15, [R1+0x2c] ;  /* 0x00002c00010f7983 */ /* 0x001f620000300800 */
[----:B--2---:R-:W-:-:S05]  /*86d0*/  SEL R16, R5, R16, !P2 ;  /* 0x0000001005107207 */ /* 0x004fca0005000000 */
[----:B------:R3:W-:Y:S01]  /*86e0*/  STL [R1+0x48], R16 ;  /* 0x0000481001007387 */ /* 0x0007e20000100800 */
[C---:B------:R-:W-:Y:S02]  /*86f0*/  SEL R14, R5.reuse, R14, !P2 ;  /* 0x0000000e050e7207 */ /* 0x040fe40005000000 */
[C---:B---3--:R-:W-:Y:S02]  /*8700*/  SEL R16, R5.reuse, R17, !P2 ;  /* 0x0000001105107207 */ /* 0x048fe40005000000 */
[----:B----4-:R-:W-:-:S03]  /*8710*/  SEL R17, R5, R18, !P2 ;  /* 0x0000001205117207 */ /* 0x010fc60005000000 */
[----:B------:R0:W-:Y:S01]  /*8720*/  STL [R1+0x3c], R16 ;  /* 0x00003c1001007387 */ /* 0x0001e20000100800 */
[----:B------:R-:W-:-:S03]  /*8730*/  SEL R13, R5, R13, !P2 ;  /* 0x0000000d050d7207 */ /* 0x000fc60005000000 */
[----:B------:R-:W-:Y:S01]  /*8740*/  STL [R1+0x10], R17 ;  /* 0x0000101101007387 */ /* 0x000fe20000100800 */
[C---:B0-----:R-:W-:Y:S02]  /*8750*/  SEL R16, R5.reuse, R19, !P2 ;  /* 0x0000001305107207 */ /* 0x041fe40005000000 */
[----:B------:R-:W-:-:S03]  /*8760*/  SEL R19, R5, R0, !P2 ;  /* 0x0000000005137207 */ /* 0x000fc60005000000 */
[----:B------:R-:W-:Y:S01]  /*8770*/  STL [R1+0xc], R16 ;  /* 0x00000c1001007387 */ /* 0x000fe20000100800 */
[C---:B------:R-:W-:Y:S02]  /*8780*/  SEL R20, R5.reuse, R20, !P2 ;  /* 0x0000001405147207 */ /* 0x040fe40005000000 */
[C---:B------:R-:W-:Y:S02]  /*8790*/  SEL R21, R5.reuse, R21, !P2 ;  /* 0x0000001505157207 */ /* 0x040fe40005000000 */
[C---:B------:R-:W-:Y:S02]  /*87a0*/  SEL R22, R5.reuse, R22, !P2 ;  /* 0x0000001605167207 */ /* 0x040fe40005000000 */
[C---:B------:R-:W-:Y:S02]  /*87b0*/  SEL R23, R5.reuse, R23, !P2 ;  /* 0x0000001705177207 */ /* 0x040fe40005000000 */
[C---:B------:R-:W-:Y:S02]  /*87c0*/  SEL R24, R5.reuse, R24, !P2 ;  /* 0x0000001805187207 */ /* 0x040fe40005000000 */
[----:B------:R-:W-:-:S02]  /*87d0*/  SEL R25, R5, R25, !P2 ;  /* 0x0000001905197207 */ /* 0x000fc40005000000 */
[C---:B------:R-:W-:Y:S02]  /*87e0*/  SEL R26, R5.reuse, R26, !P2 ;  /* 0x0000001a051a7207 */ /* 0x040fe40005000000 */
[C---:B------:R-:W-:Y:S02]  /*87f0*/  SEL R27, R5.reuse, R27, !P2 ;  /* 0x0000001b051b7207 */ /* 0x040fe40005000000 */
[C---:B------:R-:W-:Y:S02]  /*8800*/  SEL R28, R5.reuse, R28, !P2 ;  /* 0x0000001c051c7207 */ /* 0x040fe40005000000 */
[C---:B------:R-:W-:Y:S02]  /*8810*/  SEL R29, R5.reuse, R29, !P2 ;  /* 0x0000001d051d7207 */ /* 0x040fe40005000000 */
[C---:B------:R-:W-:Y:S02]  /*8820*/  SEL R3, R5.reuse, R3, !P2 ;  /* 0x0000000305037207 */ /* 0x040fe40005000000 */
[----:B-----5:R-:W-:-:S05]  /*8830*/  SEL R15, R5, R15, !P2 ;  /* 0x0000000f050f7207 */ /* 0x020fca0005000000 */
[----:B------:R-:W-:Y:S04]  /*8840*/  STL [R1+0x8], R15 ;  /* 0x0000080f01007387 */ /* 0x000fe80000100800 */
[----:B------:R-:W-:Y:S04]  /*8850*/  STL [R1+0x4], R14 ;  /* 0x0000040e01007387 */ /* 0x000fe80000100800 */
[----:B------:R-:W2:Y:S04]  /*8860*/  LDL.LU R0, [R1+0x7c4] ;  /* 0x0007c40001007983 */ /* 0x000ea80000300800 */
[----:B------:R-:W-:Y:S04]  /*8870*/  STL [R1], R13 ;  /* 0x0000000d01007387 */ /* 0x000fe80000100800 */
[----:B------:R0:W-:Y:S04]  /*8880*/  STL [R1+0x738], R19 ;  /* 0x0007381301007387 */ /* 0x0001e80000100800 */
[----:B0-----:R-:W3:Y:S04]  /*8890*/  LDL.LU R19, [R1+0x84] ;  /* 0x0000840001137983 */ /* 0x001ee80000300800 */
[----:B------:R0:W-:Y:S04]  /*88a0*/  STL [R1+0x73c], R20 ;  /* 0x00073c1401007387 */ /* 0x0001e80000100800 */
[----:B0-----:R-:W4:Y:S04]  /*88b0*/  LDL.LU R20, [R1+0x80] ;  /* 0x0000800001147983 */ /* 0x001f280000300800 */
[----:B------:R0:W-:Y:S04]  /*88c0*/  STL [R1+0x740], R21 ;  /* 0x0007401501007387 */ /* 0x0001e80000100800 */
[----:B0-----:R-:W5:Y:S04]  /*88d0*/  LDL.LU R21, [R1+0x74] ;  /* 0x0000740001157983 */ /* 0x001f680000300800 */
[----:B------:R0:W-:Y:S04]  /*88e0*/  STL [R1+0x744], R22 ;  /* 0x0007441601007387 */ /* 0x0001e80000100800 */
[----:B0-----:R-:W3:Y:S04]  /*88f0*/  LDL.LU R22, [R1+0x58] ;  /* 0x0000580001167983 */ /* 0x001ee80000300800 */
[----:B------:R0:W-:Y:S04]  /*8900*/  STL [R1+0x748], R23 ;  /* 0x0007481701007387 */ /* 0x0001e80000100800 */
[----:B0-----:R-:W4:Y:S04]  /*8910*/  LDL.LU R23, [R1+0x54] ;  /* 0x0000540001177983 */ /* 0x001f280000300800 */
[----:B------:R0:W-:Y:S01]  /*8920*/  STL [R1+0x74c], R24 ;  /* 0x00074c1801007387 */ /* 0x0001e20000100800 */
[----:B------:R-:W-:-:S03]  /*8930*/  SEL R13, R5, R4, !P2 ;  /* 0x00000004050d7207 */ /* 0x000fc60005000000 */
        /* <DEDUP_REMOVED lines=11> */
[----:B0-----:R-:W5:Y:S04]  /*89f0*/  LDL.LU R29, [R1+0x20] ;  /* 0x00002000011d7983 */ /* 0x001f680000300800 */
[----:B------:R0:W-:Y:S04]  /*8a00*/  STL [R1+0x764], R3 ;  /* 0x0007640301007387 */ /* 0x0001e80000100800 */
[----:B0-----:R-:W4:Y:S04]  /*8a10*/  LDL.LU R3, [R1+0x14] ;  /* 0x0000140001037983 */ /* 0x001f280000300800 */
[----:B------:R0:W-:Y:S04]  /*8a20*/  STL [R1+0x768], R13 ;  /* 0x0007680d01007387 */ /* 0x0001e80000100800 */
[----:B0-----:R-:W5:Y:S04]  /*8a30*/  LDL.LU R13, [R1+0x18] ;  /* 0x00001800010d7983 */ /* 0x001f680000300800 */
[----:B------:R-:W5:Y:S01]  /*8a40*/  LDL.LU R6, [R1+0x1c] ;  /* 0x00001c0001067983 */ /* 0x000f620000300800 */
[----:B------:R-:W-:-:S02]  /*8a50*/  SEL R15, R5, R7, !P2 ;  /* 0x00000007050f7207 */ /* 0x000fc40005000000 */
[C---:B------:R-:W-:Y:S02]  /*8a60*/  SEL R16, R5.reuse, R8, !P2 ;  /* 0x0000000805107207 */ /* 0x040fe40005000000 */
[C---:B------:R-:W-:Y:S02]  /*8a70*/  SEL R17, R5.reuse, R9, !P2 ;  /* 0x0000000905117207 */ /* 0x040fe40005000000 */
[C---:B------:R-:W-:Y:S02]  /*8a80*/  SEL R18, R5.reuse, R10, !P2 ;  /* 0x0000000a05127207 */ /* 0x040fe40005000000 */
[C---:B------:R-:W-:Y:S02]  /*8a90*/  SEL R11, R5.reuse, R11, !P2 ;  /* 0x0000000b050b7207 */ /* 0x040fe40005000000 */
[----:B------:R-:W-:Y:S02]  /*8aa0*/  SEL R12, R5, R12, !P2 ;  /* 0x0000000c050c7207 */ /* 0x000fe40005000000 */
[----:B------:R-:W0:Y:S01]  /*8ab0*/  LDC.64 R4, c[0x0][0x218] ;  /* 0x00008600ff047b82 */ /* 0x000e220000000a00 */
[----:B------:R-:W-:Y:S01]  /*8ac0*/  STL [R1+0x76c], R14 ;  /* 0x00076c0e01007387 */ /* 0x000fe20000100800 */
[----:B------:R-:W-:-:S03]  /*8ad0*/  IMAD R9, R2, UR4, RZ ;  /* 0x0000000402097c24 */ /* 0x000fc6000f8e02ff */
[----:B------:R-:W-:Y:S04]  /*8ae0*/  STL [R1+0x770], R15 ;  /* 0x0007700f01007387 */ /* 0x000fe80000100800 */
[----:B------:R-:W-:Y:S04]  /*8af0*/  STL [R1+0x774], R16 ;  /* 0x0007741001007387 */ /* 0x000fe80000100800 */
[----:B------:R-:W-:Y:S04]  /*8b00*/  STL [R1+0x778], R17 ;  /* 0x0007781101007387 */ /* 0x000fe80000100800 */
[----:B------:R-:W-:Y:S04]  /*8b10*/  STL [R1+0x77c], R18 ;  /* 0x00077c1201007387 */ /* 0x000fe80000100800 */
[----:B------:R-:W-:Y:S04]  /*8b20*/  STL [R1+0x780], R11 ;  /* 0x0007800b01007387 */ /* 0x000fe80000100800 */
[----:B------:R-:W-:Y:S04]  /*8b30*/  STL [R1+0x784], R12 ;  /* 0x0007840c01007387 */ /* 0x000fe80000100800 */
[----:B0-----:R-:W-:Y:S04]  /*8b40*/  STL [R1+0x78c], R4 ;  /* 0x00078c0401007387 */ /* 0x001fe80000100800 */
[----:B------:R-:W-:Y:S04]  /*8b50*/  STL [R1+0x788], R5 ;  /* 0x0007880501007387 */ /* 0x000fe80000100800 */
[----:B------:R-:W-:Y:S01]  /*8b60*/  STL [R1+0x790], R9 ;  /* 0x0007900901007387 */ /* 0x000fe20000100800 */
[----:B--2---:R-:W-:Y:S01]  /*8b70*/  IMAD R0, R0, UR5, RZ ;  /* 0x0000000500007c24 */ /* 0x004fe2000f8e02ff */
[----:B------:R-:W-:Y:S01]  /*8b80*/  ULDC UR5, c[0x0][0x238] ;  /* 0x00008e0000057ab9 */ /* 0x000fe20000000800 */
[----:B---3--:R-:W-:-:S02]  /*8b90*/  IMAD R2, R28, UR4, RZ ;  /* 0x000000041c027c24 */ /* 0x008fc4000f8e02ff */
[----:B----4-:R-:W-:Y:S02]  /*8ba0*/  IMAD R7, R3, UR4, RZ ;  /* 0x0000000403077c24 */ /* 0x010fe4000f8e02ff */
[----:B------:R-:W-:Y:S02]  /*8bb0*/  IMAD R3, R26, UR4, RZ ;  /* 0x000000041a037c24 */ /* 0x000fe4000f8e02ff */
[----:B-----5:R-:W-:Y:S02]  /*8bc0*/  IMAD R8, R13, UR4, RZ ;  /* 0x000000040d087c24 */ /* 0x020fe4000f8e02ff */
[----:B------:R-:W-:Y:S02]  /*8bd0*/  IMAD R10, R6, UR4, RZ ;  /* 0x00000004060a7c24 */ /* 0x000fe4000f8e02ff */
[----:B------:R-:W-:-:S03]  /*8be0*/  IMAD R6, R29, UR4, RZ ;  /* 0x000000041d067c24 */ /* 0x000fc6000f8e02ff */
[----:B------:R-:W-:Y:S04]  /*8bf0*/  STL [R1+0x794], R10 ;  /* 0x0007940a01007387 */ /* 0x000fe80000100800 */
[----:B------:R0:W-:Y:S04]  /*8c00*/  STL [R1+0x1c4], R0 ;  /* 0x0001c40001007387 */ /* 0x0001e80000100800 */
[----:B------:R-:W-:Y:S04]  /*8c10*/  STL [R1+0x798], R8 ;  /* 0x0007980801007387 */ /* 0x000fe80000100800 */
[----:B------:R-:W-:Y:S01]  /*8c20*/  STL [R1+0x79c], R7 ;  /* 0x00079c0701007387 */ /* 0x000fe20000100800 */
[----:B0-----:R-:W-:-:S03]  /*8c30*/  IMAD R0, R27, UR4, RZ ;  /* 0x000000041b007c24 */ /* 0x001fc6000f8e02ff */
[----:B------:R-:W-:Y:S04]  /*8c40*/  STL [R1+0x7a0], R6 ;  /* 0x0007a00601007387 */ /* 0x000fe80000100800 */
[----:B------:R0:W-:Y:S04]  /*8c50*/  STL [R1+0x7a4], R2 ;  /* 0x0007a40201007387 */ /* 0x0001e80000100800 */
[----:B------:R1:W-:Y:S01]  /*8c60*/  STL [R1+0x7a8], R0 ;  /* 0x0007a80001007387 */ /* 0x0003e20000100800 */
[----:B0-----:R-:W-:-:S03]  /*8c70*/  IMAD R2, R25, UR4, RZ ;  /* 0x0000000419027c24 */ /* 0x001fc6000f8e02ff */
[----:B------:R0:W-:Y:S01]  /*8c80*/  STL [R1+0x14], R3 ;  /* 0x0000140301007387 */ /* 0x0001e20000100800 */
[----:B-1----:R-:W-:-:S03]  /*8c90*/  IMAD R0, R24, UR4, RZ ;  /* 0x0000000418007c24 */ /* 0x002fc6000f8e02ff */
[----:B------:R1:W-:Y:S04]  /*8ca0*/  STL [R1+0x18], R2 ;  /* 0x0000180201007387 */ /* 0x0003e80000100800 */
[----:B------:R2:W-:Y:S01]  /*8cb0*/  STL [R1+0x1c], R0 ;  /* 0x00001c0001007387 */ /* 0x0005e20000100800 */
[----:B0-----:R-:W-:Y:S02]  /*8cc0*/  IMAD R3, R23, UR4, RZ ;  /* 0x0000000417037c24 */ /* 0x001fe4000f8e02ff */
[----:B-1----:R-:W-:-:S03]  /*8cd0*/  IMAD R2, R22, UR4, RZ ;  /* 0x0000000416027c24 */ /* 0x002fc6000f8e02ff */
[----:B------:R-:W-:Y:S01]  /*8ce0*/  STL [R1+0x20], R3 ;  /* 0x0000200301007387 */ /* 0x000fe20000100800 */
[----:B--2---:R-:W-:-:S03]  /*8cf0*/  IMAD R0, R21, UR4, RZ ;  /* 0x0000000415007c24 */ /* 0x004fc6000f8e02ff */
[----:B------:R-:W-:Y:S04]  /*8d00*/  STL [R1+0x24], R2 ;  /* 0x0000240201007387 */ /* 0x000fe80000100800 */
[----:B------:R0:W-:Y:S04]  /*8d10*/  STL [R1+0x28], R0 ;  /* 0x0000280001007387 */ /* 0x0001e80000100800 */
[----:B0-----:R-:W2:Y:S01]  /*8d20*/  LDL.LU R0, [R1+0x90] ;  /* 0x0000900001007983 */ /* 0x001ea20000300800 */
[----:B------:R-:W-:Y:S02]  /*8d30*/  IMAD R3, R20, UR4, RZ ;  /* 0x0000000414037c24 */ /* 0x000fe4000f8e02ff */
[----:B------:R-:W-:-:S03]  /*8d40*/  IMAD R2, R19, UR4, RZ ;  /* 0x0000000413027c24 */ /* 0x000fc6000f8e02ff */
[----:B------:R-:W-:Y:S04]  /*8d50*/  STL [R1+0x2c], R3 ;  /* 0x00002c0301007387 */ /* 0x000fe80000100800 */
[----:B--2---:R0:W-:Y:S04]  /*8d60*/  STL [R1+0x7bc], R0 ;  /* 0x0007bc0001007387 */ /* 0x0041e80000100800 */
[----:B------:R-:W-:Y:S04]  /*8d70*/  STL [R1+0x30], R2 ;  /* 0x0000300201007387 */ /* 0x000fe80000100800 */
[----:B0-----:R-:W2:Y:S04]  /*8d80*/  LDL.LU R0, [R1+0x8c] ;  /* 0x00008c0001007983 */ /* 0x001ea80000300800 */
[----:B--2---:R0:W-:Y:S04]  /*8d90*/  STL [R1+0x7c0], R0 ;  /* 0x0007c00001007387 */ /* 0x0041e80000100800 */
[----:B0-----:R-:W2:Y:S04]  /*8da0*/  LDL.LU R0, [R1+0x88] ;  /* 0x0000880001007983 */ /* 0x001ea80000300800 */
[----:B------:R-:W3:Y:S04]  /*8db0*/  LDL.LU R2, [R1+0x9c] ;  /* 0x00009c0001027983 */ /* 0x000ee80000300800 */
[----:B------:R-:W4:Y:S04]  /*8dc0*/  LDL.LU R6, [R1+0xa0] ;  /* 0x0000a00001067983 */ /* 0x000f280000300800 */
        /* <DEDUP_REMOVED lines=26> */
[----:B--2---:R-:W-:-:S05]  /*8f70*/  IMAD R0, R0, UR4, RZ ;  /* 0x0000000400007c24 */ /* 0x004fca000f8e02ff */
[----:B------:R0:W-:Y:S04]  /*8f80*/  STL [R1+0x34], R0 ;  /* 0x0000340001007387 */ /* 0x0001e80000100800 */
[----:B0-----:R-:W2:Y:S02]  /*8f90*/  LDL.LU R0, [R1+0x7c0] ;  /* 0x0007c00001007983 */ /* 0x001ea40000300800 */
[----:B--2---:R-:W-:-:S05]  /*8fa0*/  IMAD R0, R0, UR4, RZ ;  /* 0x0000000400007c24 */ /* 0x004fca000f8e02ff */
[----:B------:R0:W-:Y:S04]  /*8fb0*/  STL [R1+0x38], R0 ;  /* 0x0000380001007387 */ /* 0x0001e80000100800 */
[----:B0-----:R-:W2:Y:S01]  /*8fc0*/  LDL.LU R0, [R1+0x7bc] ;  /* 0x0007bc0001007983 */ /* 0x001ea20000300800 */
[----:B---3--:R-:W-:Y:S02]  /*8fd0*/  IMAD R2, R2, UR4, RZ ;  /* 0x0000000402027c24 */ /* 0x008fe4000f8e02ff */
[----:B--2---:R-:W-:-:S05]  /*8fe0*/  IMAD R0, R0, UR4, RZ ;  /* 0x0000000400007c24 */ /* 0x004fca000f8e02ff */
[----:B------:R4:W-:Y:S04]  /*8ff0*/  STL [R1+0x40], R0 ;  /* 0x0000400001007387 */ /* 0x0009e80000100800 */
[----:B------:R0:W-:Y:S01]  /*9000*/  STL [R1+0x44], R2 ;  /* 0x0000440201007387 */ /* 0x0001e20000100800 */
[----:B----4-:R-:W-:Y:S02]  /*9010*/  IMAD R0, R6, UR4, RZ ;  /* 0x0000000406007c24 */ /* 0x010fe4000f8e02ff */
[----:B-----5:R-:W-:Y:S02]  /*9020*/  IMAD R6, R7, UR4, RZ ;  /* 0x0000000407067c24 */ /* 0x020fe4000f8e02ff */
[----:B0-----:R-:W-:Y:S01]  /*9030*/  IMAD R2, R8, UR4, RZ ;  /* 0x0000000408027c24 */ /* 0x001fe2000f8e02ff */
[----:B------:R0:W-:Y:S04]  /*9040*/  STL [R1+0x4c], R0 ;  /* 0x00004c0001007387 */ /* 0x0001e80000100800 */
[----:B------:R1:W-:Y:S01]  /*9050*/  STL [R1+0x54], R6 ;  /* 0x0000540601007387 */ /* 0x0003e20000100800 */
[----:B0-----:R-:W-:-:S03]  /*9060*/  IMAD R0, R10, UR4, RZ ;  /* 0x000000040a007c24 */ /* 0x001fc6000f8e02ff */
[----:B------:R0:W-:Y:S01]  /*9070*/  STL [R1+0x58], R2 ;  /* 0x0000580201007387 */ /* 0x0001e20000100800 */
[----:B-1----:R-:W-:-:S03]  /*9080*/  IMAD R6, R9, UR4, RZ ;  /* 0x0000000409067c24 */ /* 0x002fc6000f8e02ff */
[----:B------:R1:W-:Y:S01]  /*9090*/  STL [R1+0x74], R0 ;  /* 0x0000740001007387 */ /* 0x0003e20000100800 */
[----:B0-----:R-:W-:-:S03]  /*90a0*/  IMAD R2, R5, UR4, RZ ;  /* 0x0000000405027c24 */ /* 0x001fc6000f8e02ff */
[----:B------:R-:W-:Y:S01]  /*90b0*/  STL [R1+0x7c], R6 ;  /* 0x00007c0601007387 */ /* 0x000fe20000100800 */
[----:B-1----:R-:W-:-:S03]  /*90c0*/  IMAD R0, R4, UR4, RZ ;  /* 0x0000000404007c24 */ /* 0x002fc6000f8e02ff */
[----:B------:R0:W-:Y:S01]  /*90d0*/  STL [R1+0x80], R2 ;  /* 0x0000800201007387 */ /* 0x0001e20000100800 */
[----:B------:R-:W-:-:S03]  /*90e0*/  IMAD R4, R12, UR4, RZ ;  /* 0x000000040c047c24 */ /* 0x000fc6000f8e02ff */
        /* <DEDUP_REMOVED lines=8> */
[----:B------:R0:W-:Y:S01]  /*9170*/  STL [R1+0x94], R4 ;  /* 0x0000940401007387 */ /* 0x0001e20000100800 */
[----:B--2---:R-:W-:-:S03]  /*9180*/  IMAD R0, R15, UR4, RZ ;  /* 0x000000040f007c24 */ /* 0x004fc6000f8e02ff */
[----:B------:R1:W-:Y:S04]  /*9190*/  STL [R1+0x9c], R2 ;  /* 0x00009c0201007387 */ /* 0x0003e80000100800 */
[----:B------:R2:W-:Y:S01]  /*91a0*/  STL [R1+0xa0], R0 ;  /* 0x0000a00001007387 */ /* 0x0005e20000100800 */
[----:B0-----:R-:W-:Y:S02]  /*91b0*/  IMAD R4, R14, UR4, RZ ;  /* 0x000000040e047c24 */ /* 0x001fe4000f8e02ff */
[----:B-1----:R-:W-:-:S03]  /*91c0*/  IMAD R2, R13, UR4, RZ ;  /* 0x000000040d027c24 */ /* 0x002fc6000f8e02ff */
[----:B------:R-:W-:Y:S01]  /*91d0*/  STL [R1+0xa8], R4 ;  /* 0x0000a80401007387 */ /* 0x000fe20000100800 */
[----:B--2---:R-:W-:-:S03]  /*91e0*/  IMAD R0, R3, UR4, RZ ;  /* 0x0000000403007c24 */ /* 0x004fc6000f8e02ff */
        /* <DEDUP_REMOVED lines=153> */
[----:B------:R-:W5:Y:S01]  /*9b80*/  LDL.LU R19, [R1] ;  /* 0x0000000001137983 */ /* 0x000f620000300800 */
[----:B--2---:R-:W-:-:S05]  /*9b90*/  IMAD R0, R0, UR4, RZ ;  /* 0x0000000400007c24 */ /* 0x004fca000f8e02ff */
[----:B------:R0:W-:Y:S04]  /*9ba0*/  STL [R1+0x124], R0 ;  /* 0x0001240001007387 */ /* 0x0001e80000100800 */
[----:B0-----:R-:W2:Y:S02]  /*9bb0*/  LDL.LU R0, [R1+0x7b0] ;  /* 0x0007b00001007983 */ /* 0x001ea40000300800 */
[----:B--2---:R-:W-:-:S05]  /*9bc0*/  IMAD R0, R0, UR4, RZ ;  /* 0x0000000400007c24 */ /* 0x004fca000f8e02ff */
[----:B------:R0:W-:Y:S04]  /*9bd0*/  STL [R1+0x120], R0 ;  /* 0x0001200001007387 */ /* 0x0001e80000100800 */
[----:B0-----:R-:W2:Y:S01]  /*9be0*/  LDL.LU R0, [R1+0x7ac] ;  /* 0x0007ac0001007983 */ /* 0x001ea20000300800 */
[----:B---3--:R-:W-:Y:S02]  /*9bf0*/  IMAD R2, R2, UR4, RZ ;  /* 0x0000000402027c24 */ /* 0x008fe4000f8e02ff */
[----:B----4-:R-:W-:Y:S02]  /*9c00*/  IMAD R6, R6, UR4, RZ ;  /* 0x0000000406067c24 */ /* 0x010fe4000f8e02ff */
[----:B-----5:R-:W-:Y:S02]  /*9c10*/  IMAD R7, R7, UR4, RZ ;  /* 0x0000000407077c24 */ /* 0x020fe4000f8e02ff */
[----:B------:R-:W-:-:S02]  /*9c20*/  IMAD R8, R8, UR4, RZ ;  /* 0x0000000408087c24 */ /* 0x000fc4000f8e02ff */
[----:B------:R-:W-:Y:S02]  /*9c30*/  IMAD R10, R10, UR4, RZ ;  /* 0x000000040a0a7c24 */ /* 0x000fe4000f8e02ff */
[----:B------:R-:W-:Y:S02]  /*9c40*/  IMAD R9, R9, UR4, RZ ;  /* 0x0000000409097c24 */ /* 0x000fe4000f8e02ff */
[----:B------:R-:W-:Y:S02]  /*9c50*/  IMAD R4, R4, UR4, RZ ;  /* 0x0000000404047c24 */ /* 0x000fe4000f8e02ff */
[----:B------:R-:W-:Y:S02]  /*9c60*/  IMAD R5, R5, UR4, RZ ;  /* 0x0000000405057c24 */ /* 0x000fe4000f8e02ff */
[----:B------:R-:W-:Y:S02]  /*9c70*/  IMAD R12, R12, UR4, RZ ;  /* 0x000000040c0c7c24 */ /* 0x000fe4000f8e02ff */
        /* <DEDUP_REMOVED lines=19> */
[----:B--2---:R-:W-:-:S05]  /*9db0*/  IMAD R0, R0, UR4, RZ ;  /* 0x0000000400007c24 */ /* 0x004fca000f8e02ff */
[----:B------:R0:W-:Y:S04]  /*9dc0*/  STL [R1+0x118], R0 ;  /* 0x0001180001007387 */ /* 0x0001e80000100800 */
[----:B0-----:R-:W2:Y:S04]  /*9dd0*/  LDL.LU R0, [R1+0x7a8] ;  /* 0x0007a80001007983 */ /* 0x001ea80000300800 */
[----:B------:R0:W-:Y:S04]  /*9de0*/  STL [R1+0x108], R2 ;  /* 0x0001080201007387 */ /* 0x0001e80000100800 */
[----:B0-----:R-:W3:Y:S04]  /*9df0*/  LDL.LU R2, [R1+0x7a4] ;  /* 0x0007a40001027983 */ /* 0x001ee80000300800 */
[----:B------:R0:W-:Y:S04]  /*9e00*/  STL [R1+0x100], R6 ;  /* 0x0001000601007387 */ /* 0x0001e80000100800 */
[----:B0-----:R-:W4:Y:S04]  /*9e10*/  LDL.LU R6, [R1+0x7a0] ;  /* 0x0007a00001067983 */ /* 0x001f280000300800 */
[----:B------:R0:W-:Y:S04]  /*9e20*/  STL [R1+0xfc], R7 ;  /* 0x0000fc0701007387 */ /* 0x0001e80000100800 */
[----:B0-----:R-:W5:Y:S04]  /*9e30*/  LDL.LU R7, [R1+0x79c] ;  /* 0x00079c0001077983 */ /* 0x001f680000300800 */
[----:B------:R0:W-:Y:S04]  /*9e40*/  STL [R1+0xf8], R8 ;  /* 0x0000f80801007387 */ /* 0x0001e80000100800 */
[----:B0-----:R-:W2:Y:S04]  /*9e50*/  LDL.LU R8, [R1+0x798] ;  /* 0x0007980001087983 */ /* 0x001ea80000300800 */
[----:B------:R0:W-:Y:S04]  /*9e60*/  STL [R1+0xec], R10 ;  /* 0x0000ec0a01007387 */ /* 0x0001e80000100800 */
[----:B0-----:R-:W3:Y:S04]  /*9e70*/  LDL.LU R10, [R1+0x794] ;  /* 0x00079400010a7983 */ /* 0x001ee80000300800 */
[----:B------:R0:W-:Y:S04]  /*9e80*/  STL [R1+0xe4], R9 ;  /* 0x0000e40901007387 */ /* 0x0001e80000100800 */
[----:B0-----:R-:W4:Y:S04]  /*9e90*/  LDL.LU R9, [R1+0x790] ;  /* 0x0007900001097983 */ /* 0x001f280000300800 */
[----:B------:R0:W-:Y:S04]  /*9ea0*/  STL [R1+0xd0], R4 ;  /* 0x0000d00401007387 */ /* 0x0001e80000100800 */
[----:B0-----:R-:W4:Y:S04]  /*9eb0*/  LDL.LU R4, [R1+0x78c] ;  /* 0x00078c0001047983 */ /* 0x001f280000300800 */
[----:B------:R0:W-:Y:S04]  /*9ec0*/  STL [R1+0xc4], R5 ;  /* 0x0000c40501007387 */ /* 0x0001e80000100800 */
[----:B0-----:R-:W5:Y:S04]  /*9ed0*/  LDL.LU R5, [R1+0x788] ;  /* 0x0007880001057983 */ /* 0x001f680000300800 */
        /* <DEDUP_REMOVED lines=38> */
[----:B------:R0:W-:Y:S04]  /*a140*/  STL [R1], R19 ;  /* 0x0000001301007387 */ /* 0x0001e80000100800 */
[----:B0-----:R-:W5:Y:S01]  /*a150*/  LDL.LU R19, [R1+0x738] ;  /* 0x0007380001137983 */ /* 0x001f620000300800 */
[----:B--2---:R-:W-:-:S02]  /*a160*/  IMAD R29, R29, UR4, RZ ;  /* 0x000000041d1d7c24 */ /* 0x004fc4000f8e02ff */
[----:B---3--:R-:W-:Y:S02]  /*a170*/  IMAD R28, R28, UR4, RZ ;  /* 0x000000041c1c7c24 */ /* 0x008fe4000f8e02ff */
[----:B----4-:R-:W-:Y:S02]  /*a180*/  IMAD R27, R27, UR4, RZ ;  /* 0x000000041b1b7c24 */ /* 0x010fe4000f8e02ff */
[----:B-----5:R-:W-:Y:S02]  /*a190*/  IMAD R26, R26, UR4, RZ ;  /* 0x000000041a1a7c24 */ /* 0x020fe4000f8e02ff */
[----:B------:R-:W-:Y:S02]  /*a1a0*/  IMAD R25, R25, UR4, RZ ;  /* 0x0000000419197c24 */ /* 0x000fe4000f8e02ff */
[----:B------:R-:W-:Y:S02]  /*a1b0*/  IMAD R24, R24, UR4, RZ ;  /* 0x0000000418187c24 */ /* 0x000fe4000f8e02ff */
[----:B------:R-:W-:-:S02]  /*a1c0*/  IMAD R23, R23, UR4, RZ ;  /* 0x0000000417177c24 */ /* 0x000fc4000f8e02ff */
[----:B------:R-:W-:Y:S02]  /*a1d0*/  IMAD R22, R22, UR4, RZ ;  /* 0x0000000416167c24 */ /* 0x000fe4000f8e02ff */
[----:B------:R-:W-:Y:S02]  /*a1e0*/  IMAD R21, R21, UR4, RZ ;  /* 0x0000000415157c24 */ /* 0x000fe4000f8e02ff */
[----:B------:R-:W-:Y:S02]  /*a1f0*/  IMAD R20, R20, UR4, RZ ;  /* 0x0000000414147c24 */ /* 0x000fe4000f8e02ff */
[----:B------:R-:W-:-:S05]  /*a200*/  IMAD R19, R19, UR4, RZ ;  /* 0x0000000413137c24 */ /* 0x000fca000f8e02ff */
[----:B------:R0:W-:Y:S04]  /*a210*/  STL [R1+0x700], R19 ;  /* 0x0007001301007387 */ /* 0x0001e80000100800 */
[----:B0-----:R-:W2:Y:S04]  /*a220*/  LDL R19, [R1+0x1c4] ;  /* 0x0001c40001137983 */ /* 0x001ea80000100800 */
[----:B------:R-:W-:Y:S04]  /*a230*/  STL [R1+0x704], R20 ;  /* 0x0007041401007387 */ /* 0x000fe80000100800 */
        /* <DEDUP_REMOVED lines=8> */
[----:B------:R0:W-:Y:S04]  /*a2c0*/  STL [R1+0x728], R29 ;  /* 0x0007281d01007387 */ /* 0x0001e80000100800 */
[----:B0-----:R-:W3:Y:S04]  /*a2d0*/  LDL.LU R29, [R1+0x14] ;  /* 0x00001400011d7983 */ /* 0x001ee80000300800 */
[----:B------:R-:W4:Y:S01]  /*a2e0*/  LDL.LU R28, [R1+0x18] ;  /* 0x00001800011c7983 */ /* 0x000f220000300800 */
[----:B------:R-:W-:-:S05]  /*a2f0*/  IMAD R3, R3, UR4, RZ ;  /* 0x0000000403037c24 */ /* 0x000fca000f8e02ff */
[----:B------:R-:W-:Y:S04]  /*a300*/  STL [R1+0x194], R3 ;  /* 0x0001940301007387 */ /* 0x000fe80000100800 */
[----:B------:R-:W5:Y:S04]  /*a310*/  LDL.LU R27, [R1+0x1c] ;  /* 0x00001c00011b7983 */ /* 0x000f680000300800 */
[----:B------:R-:W5:Y:S04]  /*a320*/  LDL.LU R26, [R1+0x20] ;  /* 0x00002000011a7983 */ /* 0x000f680000300800 */
[----:B------:R-:W5:Y:S01]  /*a330*/  LDL.LU R25, [R1+0x24] ;  /* 0x0000240001197983 */ /* 0x000f620000300800 */
[----:B------:R-:W-:-:S03]  /*a340*/  IMAD R13, R13, UR4, RZ ;  /* 0x000000040d0d7c24 */ /* 0x000fc6000f8e02ff */
[----:B------:R-:W5:Y:S01]  /*a350*/  LDL.LU R24, [R1+0x28] ;  /* 0x0000280001187983 */ /* 0x000f620000300800 */
[----:B------:R-:W-:Y:S02]  /*a360*/  IMAD R14, R14, UR4, RZ ;  /* 0x000000040e0e7c24 */ /* 0x000fe4000f8e02ff */
[----:B------:R-:W-:Y:S01]  /*a370*/  IMAD R15, R15, UR4, RZ ;  /* 0x000000040f0f7c24 */ /* 0x000fe2000f8e02ff */
[----:B------:R0:W-:Y:S04]  /*a380*/  STL [R1+0x72c], R13 ;  /* 0x00072c0d01007387 */ /* 0x0001e80000100800 */
[----:B------:R1:W-:Y:S04]  /*a390*/  STL [R1+0x730], R14 ;  /* 0x0007300e01007387 */ /* 0x0003e80000100800 */
[----:B------:R-:W-:Y:S04]  /*a3a0*/  STL [R1+0x734], R15 ;  /* 0x0007340f01007387 */ /* 0x000fe80000100800 */
[----:B------:R-:W5:Y:S01]  /*a3b0*/  LDL.LU R23, [R1+0x2c] ;  /* 0x00002c0001177983 */ /* 0x000f620000300800 */
[----:B0-----:R-:W-:-:S02]  /*a3c0*/  LEA R13, P1, R9, R4, 0x1 ;  /* 0x00000004090d7211 */ /* 0x001fc400078208ff */
[----:B-1----:R-:W-:-:S03]  /*a3d0*/  LEA R14, P6, R10, R4, 0x1 ;  /* 0x000000040a0e7211 */ /* 0x002fc600078c08ff */
[----:B------:R0:W-:Y:S04]  /*a3e0*/  STL [R1+0x6dc], R13 ;  /* 0x0006dc0d01007387 */ /* 0x0001e80000100800 */
[----:B------:R-:W5:Y:S01]  /*a3f0*/  LDL.LU R22, [R1+0x30] ;  /* 0x0000300001167983 */ /* 0x000f620000300800 */
[----:B0-----:R-:W-:-:S03]  /*a400*/  LEA R13, P5, R8, R4, 0x1 ;  /* 0x00000004080d7211 */ /* 0x001fc600078a08ff */
[----:B------:R0:W-:Y:S04]  /*a410*/  STL [R1+0x398], R14 ;  /* 0x0003980e01007387 */ /* 0x0001e80000100800 */
[----:B------:R1:W-:Y:S04]  /*a420*/  STL [R1+0x390], R13 ;  /* 0x0003900d01007387 */ /* 0x0003e80000100800 */
[----:B------:R-:W5:Y:S01]  /*a430*/  LDL.LU R21, [R1+0x34] ;  /* 0x0000340001157983 */ /* 0x000f620000300800 */
[-C--:B0-----:R-:W-:Y:S02]  /*a440*/  LEA R14, P4, R7, R4.reuse, 0x1 ;  /* 0x00000004070e7211 */ /* 0x081fe400078808ff */
[----:B------:R-:W-:-:S02]  /*a450*/  LEA R15, P2, R2, R4, 0x1 ;  /* 0x00000004020f7211 */ /* 0x000fc400078408ff */
[----:B-1----:R-:W-:Y:S01]  /*a460*/  LEA R13, P3, R6, R4, 0x1 ;  /* 0x00000004060d7211 */ /* 0x002fe200078608ff */
[----:B------:R0:W-:Y:S04]  /*a470*/  STL [R1+0x388], R14 ;  /* 0x0003880e01007387 */ /* 0x0001e80000100800 */
[----:B------:R1:W-:Y:S01]  /*a480*/  STL [R1+0x380], R13 ;  /* 0x0003800d01007387 */ /* 0x0003e20000100800 */
[----:B0-----:R-:W-:-:S03]  /*a490*/  LEA.HI.X.SX32 R14, R9, R5, 0x1, P1 ;  /* 0x00000005090e7211 */ /* 0x001fc600008f0eff */
[----:B------:R-:W-:Y:S01]  /*a4a0*/  STL [R1+0x378], R15 ;  /* 0x0003780f01007387 */ /* 0x000fe20000100800 */
[----:B------:R-:W-:-:S03]  /*a4b0*/  LEA.HI.X.SX32 R9, R10, R5, 0x1, P6 ;  /* 0x000000050a097211 */ /* 0x000fc600030f0eff */
[----:B------:R-:W-:Y:S04]  /*a4c0*/  STL [R1+0x6d8], R14 ;  /* 0x0006d80e01007387 */ /* 0x000fe80000100800 */
[----:B------:R-:W5:Y:S01]  /*a4d0*/  LDL.LU R10, [R1+0x38] ;  /* 0x00003800010a7983 */ /* 0x000f620000300800 */
[----:B-1----:R-:W-:-:S05]  /*a4e0*/  LEA R13, P1, R0, R4, 0x1 ;  /* 0x00000004000d7211 */ /* 0x002fca00078208ff */
[----:B------:R-:W-:Y:S04]  /*a4f0*/  STL [R1+0x370], R13 ;  /* 0x0003700d01007387 */ /* 0x000fe80000100800 */
[----:B------:R-:W5:Y:S04]  /*a500*/  LDL.LU R20, [R1+0x40] ;  /* 0x0000400001147983 */ /* 0x000f680000300800 */
[----:B------:R0:W-:Y:S01]  /*a510*/  STL [R1+0x6d4], R9 ;  /* 0x0006d40901007387 */ /* 0x0001e20000100800 */
[-C--:B------:R-:W-:Y:S02]  /*a520*/  LEA.HI.X.SX32 R7, R7, R5.reuse, 0x1, P4 ;  /* 0x0000000507077211 */ /* 0x080fe400020f0eff */
[----:B0-----:R-:W-:-:S02]  /*a530*/  LEA.HI.X.SX32 R9, R8, R5, 0x1, P5 ;  /* 0x0000000508097211 */ /* 0x001fc400028f0eff */
[----:B--2---:R-:W-:Y:S02]  /*a540*/  LEA R3, P0, R19, UR10, 0x1 ;  /* 0x0000000a13037c11 */ /* 0x004fe4000f8008ff */
[----:B------:R-:W2:Y:S01]  /*a550*/  LDL.LU R19, [R1+0x44] ;  /* 0x0000440001137983 */ /* 0x000ea20000300800 */
[-C--:B---3--:R-:W-:Y:S02]  /*a560*/  LEA R13, P6, R29, R4.reuse, 0x1 ;  /* 0x000000041d0d7211 */ /* 0x088fe400078c08ff */
[----:B----4-:R-:W-:-:S03]  /*a570*/  LEA R8, P5, R28, R4, 0x1 ;  /* 0x000000041c087211 */ /* 0x010fc600078a08ff */
[----:B------:R-:W-:Y:S04]  /*a580*/  STL [R1+0x368], R13 ;  /* 0x0003680d01007387 */ /* 0x000fe80000100800 */
[----:B------:R0:W-:Y:S04]  /*a590*/  STL [R1+0x6d0], R9 ;  /* 0x0006d00901007387 */ /* 0x0001e80000100800 */
[----:B0-----:R-:W3:Y:S04]  /*a5a0*/  LDL.LU R9, [R1+0x4c] ;  /* 0x00004c0001097983 */ /* 0x001ee80000300800 */
[----:B------:R5:W-:Y:S04]  /*a5b0*/  STL [R1+0x360], R8 ;  /* 0x0003600801007387 */ /* 0x000be80000100800 */
[----:B------:R0:W-:Y:S04]  /*a5c0*/  STL [R1+0x6c0], R7 ;  /* 0x0006c00701007387 */ /* 0x0001e80000100800 */
[----:B------:R-:W4:Y:S01]  /*a5d0*/  LDL.LU R15, [R1+0x54] ;  /* 0x00005400010f7983 */ /* 0x000f220000300800 */
[----:B-----5:R-:W-:-:S02]  /*a5e0*/  LEA R8, P4, R27, R4, 0x1 ;  /* 0x000000041b087211 */ /* 0x020fc400078808ff */
[----:B0-----:R-:W-:-:S03]  /*a5f0*/  LEA.HI.X.SX32 R7, R6, R5, 0x1, P3 ;  /* 0x0000000506077211 */ /* 0x001fc600018f0eff */
[----:B------:R-:W-:Y:S04]  /*a600*/  STL [R1+0x358], R8 ;  /* 0x0003580801007387 */ /* 0x000fe80000100800 */
[----:B------:R-:W-:Y:S04]  /*a610*/  STL [R1+0x3a4], R7 ;  /* 0x0003a40701007387 */ /* 0x000fe80000100800 */
[----:B------:R-:W5:Y:S01]  /*a620*/  LDL.LU R14, [R1+0x58] ;  /* 0x00005800010e7983 */ /* 0x000f620000300800 */
[----:B------:R-:W-:Y:S02]  /*a630*/  LEA R6, P3, R26, R4, 0x1 ;  /* 0x000000041a067211 */ /* 0x000fe400078608ff */
[----:B------:R-:W-:-:S03]  /*a640*/  LEA.HI.X.SX32 R2, R2, R5, 0x1, P2 ;  /* 0x0000000502027211 */ /* 0x000fc600010f0eff */
[----:B------:R0:W-:Y:S04]  /*a650*/  STL [R1+0x350], R6 ;  /* 0x0003500601007387 */ /* 0x0001e80000100800 */
[----:B------:R1:W-:Y:S04]  /*a660*/  STL [R1+0x3a0], R2 ;  /* 0x0003a00201007387 */ /* 0x0003e80000100800 */
[----:B------:R-:W5:Y:S01]  /*a670*/  LDL.LU R13, [R1+0x74] ;  /* 0x00007400010d7983 */ /* 0x000f620000300800 */
[----:B0-----:R-:W-:Y:S02]  /*a680*/  LEA R6, P2, R25, R4, 0x1 ;  /* 0x0000000419067211 */ /* 0x001fe400078408ff */
[----:B-1----:R-:W-:-:S03]  /*a690*/  LEA.HI.X.SX32 R2, R0, R5, 0x1, P1 ;  /* 0x0000000500027211 */ /* 0x002fc600008f0eff */
[----:B------:R-:W-:Y:S04]  /*a6a0*/  STL [R1+0x348], R6 ;  /* 0x0003480601007387 */ /* 0x000fe80000100800 */
[----:B------:R0:W-:Y:S01]  /*a6b0*/  STL [R1+0x374], R2 ;  /* 0x0003740201007387 */ /* 0x0001e20000100800 */
[-C--:B------:R-:W-:Y:S02]  /*a6c0*/  LEA R0, P1, R24, R4.reuse, 0x1 ;  /* 0x0000000418007211 */ /* 0x080fe400078208ff */
[----:B0-----:R-:W-:Y:S02]  /*a6d0*/  LEA.HI.X.SX32 R2, R29, R5, 0x1, P6 ;  /* 0x000000051d027211 */ /* 0x001fe400030f0eff */
[----:B------:R-:W5:Y:S04]  /*a6e0*/  LDL.LU R29, [R1+0x7c] ;  /* 0x00007c00011d7983 */ /* 0x000f680000300800 */
[----:B------:R0:W-:Y:S04]  /*a6f0*/  STL [R1+0x340], R0 ;  /* 0x0003400001007387 */ /* 0x0001e80000100800 */
[----:B------:R1:W-:Y:S01]  /*a700*/  STL [R1+0x36c], R2 ;  /* 0x00036c0201007387 */ /* 0x0003e20000100800 */
[----:B0-----:R-:W-:-:S02]  /*a710*/  LEA R0, P6, R23, R4, 0x1 ;  /* 0x0000000417007211 */ /* 0x001fc400078c08ff */
[----:B-1----:R-:W-:Y:S02]  /*a720*/  LEA.HI.X.SX32 R2, R28, R5, 0x1, P5 ;  /* 0x000000051c027211 */ /* 0x002fe400028f0eff */
        /* <DEDUP_REMOVED lines=9> */
[-C--:B-1----:R-:W-:Y:S02]  /*a7c0*/  LEA.HI.X.SX32 R2, R26, R5.reuse, 0x1, P3 ;  /* 0x000000051a027211 */ /* 0x082fe400018f0eff */
[----:B------:R-:W5:Y:S04]  /*a7d0*/  LDL.LU R26, [R1+0x88] ;  /* 0x00008800011a7983 */ /* 0x000f680000300800 */
[----:B------:R-:W-:Y:S04]  /*a7e0*/  STL [R1+0x328], R0 ;  /* 0x0003280001007387 */ /* 0x000fe80000100800 */
[----:B------:R0:W-:Y:S02]  /*a7f0*/  STL [R1+0x354], R2 ;  /* 0x0003540201007387 */ /* 0x0001e40000100800 */
[----:B0-----:R-:W-:-:S02]  /*a800*/  LEA.HI.X.SX32 R2, R25, R5, 0x1, P2 ;  /* 0x0000000519027211 */ /* 0x001fc400010f0eff */
[----:B------:R-:W5:Y:S01]  /*a810*/  LDL.LU R25, [R1+0x8c] ;  /* 0x00008c0001197983 */ /* 0x000f620000300800 */
[----:B------:R-:W-:-:S05]  /*a820*/  LEA R0, P3, R10, R4, 0x1 ;  /* 0x000000040a007211 */ /* 0x000fca00078608ff */
[----:B------:R-:W-:Y:S04]  /*a830*/  STL [R1+0x320], R0 ;  /* 0x0003200001007387 */ /* 0x000fe80000100800 */
[----:B------:R0:W-:Y:S02]  /*a840*/  STL [R1+0x34c], R2 ;  /* 0x00034c0201007387 */ /* 0x0001e40000100800 */
[----:B0-----:R-:W-:Y:S02]  /*a850*/  LEA.HI.X.SX32 R2, R24, R5, 0x1, P1 ;  /* 0x0000000518027211 */ /* 0x001fe400008f0eff */
[----:B------:R-:W5:Y:S01]  /*a860*/  LDL.LU R24, [R1+0x90] ;  /* 0x0000900001187983 */ /* 0x000f620000300800 */
[----:B------:R-:W-:-:S05]  /*a870*/  LEA R0, P2, R20, R4, 0x1 ;  /* 0x0000000414007211 */ /* 0x000fca00078408ff */
[----:B------:R-:W-:Y:S04]  /*a880*/  STL [R1+0x318], R0 ;  /* 0x0003180001007387 */ /* 0x000fe80000100800 */
[----:B------:R0:W-:Y:S02]  /*a890*/  STL [R1+0x344], R2 ;  /* 0x0003440201007387 */ /* 0x0001e40000100800 */
[----:B0-----:R-:W-:Y:S02]  /*a8a0*/  LEA.HI.X.SX32 R2, R23, R5, 0x1, P6 ;  /* 0x0000000517027211 */ /* 0x001fe400030f0eff */
[----:B------:R-:W5:Y:S01]  /*a8b0*/  LDL.LU R23, [R1+0x94] ;  /* 0x0000940001177983 */ /* 0x000f620000300800 */
[----:B--2---:R-:W-:-:S05]  /*a8c0*/  LEA R0, P1, R19, R4, 0x1 ;  /* 0x0000000413007211 */ /* 0x004fca00078208ff */
[----:B------:R-:W-:Y:S04]  /*a8d0*/  STL [R1+0x310], R0 ;  /* 0x0003100001007387 */ /* 0x000fe80000100800 */
[----:B------:R0:W-:Y:S02]  /*a8e0*/  STL [R1+0x33c], R2 ;  /* 0x00033c0201007387 */ /* 0x0001e40000100800 */
[----:B0-----:R-:W-:Y:S02]  /*a8f0*/  LEA.HI.X.SX32 R2, R22, R5, 0x1, P5 ;  /* 0x0000000516027211 */ /* 0x001fe400028f0eff */
[----:B------:R-:W2:Y:S01]  /*a900*/  LDL.LU R22, [R1+0x9c] ;  /* 0x00009c0001167983 */ /* 0x000ea20000300800 */
[----:B---3--:R-:W-:-:S05]  /*a910*/  LEA R0, P6, R9, R4, 0x1 ;  /* 0x0000000409007211 */ /* 0x008fca00078c08ff */
[----:B------:R4:W-:Y:S04]  /*a920*/  STL [R1+0x308], R0 ;  /* 0x0003080001007387 */ /* 0x0009e80000100800 */
[----:B------:R0:W-:Y:S01]  /*a930*/  STL [R1+0x334], R2 ;  /* 0x0003340201007387 */ /* 0x0001e20000100800 */
[----:B----4-:R-:W-:Y:S02]  /*a940*/  LEA R0, P5, R15, R4, 0x1 ;  /* 0x000000040f007211 */ /* 0x010fe400078a08ff */
[-C--:B0-----:R-:W-:Y:S02]  /*a950*/  LEA.HI.X.SX32 R2, R21, R5.reuse, 0x1, P4 ;  /* 0x0000000515027211 */ /* 0x081fe400020f0eff */
[----:B------:R-:W3:Y:S04]  /*a960*/  LDL.LU R21, [R1+0xa0] ;  /* 0x0000a00001157983 */ /* 0x000ee80000300800 */
[----:B------:R-:W-:Y:S04]  /*a970*/  STL [R1+0x300], R0 ;  /* 0x0003000001007387 */ /* 0x000fe80000100800 */
[----:B------:R0:W-:Y:S02]  /*a980*/  STL [R1+0x32c], R2 ;  /* 0x00032c0201007387 */ /* 0x0001e40000100800 */
[----:B0-----:R-:W-:-:S02]  /*a990*/  LEA.HI.X.SX32 R2, R10, R5, 0x1, P3 ;  /* 0x000000050a027211 */ /* 0x001fc400018f0eff */
[----:B------:R-:W4:Y:S01]  /*a9a0*/  LDL.LU R10, [R1+0xa8] ;  /* 0x0000a800010a7983 */ /* 0x000f220000300800 */
[----:B-----5:R-:W-:-:S05]  /*a9b0*/  LEA R0, P4, R14, R4, 0x1 ;  /* 0x000000040e007211 */ /* 0x020fca00078808ff */
[----:B------:R-:W-:Y:S04]  /*a9c0*/  STL [R1+0x2f8], R0 ;  /* 0x0002f80001007387 */ /* 0x000fe80000100800 */
[----:B------:R0:W-:Y:S02]  /*a9d0*/  STL [R1+0x324], R2 ;  /* 0x0003240201007387 */ /* 0x0001e40000100800 */
[----:B0-----:R-:W-:Y:S02]  /*a9e0*/  LEA.HI.X.SX32 R2, R20, R5, 0x1, P2 ;  /* 0x0000000514027211 */ /* 0x001fe400010f0eff */
[----:B------:R-:W5:Y:S01]  /*a9f0*/  LDL.LU R20, [R1+0xac] ;  /* 0x0000ac0001147983 */ /* 0x000f620000300800 */
[----:B------:R-:W-:-:S05]  /*aa00*/  LEA R0, P3, R13, R4, 0x1 ;  /* 0x000000040d007211 */ /* 0x000fca00078608ff */
[----:B------:R0:W-:Y:S04]  /*aa10*/  STL [R1+0x2f0], R0 ;  /* 0x0002f00001007387 */ /* 0x0001e80000100800 */
[----:B------:R1:W-:Y:S01]  /*aa20*/  STL [R1+0x31c], R2 ;  /* 0x00031c0201007387 */ /* 0x0003e20000100800 */
[-C--:B0-----:R-:W-:Y:S02]  /*aa30*/  LEA R0, P2, R29, R4.reuse, 0x1 ;  /* 0x000000041d007211 */ /* 0x081fe400078408ff */
        /* <DEDUP_REMOVED lines=42> */
[----:B------:R-:W-:Y:S04]  /*ace0*/  STL [R1+0x2a8], R0 ;  /* 0x0002a80001007387 */ /* 0x000fe80000100800 */
[----:B------:R0:W-:Y:S02]  /*acf0*/  STL [R1+0x2d4], R2 ;  /* 0x0002d40201007387 */ /* 0x0001e40000100800 */
[-C--:B0-----:R-:W-:Y:S02]  /*ad00*/  LEA.HI.X.SX32 R2, R25, R5.reuse, 0x1, P4 ;  /* 0x0000000519027211 */ /* 0x081fe400020f0eff */
[----:B----4-:R-:W-:Y:S01]  /*ad10*/  LEA R0, P5, R10, R4, 0x1 ;  /* 0x000000040a007211 */ /* 0x010fe200078a08ff */
        /* <DEDUP_REMOVED lines=13> */
[----:B0-----:R-:W-:Y:S02]  /*adf0*/  LEA R0, P2, R9, R4, 0x1 ;  /* 0x0000000409007211 */ /* 0x001fe400078408ff */
[-C--:B-1----:R-:W-:Y:S02]  /*ae00*/  LEA.HI.X.SX32 R2, R22, R5.reuse, 0x1, P1 ;  /* 0x0000000516027211 */ /* 0x082fe400008f0eff */
[----:B------:R-:W5:Y:S04]  /*ae10*/  LDL.LU R22, [R1+0x10c] ;  /* 0x00010c0001167983 */ /* 0x000f680000300800 */
[----:B------:R-:W-:Y:S04]  /*ae20*/  STL [R1+0x280], R0 ;  /* 0x0002800001007387 */ /* 0x000fe80000100800 */
[----:B------:R0:W-:Y:S02]  /*ae30*/  STL [R1+0x2b4], R2 ;  /* 0x0002b40201007387 */ /* 0x0001e40000100800 */
[----:B0-----:R-:W-:-:S02]  /*ae40*/  LEA.HI.X.SX32 R2, R21, R5, 0x1, P6 ;  /* 0x0000000515027211 */ /* 0x001fc400030f0eff */
[----:B------:R-:W5:Y:S01]  /*ae50*/  LDL.LU R21, [R1+0x110] ;  /* 0x0001100001157983 */ /* 0x000f620000300800 */
[----:B------:R-:W-:-:S05]  /*ae60*/  LEA R0, P1, R15, R4, 0x1 ;  /* 0x000000040f007211 */ /* 0x000fca00078208ff */
[----:B------:R0:W-:Y:S04]  /*ae70*/  STL [R1+0x278], R0 ;  /* 0x0002780001007387 */ /* 0x0001e80000100800 */
[----:B------:R1:W-:Y:S04]  /*ae80*/  STL [R1+0x2ac], R2 ;  /* 0x0002ac0201007387 */ /* 0x0003e80000100800 */
[----:B------:R-:W5:Y:S01]  /*ae90*/  LDL.LU R8, [R1+0x114] ;  /* 0x0001140001087983 */ /* 0x000f620000300800 */
[----:B0-----:R-:W-:Y:S02]  /*aea0*/  LEA R0, P6, R14, R4, 0x1 ;  /* 0x000000040e007211 */ /* 0x001fe400078c08ff */
[----:B-1----:R-:W-:-:S03]  /*aeb0*/  LEA.HI.X.SX32 R2, R10, R5, 0x1, P5 ;  /* 0x000000050a027211 */ /* 0x002fc600028f0eff */
        /* <DEDUP_REMOVED lines=11> */
[----:B------:R1:W-:Y:S04]  /*af70*/  STL [R1+0x28c], R2 ;  /* 0x00028c0201007387 */ /* 0x0003e80000100800 */
[----:B------:R-:W5:Y:S01]  /*af80*/  LDL.LU R10, [R1+0x144] ;  /* 0x00014400010a7983 */ /* 0x000f620000300800 */
[----:B0-----:R-:W-:-:S02]  /*af90*/  LEA R0, P3, R28, R4, 0x1 ;  /* 0x000000041c007211 */ /* 0x001fc400078608ff */
[----:B-1----:R-:W-:-:S03]  /*afa0*/  LEA.HI.X.SX32 R2, R9, R5, 0x1, P2 ;  /* 0x0000000509027211 */ /* 0x002fc600010f0eff */
[----:B------:R-:W-:Y:S04]  /*afb0*/  STL [R1+0x258], R0 ;  /* 0x0002580001007387 */ /* 0x000fe80000100800 */
[----:B------:R0:W-:Y:S04]  /*afc0*/  STL [R1+0x284], R2 ;  /* 0x0002840201007387 */ /* 0x0001e80000100800 */
[----:B------:R-:W5:Y:S01]  /*afd0*/  LDL.LU R9, [R1+0x148] ;  /* 0x0001480001097983 */ /* 0x000f620000300800 */
[----:B0-----:R-:W-:Y:S02]  /*afe0*/  LEA.HI.X.SX32 R2, R15, R5, 0x1, P1 ;  /* 0x000000050f027211 */ /* 0x001fe400008f0eff */
[----:B------:R-:W-:-:S05]  /*aff0*/  LEA R0, P2, R27, R4, 0x1 ;  /* 0x000000041b007211 */ /* 0x000fca00078408ff */
[----:B------:R-:W-:Y:S04]  /*b000*/  STL [R1+0x250], R0 ;  /* 0x0002500001007387 */ /* 0x000fe80000100800 */
[----:B------:R0:W-:Y:S04]  /*b010*/  STL [R1+0x27c], R2 ;  /* 0x00027c0201007387 */ /* 0x0001e80000100800 */
[----:B------:R-:W5:Y:S01]  /*b020*/  LDL.LU R15, [R1+0x150] ;  /* 0x00015000010f7983 */ /* 0x000f620000300800 */
[----:B0-----:R-:W-:Y:S02]  /*b030*/  LEA.HI.X.SX32 R2, R14, R5, 0x1, P6 ;  /* 0x000000050e027211 */ /* 0x001fe400030f0eff */
[----:B--2---:R-:W-:-:S05]  /*b040*/  LEA R0, P1, R26, R4, 0x1 ;  /* 0x000000041a007211 */ /* 0x004fca00078208ff */
[----:B------:R-:W-:Y:S04]  /*b050*/  STL [R1+0x248], R0 ;  /* 0x0002480001007387 */ /* 0x000fe80000100800 */
[----:B------:R0:W-:Y:S04]  /*b060*/  STL [R1+0x274], R2 ;  /* 0x0002740201007387 */ /* 0x0001e80000100800 */
[----:B------:R-:W2:Y:S01]  /*b070*/  LDL.LU R14, [R1+0x154] ;  /* 0x00015400010e7983 */ /* 0x000ea20000300800 */
[----:B0-----:R-:W-:Y:S02]  /*b080*/  LEA.HI.X.SX32 R2, R13, R5, 0x1, P5 ;  /* 0x000000050d027211 */ /* 0x001fe400028f0eff */
[----:B---3--:R-:W-:-:S05]  /*b090*/  LEA R0, P6, R25, R4, 0x1 ;  /* 0x0000000419007211 */ /* 0x008fca00078c08ff */
[----:B------:R-:W-:Y:S04]  /*b0a0*/  STL [R1+0x3a8], R0 ;  /* 0x0003a80001007387 */ /* 0x000fe80000100800 */
[----:B------:R0:W-:Y:S04]  /*b0b0*/  STL [R1+0x26c], R2 ;  /* 0x00026c0201007387 */ /* 0x0001e80000100800 */
[----:B------:R-:W3:Y:S01]  /*b0c0*/  LDL.LU R13, [R1+0x158] ;  /* 0x00015800010d7983 */ /* 0x000ee20000300800 */
[----:B0-----:R-:W-:Y:S02]  /*b0d0*/  LEA.HI.X.SX32 R2, R29, R5, 0x1, P4 ;  /* 0x000000051d027211 */ /* 0x001fe400020f0eff */
[----:B----4-:R-:W-:-:S05]  /*b0e0*/  LEA R0, P5, R24, R4, 0x1 ;  /* 0x0000000418007211 */ /* 0x010fca00078a08ff */
[----:B------:R-:W-:Y:S04]  /*b0f0*/  STL [R1+0x3ac], R0 ;  /* 0x0003ac0001007387 */ /* 0x000fe80000100800 */
[----:B------:R0:W-:Y:S04]  /*b100*/  STL [R1+0x264], R2 ;  /* 0x0002640201007387 */ /* 0x0001e80000100800 */
[----:B------:R-:W4:Y:S01]  /*b110*/  LDL.LU R29, [R1+0x15c] ;  /* 0x00015c00011d7983 */ /* 0x000f220000300800 */
[----:B0-----:R-:W-:Y:S02]  /*b120*/  LEA.HI.X.SX32 R2, R28, R5, 0x1, P3 ;  /* 0x000000051c027211 */ /* 0x001fe400018f0eff */
[----:B-----5:R-:W-:-:S05]  /*b130*/  LEA R0, P4, R23, R4, 0x1 ;  /* 0x0000000417007211 */ /* 0x020fca00078808ff */
        /* <DEDUP_REMOVED lines=9> */
[----:B------:R-:W-:-:S05]  /*b1d0*/  LEA R0, P2, R21, R4, 0x1 ;  /* 0x0000000415007211 */ /* 0x000fca00078408ff */
[----:B------:R0:W-:Y:S04]  /*b1e0*/  STL [R1+0x3b8], R0 ;  /* 0x0003b80001007387 */ /* 0x0001e80000100800 */
[----:B------:R1:W-:Y:S04]  /*b1f0*/  STL [R1+0x24c], R2 ;  /* 0x00024c0201007387 */ /* 0x0003e80000100800 */
[----:B------:R-:W5:Y:S01]  /*b200*/  LDL.LU R26, [R1+0x16c] ;  /* 0x00016c00011a7983 */ /* 0x000f620000300800 */
[----:B0-----:R-:W-:Y:S02]  /*b210*/  LEA R0, P1, R8, R4, 0x1 ;  /* 0x0000000408007211 */ /* 0x001fe400078208ff */
[----:B-1----:R-:W-:-:S03]  /*b220*/  LEA.HI.X.SX32 R2, R25, R5, 0x1, P6 ;  /* 0x0000000519027211 */ /* 0x002fc600030f0eff */
[----:B------:R0:W-:Y:S04]  /*b230*/  STL [R1+0x3bc], R0 ;  /* 0x0003bc0001007387 */ /* 0x0001e80000100800 */
[----:B------:R1:W-:Y:S04]  /*b240*/  STL [R1+0x240], R2 ;  /* 0x0002400201007387 */ /* 0x0003e80000100800 */
[----:B------:R-:W5:Y:S01]  /*b250*/  LDL.LU R25, [R1+0x174] ;  /* 0x0001740001197983 */ /* 0x000f620000300800 */
[----:B0-----:R-:W-:Y:S02]  /*b260*/  LEA R0, P6, R20, R4, 0x1 ;  /* 0x0000000414007211 */ /* 0x001fe400078c08ff */
[----:B-1----:R-:W-:-:S03]  /*b270*/  LEA.HI.X.SX32 R2, R24, R5, 0x1, P5 ;  /* 0x0000000518027211 */ /* 0x002fc600028f0eff */
[----:B------:R0:W-:Y:S04]  /*b280*/  STL [R1+0x3c0], R0 ;  /* 0x0003c00001007387 */ /* 0x0001e80000100800 */
[----:B------:R-:W5:Y:S04]  /*b290*/  LDL.LU R24, [R1+0x17c] ;  /* 0x00017c0001187983 */ /* 0x000f680000300800 */
[----:B------:R1:W-:Y:S01]  /*b2a0*/  STL [R1+0x238], R2 ;  /* 0x0002380201007387 */ /* 0x0003e20000100800 */
[----:B0-----:R-:W-:Y:S02]  /*b2b0*/  LEA R0, P5, R19, R4, 0x1 ;  /* 0x0000000413007211 */ /* 0x001fe400078a08ff */
[----:B-1----:R-:W-:-:S03]  /*b2c0*/  LEA.HI.X.SX32 R2, R23, R5, 0x1, P4 ;  /* 0x0000000517027211 */ /* 0x002fc600020f0eff */
[----:B------:R0:W-:Y:S04]  /*b2d0*/  STL [R1+0x3c4], R0 ;  /* 0x0003c40001007387 */ /* 0x0001e80000100800 */
[----:B------:R-:W5:Y:S01]  /*b2e0*/  LDL.LU R23, [R1+0x184] ;  /* 0x0001840001177983 */ /* 0x000f620000300800 */
[----:B0-----:R-:W-:-:S03]  /*b2f0*/  LEA R0, P4, R10, R4, 0x1 ;  /* 0x000000040a007211 */ /* 0x001fc600078808ff */
[----:B------:R0:W-:Y:S04]  /*b300*/  STL [R1+0x230], R2 ;  /* 0x0002300201007387 */ /* 0x0001e80000100800 */
[----:B------:R1:W-:Y:S01]  /*b310*/  STL [R1+0x3c8], R0 ;  /* 0x0003c80001007387 */ /* 0x0003e20000100800 */
[----:B0-----:R-:W-:-:S03]  /*b320*/  LEA.HI.X.SX32 R2, R22, R5, 0x1, P3 ;  /* 0x0000000516027211 */ /* 0x001fc600018f0eff */
[----:B------:R-:W5:Y:S01]  /*b330*/  LDL.LU R22, [R1+0x190] ;  /* 0x0001900001167983 */ /* 0x000f620000300800 */
[----:B-1----:R-:W-:-:S03]  /*b340*/  LEA R0, P3, R9, R4, 0x1 ;  /* 0x0000000409007211 */ /* 0x002fc600078608ff */
[----:B------:R0:W-:Y:S04]  /*b350*/  STL [R1+0x228], R2 ;  /* 0x0002280201007387 */ /* 0x0001e80000100800 */
[----:B------:R1:W-:Y:S01]  /*b360*/  STL [R1+0x3cc], R0 ;  /* 0x0003cc0001007387 */ /* 0x0003e20000100800 */
[----:B0-----:R-:W-:-:S03]  /*b370*/  LEA.HI.X.SX32 R2, R21, R5, 0x1, P2 ;  /* 0x0000000515027211 */ /* 0x001fc600010f0eff */
[----:B------:R-:W5:Y:S01]  /*b380*/  LDL.LU R21, [R1+0x18c] ;  /* 0x00018c0001157983 */ /* 0x000f620000300800 */
[----:B------:R-:W-:-:S03]  /*b390*/  LEA.HI.X.SX32 R6, R8, R5, 0x1, P1 ;  /* 0x0000000508067211 */ /* 0x000fc600008f0eff */
[----:B------:R-:W-:Y:S01]  /*b3a0*/  STL [R1+0x220], R2 ;  /* 0x0002200201007387 */ /* 0x000fe20000100800 */
[----:B-1----:R-:W-:-:S05]  /*b3b0*/  LEA R0, P2, R15, R4, 0x1 ;  /* 0x000000040f007211 */ /* 0x002fca00078408ff */
[----:B------:R0:W-:Y:S04]  /*b3c0*/  STL [R1+0x3d0], R0 ;  /* 0x0003d00001007387 */ /* 0x0001e80000100800 */
[----:B------:R-:W-:Y:S01]  /*b3d0*/  STL [R1+0x218], R6 ;  /* 0x0002180601007387 */ /* 0x000fe20000100800 */
[----:B0-----:R-:W-:-:S03]  /*b3e0*/  LEA.HI.X.SX32 R0, R20, R5, 0x1, P6 ;  /* 0x0000000514007211 */ /* 0x001fc600030f0eff */
        /* <DEDUP_REMOVED lines=23> */
[----:B------:R0:W-:Y:S01]  /*b560*/  STL [R1+0x1f0], R0 ;  /* 0x0001f00001007387 */ /* 0x0001e20000100800 */
[----:B------:R-:W-:Y:S02]  /*b570*/  LEA R6, P2, R26, R4, 0x1 ;  /* 0x000000041a067211 */ /* 0x000fe400078408ff */
[----:B0-----:R-:W-:-:S03]  /*b580*/  LEA.HI.X.SX32 R0, R14, R5, 0x1, P1 ;  /* 0x000000050e007211 */ /* 0x001fc600008f0eff */
[----:B------:R-:W-:Y:S04]  /*b590*/  STL [R1+0x3f4], R6 ;  /* 0x0003f40601007387 */ /* 0x000fe80000100800 */
[----:B------:R-:W5:Y:S01]  /*b5a0*/  LDL.LU R15, [R1+0x14c] ;  /* 0x00014c00010f7983 */ /* 0x000f620000300800 */
[----:B------:R-:W-:-:S03]  /*b5b0*/  LEA R2, P1, R25, R4, 0x1 ;  /* 0x0000000419027211 */ /* 0x000fc600078208ff */
[----:B------:R0:W-:Y:S04]  /*b5c0*/  STL [R1+0x1e8], R0 ;  /* 0x0001e80001007387 */ /* 0x0001e80000100800 */
[----:B------:R1:W-:Y:S04]  /*b5d0*/  STL [R1+0x3fc], R2 ;  /* 0x0003fc0201007387 */ /* 0x0003e80000100800 */
[----:B------:R-:W5:Y:S01]  /*b5e0*/  LDL.LU R14, [R1+0x13c] ;  /* 0x00013c00010e7983 */ /* 0x000f620000300800 */
[----:B0-----:R-:W-:Y:S02]  /*b5f0*/  LEA.HI.X.SX32 R0, R13, R5, 0x1, P6 ;  /* 0x000000050d007211 */ /* 0x001fe400030f0eff */
[----:B-1----:R-:W-:-:S03]  /*b600*/  LEA R2, P6, R24, R4, 0x1 ;  /* 0x0000000418027211 */ /* 0x002fc600078c08ff */
[----:B------:R0:W-:Y:S04]  /*b610*/  STL [R1+0x1e4], R0 ;  /* 0x0001e40001007387 */ /* 0x0001e80000100800 */
[----:B------:R1:W-:Y:S04]  /*b620*/  STL [R1+0x404], R2 ;  /* 0x0004040201007387 */ /* 0x0003e80000100800 */
[----:B------:R-:W5:Y:S01]  /*b630*/  LDL.LU R13, [R1+0x138] ;  /* 0x00013800010d7983 */ /* 0x000f620000300800 */
[----:B0-----:R-:W-:-:S05]  /*b640*/  LEA.HI.X.SX32 R0, R29, R5, 0x1, P5 ;  /* 0x000000051d007211 */ /* 0x001fca00028f0eff */
[----:B------:R0:W-:Y:S01]  /*b650*/  STL [R1+0x1ec], R0 ;  /* 0x0001ec0001007387 */ /* 0x0001e20000100800 */
[----:B-1----:R-:W-:Y:S02]  /*b660*/  LEA R2, P5, R23, R4, 0x1 ;  /* 0x0000000417027211 */ /* 0x002fe400078a08ff */
[----:B0-----:R-:W-:-:S03]  /*b670*/  LEA.HI.X.SX32 R0, R28, R5, 0x1, P4 ;  /* 0x000000051c007211 */ /* 0x001fc600020f0eff */
[----:B------:R0:W-:Y:S04]  /*b680*/  STL [R1+0x40c], R2 ;  /* 0x00040c0201007387 */ /* 0x0001e80000100800 */
[----:B------:R-:W5:Y:S04]  /*b690*/  LDL.LU R29, [R1+0x134] ;  /* 0x00013400011d7983 */ /* 0x000f680000300800 */
[----:B------:R1:W-:Y:S01]  /*b6a0*/  STL [R1+0x1f4], R0 ;  /* 0x0001f40001007387 */ /* 0x0003e20000100800 */
[----:B0-----:R-:W-:-:S05]  /*b6b0*/  LEA R2, P4, R22, R4, 0x1 ;  /* 0x0000000416027211 */ /* 0x001fca00078808ff */
[----:B------:R0:W-:Y:S04]  /*b6c0*/  STL [R1+0x414], R2 ;  /* 0x0004140201007387 */ /* 0x0001e80000100800 */
[----:B------:R-:W5:Y:S01]  /*b6d0*/  LDL.LU R28, [R1+0x130] ;  /* 0x00013000011c7983 */ /* 0x000f620000300800 */
[----:B-1----:R-:W-:Y:S02]  /*b6e0*/  LEA.HI.X.SX32 R0, R27, R5, 0x1, P3 ;  /* 0x000000051b007211 */ /* 0x002fe400018f0eff */
[----:B0-----:R-:W-:-:S03]  /*b6f0*/  LEA R2, P3, R21, R4, 0x1 ;  /* 0x0000000415027211 */ /* 0x001fc600078608ff */
[----:B------:R0:W-:Y:S04]  /*b700*/  STL [R1+0x1fc], R0 ;  /* 0x0001fc0001007387 */ /* 0x0001e80000100800 */
[----:B------:R1:W-:Y:S04]  /*b710*/  STL [R1+0x41c], R2 ;  /* 0x00041c0201007387 */ /* 0x0003e80000100800 */
[----:B------:R-:W5:Y:S01]  /*b720*/  LDL.LU R27, [R1+0x12c] ;  /* 0x00012c00011b7983 */ /* 0x000f620000300800 */
[----:B0-----:R-:W-:-:S05]  /*b730*/  LEA.HI.X.SX32 R0, R26, R5, 0x1, P2 ;  /* 0x000000051a007211 */ /* 0x001fca00010f0eff */
[----:B------:R0:W-:Y:S04]  /*b740*/  STL [R1+0x204], R0 ;  /* 0x0002040001007387 */ /* 0x0001e80000100800 */
[----:B------:R-:W5:Y:S01]  /*b750*/  LDL.LU R26, [R1+0x128] ;  /* 0x00012800011a7983 */ /* 0x000f620000300800 */
[----:B-1----:R-:W-:Y:S02]  /*b760*/  LEA R2, P2, R20, R4, 0x1 ;  /* 0x0000000414027211 */ /* 0x002fe400078408ff */
[----:B0-----:R-:W-:-:S03]  /*b770*/  LEA.HI.X.SX32 R0, R25, R5, 0x1, P1 ;  /* 0x0000000519007211 */ /* 0x001fc600008f0eff */
        /* <DEDUP_REMOVED lines=10> */
[----:B------:R4:W-:Y:S04]  /*b820*/  STL [R1+0x434], R2 ;  /* 0x0004340201007387 */ /* 0x0009e80000100800 */
[----:B------:R-:W3:Y:S04]  /*b830*/  LDL.LU R23, [R1+0x118] ;  /* 0x0001180001177983 */ /* 0x000ee80000300800 */
[----:B------:R0:W-:Y:S01]  /*b840*/  STL [R1+0x21c], R0 ;  /* 0x00021c0001007387 */ /* 0x0001e20000100800 */
[----:B----4-:R-:W-:Y:S02]  /*b850*/  LEA R2, P5, R10, R4, 0x1 ;  /* 0x000000040a027211 */ /* 0x010fe400078a08ff */
[----:B0-----:R-:W-:-:S03]  /*b860*/  LEA.HI.X.SX32 R0, R22, R5, 0x1, P4 ;  /* 0x0000000516007211 */ /* 0x001fc600020f0eff */
[----:B------:R5:W-:Y:S04]  /*b870*/  STL [R1+0x43c], R2 ;  /* 0x00043c0201007387 */ /* 0x000be80000100800 */
[----:B------:R-:W4:Y:S04]  /*b880*/  LDL.LU R22, [R1+0x108] ;  /* 0x0001080001167983 */ /* 0x000f280000300800 */
[----:B------:R0:W-:Y:S01]  /*b890*/  STL [R1+0x224], R0 ;  /* 0x0002240001007387 */ /* 0x0001e20000100800 */
[----:B-----5:R-:W-:Y:S02]  /*b8a0*/  LEA R2, P4, R9, R4, 0x1 ;  /* 0x0000000409027211 */ /* 0x020fe400078808ff */
[----:B0-----:R-:W-:-:S03]  /*b8b0*/  LEA.HI.X.SX32 R0, R21, R5, 0x1, P3 ;  /* 0x0000000515007211 */ /* 0x001fc600018f0eff */
[----:B------:R-:W-:Y:S04]  /*b8c0*/  STL [R1+0x444], R2 ;  /* 0x0004440201007387 */ /* 0x000fe80000100800 */
[----:B------:R-:W5:Y:S04]  /*b8d0*/  LDL.LU R21, [R1+0x100] ;  /* 0x0001000001157983 */ /* 0x000f680000300800 */
[----:B------:R0:W-:Y:S02]  /*b8e0*/  STL [R1+0x22c], R0 ;  /* 0x00022c0001007387 */ /* 0x0001e40000100800 */
[----:B0-----:R-:W-:-:S02]  /*b8f0*/  LEA.HI.X.SX32 R0, R20, R5, 0x1, P2 ;  /* 0x0000000514007211 */ /* 0x001fc400010f0eff */
        /* <DEDUP_REMOVED lines=17> */
[----:B------:R0:W-:Y:S04]  /*ba10*/  STL [R1+0x464], R2 ;  /* 0x0004640201007387 */ /* 0x0001e80000100800 */
[----:B------:R-:W-:Y:S01]  /*ba20*/  STL [R1+0x37c], R0 ;  /* 0x00037c0001007387 */ /* 0x000fe20000100800 */
[----:B------:R-:W-:-:S05]  /*ba30*/  LEA R6, P5, R28, R4, 0x1 ;  /* 0x000000041c067211 */ /* 0x000fca00078a08ff */
[----:B------:R1:W-:Y:S04]  /*ba40*/  STL [R1+0x46c], R6 ;  /* 0x00046c0601007387 */ /* 0x0003e80000100800 */
[----:B------:R-:W5:Y:S01]  /*ba50*/  LDL.LU R10, [R1+0xd0] ;  /* 0x0000d000010a7983 */ /* 0x000f620000300800 */
[-C--:B0-----:R-:W-:Y:S02]  /*ba60*/  LEA.HI.X.SX32 R2, R9, R5.reuse, 0x1, P4 ;  /* 0x0000000509027211 */ /* 0x081fe400020f0eff */
[----:B-1----:R-:W-:Y:S02]  /*ba70*/  LEA.HI.X.SX32 R6, R15, R5, 0x1, P3 ;  /* 0x000000050f067211 */ /* 0x002fe400018f0eff */
[-C--:B------:R-:W-:Y:S01]  /*ba80*/  LEA R0, P4, R27, R4.reuse, 0x1 ;  /* 0x000000041b007211 */ /* 0x080fe200078808ff */
[----:B------:R0:W-:Y:S04]  /*ba90*/  STL [R1+0x384], R2 ;  /* 0x0003840201007387 */ /* 0x0001e80000100800 */
[----:B------:R1:W-:Y:S04]  /*baa0*/  STL [R1+0x474], R0 ;  /* 0x0004740001007387 */ /* 0x0003e80000100800 */
[----:B------:R1:W-:Y:S04]  /*bab0*/  STL [R1+0x38c], R6 ;  /* 0x00038c0601007387 */ /* 0x0003e80000100800 */
[----:B------:R-:W5:Y:S01]  /*bac0*/  LDL.LU R15, [R1+0xc4] ;  /* 0x0000c400010f7983 */ /* 0x000f620000300800 */
[----:B0-----:R-:W-:-:S02]  /*bad0*/  LEA R2, P3, R26, R4, 0x1 ;  /* 0x000000041a027211 */ /* 0x001fc400078608ff */
[----:B-1----:R-:W-:-:S03]  /*bae0*/  LEA.HI.X.SX32 R0, R14, R5, 0x1, P2 ;  /* 0x000000050e007211 */ /* 0x002fc600010f0eff */
[----:B------:R0:W-:Y:S04]  /*baf0*/  STL [R1+0x47c], R2 ;  /* 0x00047c0201007387 */ /* 0x0001e80000100800 */
[----:B------:R-:W-:Y:S01]  /*bb00*/  STL [R1+0x394], R0 ;  /* 0x0003940001007387 */ /* 0x000fe20000100800 */
[----:B------:R-:W-:-:S05]  /*bb10*/  LEA R6, P2, R25, R4, 0x1 ;  /* 0x0000000419067211 */ /* 0x000fca00078408ff */
[----:B------:R1:W-:Y:S04]  /*bb20*/  STL [R1+0x484], R6 ;  /* 0x0004840601007387 */ /* 0x0003e80000100800 */
[----:B------:R-:W5:Y:S01]  /*bb30*/  LDL.LU R14, [R1+0xc0] ;  /* 0x0000c000010e7983 */ /* 0x000f620000300800 */
[-C--:B0-----:R-:W-:Y:S02]  /*bb40*/  LEA.HI.X.SX32 R2, R13, R5.reuse, 0x1, P1 ;  /* 0x000000050d027211 */ /* 0x081fe400008f0eff */
[----:B-1----:R-:W-:-:S03]  /*bb50*/  LEA.HI.X.SX32 R6, R29, R5, 0x1, P6 ;  /* 0x000000051d067211 */ /* 0x002fc600030f0eff */
[----:B------:R-:W-:Y:S01]  /*bb60*/  STL [R1+0x39c], R2 ;  /* 0x00039c0201007387 */ /* 0x000fe20000100800 */
[----:B--2---:R-:W-:-:S05]  /*bb70*/  LEA R0, P1, R24, R4, 0x1 ;  /* 0x0000000418007211 */ /* 0x004fca00078208ff */
[----:B------:R0:W-:Y:S04]  /*bb80*/  STL [R1+0x48c], R0 ;  /* 0x00048c0001007387 */ /* 0x0001e80000100800 */
[----:B------:R4:W-:Y:S04]  /*bb90*/  STL [R1+0x3e0], R6 ;  /* 0x0003e00601007387 */ /* 0x0009e80000100800 */
[----:B------:R-:W2:Y:S01]  /*bba0*/  LDL.LU R13, [R1+0xbc] ;  /* 0x0000bc00010d7983 */ /* 0x000ea20000300800 */
[----:B0-----:R-:W-:Y:S02]  /*bbb0*/  LEA.HI.X.SX32 R0, R28, R5, 0x1, P5 ;  /* 0x000000051c007211 */ /* 0x001fe400028f0eff */
[----:B---3--:R-:W-:-:S05]  /*bbc0*/  LEA R2, P6, R23, R4, 0x1 ;  /* 0x0000000417027211 */ /* 0x008fca00078c08ff */
[----:B------:R0:W-:Y:S04]  /*bbd0*/  STL [R1+0x494], R2 ;  /* 0x0004940201007387 */ /* 0x0001e80000100800 */
[----:B------:R5:W-:Y:S01]  /*bbe0*/  STL [R1+0x3e8], R0 ;  /* 0x0003e80001007387 */ /* 0x000be20000100800 */
[----:B----4-:R-:W-:-:S05]  /*bbf0*/  LEA R6, P5, R22, R4, 0x1 ;  /* 0x0000000416067211 */ /* 0x010fca00078a08ff */
[----:B------:R1:W-:Y:S04]  /*bc00*/  STL [R1+0x49c], R6 ;  /* 0x00049c0601007387 */ /* 0x0003e80000100800 */
[----:B------:R-:W3:Y:S01]  /*bc10*/  LDL.LU R29, [R1+0xb4] ;  /* 0x0000b400011d7983 */ /* 0x000ee20000300800 */
[----:B0-----:R-:W-:-:S05]  /*bc20*/  LEA.HI.X.SX32 R2, R27, R5, 0x1, P4 ;  /* 0x000000051b027211 */ /* 0x001fca00020f0eff */
[----:B------:R0:W-:Y:S01]  /*bc30*/  STL [R1+0x3f0], R2 ;  /* 0x0003f00201007387 */ /* 0x0001e20000100800 */
[-C--:B-----5:R-:W-:Y:S02]  /*bc40*/  LEA R0, P4, R21, R4.reuse, 0x1 ;  /* 0x0000000415007211 */ /* 0x0a0fe400078808ff */
[-C--:B-1----:R-:W-:Y:S02]  /*bc50*/  LEA.HI.X.SX32 R6, R25, R5.reuse, 0x1, P2 ;  /* 0x0000000519067211 */ /* 0x082fe400010f0eff */
[----:B0-----:R-:W-:Y:S01]  /*bc60*/  LEA.HI.X.SX32 R2, R26, R5, 0x1, P3 ;  /* 0x000000051a027211 */ /* 0x001fe200018f0eff */
[----:B------:R0:W-:Y:S04]  /*bc70*/  STL [R1+0x4a4], R0 ;  /* 0x0004a40001007387 */ /* 0x0001e80000100800 */
[----:B------:R-:W4:Y:S01]  /*bc80*/  LDL.LU R28, [R1+0xa4] ;  /* 0x0000a400011c7983 */ /* 0x000f220000300800 */
[----:B0-----:R-:W-:-:S03]  /*bc90*/  LEA R0, P3, R20, R4, 0x1 ;  /* 0x0000000414007211 */ /* 0x001fc600078608ff */
[----:B------:R-:W-:Y:S04]  /*bca0*/  STL [R1+0x3f8], R2 ;  /* 0x0003f80201007387 */ /* 0x000fe80000100800 */
[----:B------:R0:W-:Y:S04]  /*bcb0*/  STL [R1+0x4ac], R0 ;  /* 0x0004ac0001007387 */ /* 0x0001e80000100800 */
[----:B------:R-:W-:Y:S04]  /*bcc0*/  STL [R1+0x400], R6 ;  /* 0x0004000601007387 */ /* 0x000fe80000100800 */
[----:B------:R-:W5:Y:S01]  /*bcd0*/  LDL.LU R27, [R1+0x98] ;  /* 0x00009800011b7983 */ /* 0x000f620000300800 */
[----:B0-----:R-:W-:-:S02]  /*bce0*/  LEA.HI.X.SX32 R0, R24, R5, 0x1, P1 ;  /* 0x0000000518007211 */ /* 0x001fc400008f0eff */
        /* <DEDUP_REMOVED lines=9> */
[----:B0-----:R-:W-:-:S05]  /*bd80*/  LEA R2, P6, R8, R4, 0x1 ;  /* 0x0000000408027211 */ /* 0x001fca00078c08ff */
[----:B------:R-:W-:Y:S01]  /*bd90*/  STL [R1+0x4c4], R2 ;  /* 0x0004c40201007387 */ /* 0x000fe20000100800 */
[----:B-1----:R-:W-:-:S03]  /*bda0*/  LEA.HI.X.SX32 R0, R22, R5, 0x1, P5 ;  /* 0x0000000516007211 */ /* 0x002fc600028f0eff */
[----:B------:R-:W5:Y:S04]  /*bdb0*/  LDL.LU R24, [R1+0x6c] ;  /* 0x00006c0001187983 */ /* 0x000f680000300800 */
[----:B------:R0:W-:Y:S04]  /*bdc0*/  STL [R1+0x418], R0 ;  /* 0x0004180001007387 */ /* 0x0001e80000100800 */
[----:B------:R-:W5:Y:S01]  /*bdd0*/  LDL.LU R23, [R1+0x68] ;  /* 0x0000680001177983 */ /* 0x000f620000300800 */
[----:B0-----:R-:W-:Y:S02]  /*bde0*/  LEA.HI.X.SX32 R0, R21, R5, 0x1, P4 ;  /* 0x0000000515007211 */ /* 0x001fe400020f0eff */
[----:B------:R-:W-:-:S05]  /*bdf0*/  LEA R2, P5, R10, R4, 0x1 ;  /* 0x000000040a027211 */ /* 0x000fca00078a08ff */
[----:B------:R0:W-:Y:S04]  /*be00*/  STL [R1+0x4cc], R2 ;  /* 0x0004cc0201007387 */ /* 0x0001e80000100800 */
[----:B------:R-:W5:Y:S04]  /*be10*/  LDL.LU R22, [R1+0x64] ;  /* 0x0000640001167983 */ /* 0x000f680000300800 */
[----:B------:R1:W-:Y:S04]  /*be20*/  STL [R1+0x420], R0 ;  /* 0x0004200001007387 */ /* 0x0003e80000100800 */
[----:B------:R-:W5:Y:S01]  /*be30*/  LDL.LU R9, [R1+0x60] ;  /* 0x0000600001097983 */ /* 0x000f620000300800 */
[----:B0-----:R-:W-:-:S02]  /*be40*/  LEA R2, P4, R15, R4, 0x1 ;  /* 0x000000040f027211 */ /* 0x001fc400078808ff */
[----:B-1----:R-:W-:-:S03]  /*be50*/  LEA.HI.X.SX32 R0, R20, R5, 0x1, P3 ;  /* 0x0000000514007211 */ /* 0x002fc600018f0eff */
[----:B------:R0:W-:Y:S04]  /*be60*/  STL [R1+0x4d4], R2 ;  /* 0x0004d40201007387 */ /* 0x0001e80000100800 */
[----:B------:R-:W5:Y:S04]  /*be70*/  LDL.LU R21, [R1+0x5c] ;  /* 0x00005c0001157983 */ /* 0x000f680000300800 */
[----:B------:R1:W-:Y:S04]  /*be80*/  STL [R1+0x428], R0 ;  /* 0x0004280001007387 */ /* 0x0003e80000100800 */
[----:B------:R-:W5:Y:S01]  /*be90*/  LDL.LU R20, [R1+0x50] ;  /* 0x0000500001147983 */ /* 0x000f620000300800 */
[----:B0-----:R-:W-:-:S02]  /*bea0*/  LEA R2, P3, R14, R4, 0x1 ;  /* 0x000000040e027211 */ /* 0x001fc400078608ff */
[----:B-1----:R-:W-:-:S03]  /*beb0*/  LEA.HI.X.SX32 R0, R19, R5, 0x1, P2 ;  /* 0x0000000513007211 */ /* 0x002fc600010f0eff */
[----:B------:R-:W-:Y:S04]  /*bec0*/  STL [R1+0x4dc], R2 ;  /* 0x0004dc0201007387 */ /* 0x000fe80000100800 */
[----:B------:R-:W5:Y:S04]  /*bed0*/  LDL.LU R19, [R1+0x48] ;  /* 0x0000480001137983 */ /* 0x000f680000300800 */
[----:B------:R0:W-:Y:S04]  /*bee0*/  STL [R1+0x430], R0 ;  /* 0x0004300001007387 */ /* 0x0001e80000100800 */
[----:B0-----:R-:W5:Y:S01]  /*bef0*/  LDL.LU R0, [R1+0x3c] ;  /* 0x00003c0001007983 */ /* 0x001f620000300800 */
[----:B------:R-:W-:-:S02]  /*bf00*/  LEA.HI.X.SX32 R6, R7, R5, 0x1, P1 ;  /* 0x0000000507067211 */ /* 0x000fc400008f0eff */
[----:B------:R-:W-:Y:S02]  /*bf10*/  LEA.HI.X.SX32 R10, R10, R5, 0x1, P5 ;  /* 0x000000050a0a7211 */ /* 0x000fe400028f0eff */
[----:B--2---:R-:W-:-:S05]  /*bf20*/  LEA R2, P2, R13, R4, 0x1 ;  /* 0x000000040d027211 */ /* 0x004fca00078408ff */
[----:B------:R0:W-:Y:S04]  /*bf30*/  STL [R1+0x4e4], R2 ;  /* 0x0004e40201007387 */ /* 0x0001e80000100800 */
[----:B0-----:R-:W2:Y:S04]  /*bf40*/  LDL.LU R2, [R1+0x10] ;  /* 0x0000100001027983 */ /* 0x001ea80000300800 */
[----:B------:R0:W-:Y:S04]  /*bf50*/  STL [R1+0x438], R6 ;  /* 0x0004380601007387 */ /* 0x0001e80000100800 */
[----:B0-----:R-:W2:Y:S01]  /*bf60*/  LDL.LU R6, [R1+0xc] ;  /* 0x00000c0001067983 */ /* 0x001ea20000300800 */
[----:B---3--:R-:W-:-:S05]  /*bf70*/  LEA R7, P1, R29, R4, 0x1 ;  /* 0x000000041d077211 */ /* 0x008fca00078208ff */
[----:B------:R0:W-:Y:S02]  /*bf80*/  STL [R1+0x4ec], R7 ;  /* 0x0004ec0701007387 */ /* 0x0001e40000100800 */
[----:B0-----:R-:W-:-:S05]  /*bf90*/  LEA.HI.X.SX32 R7, R8, R5, 0x1, P6 ;  /* 0x0000000508077211 */ /* 0x001fca00030f0eff */
[----:B------:R0:W-:Y:S01]  /*bfa0*/  STL [R1+0x440], R7 ;  /* 0x0004400701007387 */ /* 0x0001e20000100800 */
[----:B----4-:R-:W-:-:S03]  /*bfb0*/  LEA R8, P6, R28, R4, 0x1 ;  /* 0x000000041c087211 */ /* 0x010fc600078c08ff */
[----:B0-----:R-:W3:Y:S04]  /*bfc0*/  LDL.LU R7, [R1+0x8] ;  /* 0x0000080001077983 */ /* 0x001ee80000300800 */
[----:B------:R0:W-:Y:S04]  /*bfd0*/  STL [R1+0x4f4], R8 ;  /* 0x0004f40801007387 */ /* 0x0001e80000100800 */
[----:B0-----:R-:W4:Y:S04]  /*bfe0*/  LDL.LU R8, [R1+0x4] ;  /* 0x0000040001087983 */ /* 0x001f280000300800 */
[----:B------:R5:W-:Y:S02]  /*bff0*/  STL [R1+0x448], R10 ;  /* 0x0004480a01007387 */ /* 0x000be40000100800 */
[----:B-----5:R-:W-:-:S05]  /*c000*/  LEA R10, P5, R27, R4, 0x1 ;  /* 0x000000041b0a7211 */ /* 0x020fca00078a08ff */
[----:B------:R0:W-:Y:S04]  /*c010*/  STL [R1+0x4fc], R10 ;  /* 0x0004fc0a01007387 */ /* 0x0001e80000100800 */
[----:B0-----:R-:W5:Y:S01]  /*c020*/  LDL.LU R10, [R1] ;  /* 0x00000000010a7983 */ /* 0x001f620000300800 */
[-C--:B------:R-:W-:Y:S02]  /*c030*/  LEA.HI.X.SX32 R15, R15, R5.reuse, 0x1, P4 ;  /* 0x000000050f0f7211 */ /* 0x080fe400020f0eff */
[----:B------:R-:W-:-:S03]  /*c040*/  LEA.HI.X.SX32 R14, R14, R5, 0x1, P3 ;  /* 0x000000050e0e7211 */ /* 0x000fc600018f0eff */
[----:B------:R0:W-:Y:S02]  /*c050*/  STL [R1+0x450], R15 ;  /* 0x0004500f01007387 */ /* 0x0001e40000100800 */
[----:B0-----:R-:W-:-:S05]  /*c060*/  LEA R15, P4, R26, R4, 0x1 ;  /* 0x000000041a0f7211 */ /* 0x001fca00078808ff */
[----:B------:R0:W-:Y:S01]  /*c070*/  STL [R1+0x504], R15 ;  /* 0x0005040f01007387 */ /* 0x0001e20000100800 */
[----:B------:R-:W-:-:S03]  /*c080*/  LEA.HI.X.SX32 R13, R13, R5, 0x1, P2 ;  /* 0x000000050d0d7211 */ /* 0x000fc600010f0eff */
[----:B0-----:R-:W5:Y:S04]  /*c090*/  LDL.LU R15, [R1+0x734] ;  /* 0x00073400010f7983 */ /* 0x001f680000300800 */
        /* <DEDUP_REMOVED lines=46> */
[----:B--2---:R-:W-:-:S05]  /*c380*/  LEA R22, P6, R2, R4, 0x1 ;  /* 0x0000000402167211 */ /* 0x004fca00078c08ff */
[----:B------:R0:W-:Y:S01]  /*c390*/  STL [R1+0x554], R22 ;  /* 0x0005541601007387 */ /* 0x0001e20000100800 */
[----:B------:R-:W-:-:S03]  /*c3a0*/  LEA.HI.X.SX32 R21, R21, R5, 0x1, P4 ;  /* 0x0000000515157211 */ /* 0x000fc600020f0eff */
[----:B0-----:R-:W2:Y:S04]  /*c3b0*/  LDL.LU R22, [R1+0x70c] ;  /* 0x00070c0001167983 */ /* 0x001ea80000300800 */
[----:B------:R0:W-:Y:S02]  /*c3c0*/  STL [R1+0x4a8], R9 ;  /* 0x0004a80901007387 */ /* 0x0001e40000100800 */
[----:B0-----:R-:W-:-:S05]  /*c3d0*/  LEA R9, P5, R6, R4, 0x1 ;  /* 0x0000000406097211 */ /* 0x001fca00078a08ff */
[----:B------:R0:W-:Y:S01]  /*c3e0*/  STL [R1+0x55c], R9 ;  /* 0x00055c0901007387 */ /* 0x0001e20000100800 */
[----:B------:R-:W-:-:S03]  /*c3f0*/  LEA.HI.X.SX32 R20, R20, R5, 0x1, P3 ;  /* 0x0000000514147211 */ /* 0x000fc600018f0eff */
[----:B0-----:R-:W2:Y:S04]  /*c400*/  LDL.LU R9, [R1+0x194] ;  /* 0x0001940001097983 */ /* 0x001ea80000300800 */
[----:B------:R3:W-:Y:S02]  /*c410*/  STL [R1+0x4b0], R21 ;  /* 0x0004b01501007387 */ /* 0x0007e40000100800 */
[----:B---3--:R-:W-:-:S05]  /*c420*/  LEA R21, P4, R7, R4, 0x1 ;  /* 0x0000000407157211 */ /* 0x008fca00078808ff */
[----:B------:R0:W-:Y:S01]  /*c430*/  STL [R1+0x564], R21 ;  /* 0x0005641501007387 */ /* 0x0001e20000100800 */
[----:B------:R-:W-:-:S03]  /*c440*/  LEA.HI.X.SX32 R19, R19, R5, 0x1, P2 ;  /* 0x0000000513137211 */ /* 0x000fc600010f0eff */
[----:B0-----:R-:W3:Y:S04]  /*c450*/  LDL.LU R21, [R1+0x708] ;  /* 0x0007080001157983 */ /* 0x001ee80000300800 */
[----:B------:R4:W-:Y:S02]  /*c460*/  STL [R1+0x4b8], R20 ;  /* 0x0004b81401007387 */ /* 0x0009e40000100800 */
[----:B----4-:R-:W-:-:S05]  /*c470*/  LEA R20, P3, R8, R4, 0x1 ;  /* 0x0000000408147211 */ /* 0x010fca00078608ff */
[----:B------:R0:W-:Y:S04]  /*c480*/  STL [R1+0x568], R20 ;  /* 0x0005681401007387 */ /* 0x0001e80000100800 */
[----:B0-----:R-:W4:Y:S04]  /*c490*/  LDL.LU R20, [R1+0x704] ;  /* 0x0007040001147983 */ /* 0x001f280000300800 */
[----:B------:R5:W-:Y:S02]  /*c4a0*/  STL [R1+0x4c0], R19 ;  /* 0x0004c01301007387 */ /* 0x000be40000100800 */
[----:B-----5:R-:W-:-:S05]  /*c4b0*/  LEA R19, P2, R10, R4, 0x1 ;  /* 0x000000040a137211 */ /* 0x020fca00078408ff */
[----:B------:R0:W-:Y:S04]  /*c4c0*/  STL [R1+0x56c], R19 ;  /* 0x00056c1301007387 */ /* 0x0001e80000100800 */
[----:B0-----:R-:W5:Y:S01]  /*c4d0*/  LDL.LU R19, [R1+0x700] ;  /* 0x0007000001137983 */ /* 0x001f620000300800 */
[----:B------:R-:W-:-:S05]  /*c4e0*/  LEA.HI.X.SX32 R0, R0, R5, 0x1, P1 ;  /* 0x0000000500007211 */ /* 0x000fca00008f0eff */
[----:B------:R5:W-:Y:S02]  /*c4f0*/  STL [R1+0x4c8], R0 ;  /* 0x0004c80001007387 */ /* 0x000be40000100800 */
[----:B-----5:R-:W-:-:S05]  /*c500*/  LEA R0, P1, R19, R4, 0x1 ;  /* 0x0000000413007211 */ /* 0x020fca00078208ff */
[----:B------:R0:W-:Y:S02]  /*c510*/  STL [R1+0x570], R0 ;  /* 0x0005700001007387 */ /* 0x0001e40000100800 */
[----:B0-----:R-:W-:Y:S02]  /*c520*/  LEA.HI.X.SX32 R0, R2, R5, 0x1, P6 ;  /* 0x0000000502007211 */ /* 0x001fe400030f0eff */
[----:B----4-:R-:W-:-:S03]  /*c530*/  LEA R2, P6, R20, R4, 0x1 ;  /* 0x0000000414027211 */ /* 0x010fc600078c08ff */
[----:B------:R0:W-:Y:S04]  /*c540*/  STL [R1+0x4d0], R0 ;  /* 0x0004d00001007387 */ /* 0x0001e80000100800 */
[----:B------:R1:W-:Y:S01]  /*c550*/  STL [R1+0x574], R2 ;  /* 0x0005740201007387 */ /* 0x0003e20000100800 */
[-C--:B0-----:R-:W-:Y:S02]  /*c560*/  LEA.HI.X.SX32 R0, R6, R5.reuse, 0x1, P5 ;  /* 0x0000000506007211 */ /* 0x081fe400028f0eff */
[-C--:B---3--:R-:W-:Y:S02]  /*c570*/  LEA R6, P5, R21, R4.reuse, 0x1 ;  /* 0x0000000415067211 */ /* 0x088fe400078a08ff */
[----:B-1----:R-:W-:Y:S01]  /*c580*/  LEA.HI.X.SX32 R2, R7, R5, 0x1, P4 ;  /* 0x0000000507027211 */ /* 0x002fe200020f0eff */
[----:B------:R2:W-:Y:S04]  /*c590*/  STL [R1+0x4d8], R0 ;  /* 0x0004d80001007387 */ /* 0x0005e80000100800 */
[----:B------:R0:W-:Y:S01]  /*c5a0*/  STL [R1+0x578], R6 ;  /* 0x0005780601007387 */ /* 0x0001e20000100800 */
[----:B--2---:R-:W-:-:S03]  /*c5b0*/  LEA R0, P4, R22, R4, 0x1 ;  /* 0x0000000416007211 */ /* 0x004fc600078808ff */
[----:B------:R1:W-:Y:S01]  /*c5c0*/  STL [R1+0x4e0], R2 ;  /* 0x0004e00201007387 */ /* 0x0003e20000100800 */
[----:B0-----:R-:W-:-:S03]  /*c5d0*/  LEA.HI.X.SX32 R6, R8, R5, 0x1, P3 ;  /* 0x0000000508067211 */ /* 0x001fc600018f0eff */
[----:B------:R0:W-:Y:S04]  /*c5e0*/  STL [R1+0x57c], R0 ;  /* 0x00057c0001007387 */ /* 0x0001e80000100800 */
[----:B------:R2:W-:Y:S01]  /*c5f0*/  STL [R1+0x4e8], R6 ;  /* 0x0004e80601007387 */ /* 0x0005e20000100800 */
[----:B-1----:R-:W-:Y:S02]  /*c600*/  LEA R2, P3, R23, R4, 0x1 ;  /* 0x0000000417027211 */ /* 0x002fe400078608ff */
[----:B0-----:R-:W-:-:S03]  /*c610*/  LEA.HI.X.SX32 R0, R10, R5, 0x1, P2 ;  /* 0x000000050a007211 */ /* 0x001fc600010f0eff */
[----:B------:R0:W-:Y:S01]  /*c620*/  STL [R1+0x684], R2 ;  /* 0x0006840201007387 */ /* 0x0001e20000100800 */
[----:B--2---:R-:W-:-:S03]  /*c630*/  LEA R6, P2, R24, R4, 0x1 ;  /* 0x0000000418067211 */ /* 0x004fc600078408ff */
[----:B------:R1:W-:Y:S04]  /*c640*/  STL [R1+0x4f0], R0 ;  /* 0x0004f00001007387 */ /* 0x0003e80000100800 */
[----:B------:R2:W-:Y:S01]  /*c650*/  STL [R1+0x68c], R6 ;  /* 0x00068c0601007387 */ /* 0x0005e20000100800 */
[----:B0-----:R-:W-:Y:S02]  /*c660*/  LEA.HI.X.SX32 R2, R19, R5, 0x1, P1 ;  /* 0x0000000513027211 */ /* 0x001fe400008f0eff */
[----:B-1----:R-:W-:-:S03]  /*c670*/  LEA R0, P1, R25, R4, 0x1 ;  /* 0x0000000419007211 */ /* 0x002fc600078208ff */
[----:B------:R0:W-:Y:S01]  /*c680*/  STL [R1+0x4f8], R2 ;  /* 0x0004f80201007387 */ /* 0x0001e20000100800 */
[----:B--2---:R-:W-:-:S03]  /*c690*/  LEA.HI.X.SX32 R6, R20, R5, 0x1, P6 ;  /* 0x0000000514067211 */ /* 0x004fc600030f0eff */
[----:B------:R1:W-:Y:S04]  /*c6a0*/  STL [R1+0x690], R0 ;  /* 0x0006900001007387 */ /* 0x0003e80000100800 */
[----:B------:R-:W-:Y:S04]  /*c6b0*/  STL [R1+0x500], R6 ;  /* 0x0005000601007387 */ /* 0x000fe80000100800 */
[----:B------:R-:W2:Y:S01]  /*c6c0*/  LDL.LU R10, [R1+0x1c4] ;  /* 0x0001c400010a7983 */ /* 0x000ea20000300800 */
[----:B0-----:R-:W-:Y:S02]  /*c6d0*/  LEA R2, P6, R26, R4, 0x1 ;  /* 0x000000041a027211 */ /* 0x001fe400078c08ff */
[----:B-1----:R-:W-:-:S03]  /*c6e0*/  LEA.HI.X.SX32 R0, R21, R5, 0x1, P5 ;  /* 0x0000000515007211 */ /* 0x002fc600028f0eff */
[----:B------:R0:W-:Y:S04]  /*c6f0*/  STL [R1+0x694], R2 ;  /* 0x0006940201007387 */ /* 0x0001e80000100800 */
[----:B------:R1:W-:Y:S01]  /*c700*/  STL [R1+0x508], R0 ;  /* 0x0005080001007387 */ /* 0x0003e20000100800 */
[----:B0-----:R-:W-:Y:S02]  /*c710*/  LEA R2, P5, R27, R4, 0x1 ;  /* 0x000000041b027211 */ /* 0x001fe400078a08ff */
[----:B-1----:R-:W-:-:S03]  /*c720*/  LEA.HI.X.SX32 R0, R22, R5, 0x1, P4 ;  /* 0x0000000516007211 */ /* 0x002fc600020f0eff */
[----:B------:R0:W-:Y:S01]  /*c730*/  STL [R1+0x698], R2 ;  /* 0x0006980201007387 */ /* 0x0001e20000100800 */
[----:B------:R-:W-:-:S03]  /*c740*/  LEA R6, P4, R28, R4, 0x1 ;  /* 0x000000041c067211 */ /* 0x000fc600078808ff */
[----:B------:R1:W-:Y:S01]  /*c750*/  STL [R1+0x510], R0 ;  /* 0x0005100001007387 */ /* 0x0003e20000100800 */
[----:B0-----:R-:W-:-:S03]  /*c760*/  LEA.HI.X.SX32 R2, R23, R5, 0x1, P3 ;  /* 0x0000000517027211 */ /* 0x001fc600018f0eff */
[----:B------:R0:W-:Y:S01]  /*c770*/  STL [R1+0x69c], R6 ;  /* 0x00069c0601007387 */ /* 0x0001e20000100800 */
[----:B-1----:R-:W-:-:S03]  /*c780*/  LEA R0, P3, R29, R4, 0x1 ;  /* 0x000000041d007211 */ /* 0x002fc600078608ff */
[----:B------:R1:W-:Y:S04]  /*c790*/  STL [R1+0x518], R2 ;  /* 0x0005180201007387 */ /* 0x0003e80000100800 */
[----:B------:R3:W-:Y:S01]  /*c7a0*/  STL [R1+0x6a0], R0 ;  /* 0x0006a00001007387 */ /* 0x0007e20000100800 */
[----:B0-----:R-:W-:Y:S02]  /*c7b0*/  LEA.HI.X.SX32 R6, R24, R5, 0x1, P2 ;  /* 0x0000000518067211 */ /* 0x001fe400010f0eff */
[----:B-1----:R-:W-:-:S03]  /*c7c0*/  LEA R2, P2, R9, R4, 0x1 ;  /* 0x0000000409027211 */ /* 0x002fc600078408ff */
[----:B------:R0:W-:Y:S01]  /*c7d0*/  STL [R1+0x520], R6 ;  /* 0x0005200601007387 */ /* 0x0001e20000100800 */
[----:B---3--:R-:W-:-:S03]  /*c7e0*/  LEA.HI.X.SX32 R0, R25, R5, 0x1, P1 ;  /* 0x0000000519007211 */ /* 0x008fc600008f0eff */
[----:B------:R1:W-:Y:S04]  /*c7f0*/  STL [R1+0x6a4], R2 ;  /* 0x0006a40201007387 */ /* 0x0003e80000100800 */
[----:B------:R3:W-:Y:S01]  /*c800*/  STL [R1+0x528], R0 ;  /* 0x0005280001007387 */ /* 0x0007e20000100800 */
[----:B0-----:R-:W-:Y:S02]  /*c810*/  LEA R6, P1, R13, R4, 0x1 ;  /* 0x000000040d067211 */ /* 0x001fe400078208ff */
[----:B-1----:R-:W-:-:S03]  /*c820*/  LEA.HI.X.SX32 R2, R26, R5, 0x1, P6 ;  /* 0x000000051a027211 */ /* 0x002fc600030f0eff */
[----:B------:R0:W-:Y:S01]  /*c830*/  STL [R1+0x6a8], R6 ;  /* 0x0006a80601007387 */ /* 0x0001e20000100800 */
[----:B---3--:R-:W-:-:S03]  /*c840*/  LEA R0, P6, R14, R4, 0x1 ;  /* 0x000000040e007211 */ /* 0x008fc600078c08ff */
[----:B------:R1:W-:Y:S01]  /*c850*/  STL [R1+0x530], R2 ;  /* 0x0005300201007387 */ /* 0x0003e20000100800 */
[----:B------:R-:W-:-:S03]  /*c860*/  IMAD R16, R16, UR4, RZ ;  /* 0x0000000410107c24 */ /* 0x000fc6000f8e02ff */
[----:B------:R3:W-:Y:S01]  /*c870*/  STL [R1+0x6ac], R0 ;  /* 0x0006ac0001007387 */ /* 0x0007e20000100800 */
[----:B0-----:R-:W-:Y:S01]  /*c880*/  LEA.HI.X.SX32 R6, R27, R5, 0x1, P5 ;  /* 0x000000051b067211 */ /* 0x001fe200028f0eff */
[----:B------:R-:W-:Y:S01]  /*c890*/  IMAD R17, R17, UR4, RZ ;  /* 0x0000000411117c24 */ /* 0x000fe2000f8e02ff */
[----:B-1----:R-:W-:-:S03]  /*c8a0*/  LEA R2, P5, R15, R4, 0x1 ;  /* 0x000000040f027211 */ /* 0x002fc600078a08ff */
[----:B------:R0:W-:Y:S01]  /*c8b0*/  STL [R1+0x538], R6 ;  /* 0x0005380601007387 */ /* 0x0001e20000100800 */
[----:B---3--:R-:W-:-:S03]  /*c8c0*/  LEA.HI.X.SX32 R0, R28, R5, 0x1, P4 ;  /* 0x000000051c007211 */ /* 0x008fc600020f0eff */
[----:B------:R1:W-:Y:S01]  /*c8d0*/  STL [R1+0x6b0], R2 ;  /* 0x0006b00201007387 */ /* 0x0003e20000100800 */
[----:B------:R-:W-:-:S03]  /*c8e0*/  IMAD R18, R18, UR4, RZ ;  /* 0x0000000412127c24 */ /* 0x000fc6000f8e02ff */
[----:B------:R3:W-:Y:S01]  /*c8f0*/  STL [R1+0x540], R0 ;  /* 0x0005400001007387 */ /* 0x0007e20000100800 */
[----:B0-----:R-:W-:Y:S02]  /*c900*/  LEA R6, P4, R16, R4, 0x1 ;  /* 0x0000000410067211 */ /* 0x001fe400078808ff */
[----:B-1----:R-:W-:-:S03]  /*c910*/  LEA.HI.X.SX32 R2, R29, R5, 0x1, P3 ;  /* 0x000000051d027211 */ /* 0x002fc600018f0eff */
[----:B------:R0:W-:Y:S01]  /*c920*/  STL [R1+0x6b4], R6 ;  /* 0x0006b40601007387 */ /* 0x0001e20000100800 */
[----:B---3--:R-:W-:-:S03]  /*c930*/  LEA R0, P3, R17, R4, 0x1 ;  /* 0x0000000411007211 */ /* 0x008fc600078608ff */
[----:B------:R-:W-:Y:S01]  /*c940*/  STL [R1+0x548], R2 ;  /* 0x0005480201007387 */ /* 0x000fe20000100800 */
[----:B------:R-:W-:-:S03]  /*c950*/  IMAD R11, R11, UR4, RZ ;  /* 0x000000040b0b7c24 */ /* 0x000fc6000f8e02ff */
[----:B------:R1:W-:Y:S01]  /*c960*/  STL [R1+0x6b8], R0 ;  /* 0x0006b80001007387 */ /* 0x0003e20000100800 */
[-C--:B0-----:R-:W-:Y:S01]  /*c970*/  LEA.HI.X.SX32 R6, R9, R5.reuse, 0x1, P2 ;  /* 0x0000000509067211 */ /* 0x081fe200010f0eff */
[----:B------:R-:W-:Y:S01]  /*c980*/  IMAD R12, R12, UR4, RZ ;  /* 0x000000040c0c7c24 */ /* 0x000fe2000f8e02ff */
[----:B-1----:R-:W-:Y:S02]  /*c990*/  LEA.HI.X.SX32 R0, R13, R5, 0x1, P1 ;  /* 0x000000050d007211 */ /* 0x002fe400008f0eff */
[----:B------:R-:W-:Y:S01]  /*c9a0*/  LEA R2, P2, R18, R4, 0x1 ;  /* 0x0000000412027211 */ /* 0x000fe200078408ff */
[----:B------:R0:W-:Y:S01]  /*c9b0*/  STL [R1+0x550], R6 ;  /* 0x0005500601007387 */ /* 0x0001e20000100800 */
[----:B------:R-:W-:-:S03]  /*c9c0*/  ULDC UR4, c[0x0][0x23c] ;  /* 0x00008f0000047ab9 */ /* 0x000fc60000000800 */
[----:B------:R1:W-:Y:S04]  /*c9d0*/  STL [R1+0x6c4], R2 ;  /* 0x0006c40201007387 */ /* 0x0003e80000100800 */
[----:B------:R3:W-:Y:S01]  /*c9e0*/  STL [R1+0x558], R0 ;  /* 0x0005580001007387 */ /* 0x0007e20000100800 */
[----:B0-----:R-:W-:Y:S02]  /*c9f0*/  LEA R6, P1, R11, R4, 0x1 ;  /* 0x000000040b067211 */ /* 0x001fe400078208ff */
[----:B-1----:R-:W-:-:S03]  /*ca00*/  LEA.HI.X.SX32 R2, R14, R5, 0x1, P6 ;  /* 0x000000050e027211 */ /* 0x002fc600030f0eff */
[----:B------:R-:W-:Y:S01]  /*ca10*/  STL [R1+0x6cc], R6 ;  /* 0x0006cc0601007387 */ /* 0x000fe20000100800 */
[----:B---3--:R-:W-:Y:S02]  /*ca20*/  LEA R0, P6, R12, R4, 0x1 ;  /* 0x000000040c007211 */ /* 0x008fe400078c08ff */
[-C--:B------:R-:W-:Y:S01]  /*ca30*/  LEA.HI.X.SX32 R4, R15, R5.reuse, 0x1, P5 ;  /* 0x000000050f047211 */ /* 0x080fe200028f0eff */
[----:B------:R0:W-:Y:S04]  /*ca40*/  STL [R1+0x560], R2 ;  /* 0x0005600201007387 */ /* 0x0001e80000100800 */
[----:B------:R1:W-:Y:S04]  /*ca50*/  STL [R1+0x6bc], R0 ;  /* 0x0006bc0001007387 */ /* 0x0003e80000100800 */
[----:B------:R3:W-:Y:S01]  /*ca60*/  STL [R1+0x1d4], R4 ;  /* 0x0001d40401007387 */ /* 0x0007e20000100800 */
[----:B0-----:R-:W-:-:S02]  /*ca70*/  LEA.HI.X.SX32 R2, R16, R5, 0x1, P4 ;  /* 0x0000000510027211 */ /* 0x001fc400020f0eff */
[----:B-1----:R-:W-:-:S03]  /*ca80*/  LEA.HI.X.SX32 R0, R17, R5, 0x1, P3 ;  /* 0x0000000511007211 */ /* 0x002fc600018f0eff */
[----:B------:R0:W-:Y:S01]  /*ca90*/  STL [R1+0x1d8], R2 ;  /* 0x0001d80201007387 */ /* 0x0001e20000100800 */
[----:B---3--:R-:W-:-:S03]  /*caa0*/  LEA.HI.X.SX32 R4, R18, R5, 0x1, P2 ;  /* 0x0000000512047211 */ /* 0x008fc600010f0eff */
[----:B------:R1:W-:Y:S04]  /*cab0*/  STL [R1+0x1dc], R0 ;  /* 0x0001dc0001007387 */ /* 0x0003e80000100800 */
[----:B------:R-:W-:Y:S01]  /*cac0*/  STL [R1+0x680], R4 ;  /* 0x0006800401007387 */ /* 0x000fe20000100800 */
[----:B------:R-:W3:Y:S01]  /*cad0*/  S2R R7, SR_TID.X ;  /* 0x0000000000077919 */ /* 0x000ee20000002100 */
[----:B------:R-:W4:Y:S01]  /*cae0*/  S2R R9, SR_TID.X ;  /* 0x0000000000097919 */ /* 0x000f220000002100 */
[----:B0-----:R-:W-:-:S05]  /*caf0*/  LEA.HI.X.SX32 R2, R11, R5, 0x1, P1 ;  /* 0x000000050b027211 */ /* 0x001fca00008f0eff */
[----:B------:R-:W-:Y:S01]  /*cb00*/  STL [R1+0x688], R2 ;  /* 0x0006880201007387 */ /* 0x000fe20000100800 */
[----:B-1----:R-:W-:-:S05]  /*cb10*/  LEA.HI.X.SX32 R0, R12, R5, 0x1, P6 ;  /* 0x000000050c007211 */ /* 0x002fca00030f0eff */
[----:B------:R4:W-:Y:S01]  /*cb20*/  STL [R1+0x1e0], R0 ;  /* 0x0001e00001007387 */ /* 0x0009e20000100800 */
[----:B---3--:R-:W-:Y:S02]  /*cb30*/  SHF.R.U32.HI R8, RZ, 0x5, R7 ;  /* 0x00000005ff087819 */ /* 0x008fe40000011607 */
[----:B----4-:R-:W-:Y:S01]  /*cb40*/  SHF.L.U32 R0, R9, 0x5, RZ ;  /* 0x0000000509007819 */ /* 0x010fe200000006ff */
[----:B------:R-:W-:Y:S04]  /*cb50*/  STL [R1+0x670], RZ ;  /* 0x000670ff01007387 */ /* 0x000fe80000100800 */
[----:B------:R0:W-:Y:S04]  /*cb60*/  STL [R1+0x6fc], R0 ;  /* 0x0006fc0001007387 */ /* 0x0001e80000100800 */
[----:B------:R1:W-:Y:S04]  /*cb70*/  STL [R1+0x674], RZ ;  /* 0x000674ff01007387 */ /* 0x0003e80000100800 */
[----:B------:R1:W-:Y:S04]  /*cb80*/  STL [R1+0x678], RZ ;  /* 0x000678ff01007387 */ /* 0x0003e80000100800 */
[----:B------:R1:W-:Y:S04]  /*cb90*/  STL [R1+0x67c], RZ ;  /* 0x00067cff01007387 */ /* 0x0003e80000100800 */
[----:B------:R1:W-:Y:S04]  /*cba0*/  STL [R1+0x660], RZ ;  /* 0x000660ff01007387 */ /* 0x0003e80000100800 */
[----:B------:R1:W-:Y:S04]  /*cbb0*/  STL [R1+0x664], RZ ;  /* 0x000664ff01007387 */ /* 0x0003e80000100800 */
[----:B------:R1:W-:Y:S04]  /*cbc0*/  STL [R1+0x668], RZ ;  /* 0x000668ff01007387 */ /* 0x0003e80000100800 */
[----:B------:R1:W-:Y:S04]  /*cbd0*/  STL [R1+0x66c], RZ ;  /* 0x00066cff01007387 */ /* 0x0003e80000100800 */
[----:B------:R1:W-:Y:S01]  /*cbe0*/  STL [R1+0x650], RZ ;  /* 0x000650ff01007387 */ /* 0x0003e20000100800 */
[----:B--2---:R-:W-:-:S02]  /*cbf0*/  LEA.HI.X.SX32 R4, R10, UR11, 0x1, P0 ;  /* 0x0000000b0a047c11 */ /* 0x004fc400080f0eff */
[----:B------:R-:W2:Y:S02]  /*cc00*/  S2R R10, SR_TID.X ;  /* 0x00000000000a7919 */ /* 0x000ea40000002100 */
[----:B--2---:R-:W-:-:S05]  /*cc10*/  LOP3.LUT R10, R10, 0x3f, RZ, 0xc0, !PT ;  /* 0x0000003f0a0a7812 */ /* 0x004fca00078ec0ff */
[----:B------:R-:W-:Y:S01]  /*cc20*/  IMAD R2, R10, UR4, RZ ;  /* 0x000000040a027c24 */ /* 0x000fe2000f8e02ff */
[--C-:B------:R-:W-:Y:S02]  /*cc30*/  SHF.R.U32.HI R10, RZ, 0x5, R7.reuse ;  /* 0x00000005ff0a7819 */ /* 0x100fe40000011607 */
[----:B------:R-:W-:-:S04]  /*cc40*/  SHF.R.U32.HI R7, RZ, 0x5, R7 ;  /* 0x00000005ff077819 */ /* 0x000fc80000011607 */
[----:B------:R-:W-:-:S04]  /*cc50*/  SGXT.U32 R7, R7, 0x3 ;  /* 0x000000030707781a */ /* 0x000fc80000000000 */
[----:B------:R-:W-:-:S05]  /*cc60*/  LOP3.LUT R7, R7, 0x28, RZ, 0xfc, !PT ;  /* 0x0000002807077812 */ /* 0x000fca00078efcff */
[----:B------:R-:W-:Y:S02]  /*cc70*/  IMAD R6, R7, UR5, RZ ;  /* 0x0000000507067c24 */ /* 0x000fe4000f8e02ff */
[----:B------:R-:W2:Y:S01]  /*cc80*/  LDC R7, c[0x0][0x230] ;  /* 0x00008c00ff077b82 */ /* 0x000ea20000000800 */
[----:B------:R1:W-:Y:S04]  /*cc90*/  STL [R1+0x654], RZ ;  /* 0x000654ff01007387 */ /* 0x0003e80000100800 */
[----:B------:R1:W-:Y:S04]  /*cca0*/  STL [R1+0x658], RZ ;  /* 0x000658ff01007387 */ /* 0x0003e80000100800 */
[----:B------:R1:W-:Y:S04]  /*ccb0*/  STL [R1+0x65c], RZ ;  /* 0x00065cff01007387 */ /* 0x0003e80000100800 */
[----:B------:R1:W-:Y:S04]  /*ccc0*/  STL [R1+0x640], RZ ;  /* 0x000640ff01007387 */ /* 0x0003e80000100800 */
[----:B------:R1:W-:Y:S01]  /*ccd0*/  STL [R1+0x644], RZ ;  /* 0x000644ff01007387 */ /* 0x0003e20000100800 */
[----:B------:R-:W-:-:S03]  /*cce0*/  SGXT.U32 R10, R10, 0x3 ;  /* 0x000000030a0a781a */ /* 0x000fc60000000000 */
[----:B------:R1:W-:Y:S01]  /*ccf0*/  STL [R1+0x648], RZ ;  /* 0x000648ff01007387 */ /* 0x0003e20000100800 */
[----:B------:R-:W-:-:S03]  /*cd00*/  SGXT.U32 R8, R8, 0x3 ;  /* 0x000000030808781a */ /* 0x000fc60000000000 */
[----:B------:R1:W-:Y:S04]  /*cd10*/  STL [R1+0x64c], RZ ;  /* 0x00064cff01007387 */ /* 0x0003e80000100800 */
[----:B------:R1:W-:Y:S04]  /*cd20*/  STL [R1+0x630], RZ ;  /* 0x000630ff01007387 */ /* 0x0003e80000100800 */
[----:B------:R1:W-:Y:S01]  /*cd30*/  STL [R1+0x634], RZ ;  /* 0x000634ff01007387 */ /* 0x0003e20000100800 */
[----:B------:R-:W-:-:S03]  /*cd40*/  LOP3.LUT R8, R8, 0x20, RZ, 0xfc, !PT ;  /* 0x0000002008087812 */ /* 0x000fc600078efcff */
[----:B------:R1:W-:Y:S01]  /*cd50*/  STL [R1+0x638], RZ ;  /* 0x000638ff01007387 */ /* 0x0003e20000100800 */
[----:B------:R-:W-:-:S03]  /*cd60*/  LOP3.LUT R10, R10, 0x18, RZ, 0xfc, !PT ;  /* 0x000000180a0a7812 */ /* 0x000fc600078efcff */
[----:B------:R1:W-:Y:S01]  /*cd70*/  STL [R1+0x63c], RZ ;  /* 0x00063cff01007387 */ /* 0x0003e20000100800 */
[----:B--2---:R-:W-:-:S03]  /*cd80*/  VIADD R7, R7, 0x3f ;  /* 0x0000003f07077836 */ /* 0x004fc60000000000 */
[----:B------:R1:W-:Y:S04]  /*cd90*/  STL [R1+0x620], RZ ;  /* 0x000620ff01007387 */ /* 0x0003e80000100800 */
[----:B------:R1:W-:Y:S04]  /*cda0*/  STL [R1+0x624], RZ ;  /* 0x000624ff01007387 */ /* 0x0003e80000100800 */
[----:B------:R1:W-:Y:S01]  /*cdb0*/  STL [R1+0x628], RZ ;  /* 0x000628ff01007387 */ /* 0x0003e20000100800 */
[----:B------:R-:W-:-:S03]  /*cdc0*/  IMAD R5, R8, UR5, RZ ;  /* 0x0000000508057c24 */ /* 0x000fc6000f8e02ff */
[----:B------:R1:W-:Y:S01]  /*cdd0*/  STL [R1+0x62c], RZ ;  /* 0x00062cff01007387 */ /* 0x0003e20000100800 */
[----:B0-----:R-:W-:-:S03]  /*cde0*/  IMAD R0, R10, UR5, RZ ;  /* 0x000000050a007c24 */ /* 0x001fc6000f8e02ff */
[----:B------:R1:W-:Y:S01]  /*cdf0*/  STL [R1+0x610], RZ ;  /* 0x000610ff01007387 */ /* 0x0003e20000100800 */
[----:B------:R-:W-:-:S03]  /*ce00*/  SHF.R.U32.HI R10, RZ, 0x5, R9 ;  /* 0x00000005ff0a7819 */ /* 0x000fc60000011609 */
[----:B------:R1:W-:Y:S01]  /*ce10*/  STL [R1+0x614], RZ ;  /* 0x000614ff01007387 */ /* 0x0003e20000100800 */
[----:B------:R-:W-:-:S03]  /*ce20*/  SHF.R.U32.HI R8, RZ, 0x5, R9 ;  /* 0x00000005ff087819 */ /* 0x000fc60000011609 */
[----:B------:R1:W-:Y:S01]  /*ce30*/  STL [R1+0x618], RZ ;  /* 0x000618ff01007387 */ /* 0x0003e20000100800 */
[----:B------:R-:W-:-:S03]  /*ce40*/  SHF.R.S32.HI R9, RZ, 0x1f, R7 ;  /* 0x0000001fff097819 */ /* 0x000fc60000011407 */
[----:B------:R1:W-:Y:S04]  /*ce50*/  STL [R1+0x61c], RZ ;  /* 0x00061cff01007387 */ /* 0x0003e80000100800 */
[----:B------:R1:W-:Y:S01]  /*ce60*/  STL [R1+0x600], RZ ;  /* 0x000600ff01007387 */ /* 0x0003e20000100800 */
[----:B------:R-:W-:-:S03]  /*ce70*/  LEA.HI R9, R9, R7, RZ, 0x6 ;  /* 0x0000000709097211 */ /* 0x000fc600078f30ff */
[----:B------:R1:W-:Y:S04]  /*ce80*/  STL [R1+0x604], RZ ;  /* 0x000604ff01007387 */ /* 0x0003e80000100800 */
[----:B------:R1:W-:Y:S04]  /*ce90*/  STL [R1+0x608], RZ ;  /* 0x000608ff01007387 */ /* 0x0003e80000100800 */
[----:B------:R1:W-:Y:S04]  /*cea0*/  STL [R1+0x60c], RZ ;  /* 0x00060cff01007387 */ /* 0x0003e80000100800 */
[----:B------:R1:W-:Y:S01]  /*ceb0*/  STL [R1+0x5e0], RZ ;  /* 0x0005e0ff01007387 */ /* 0x0003e20000100800 */
[----:B------:R-:W-:-:S03]  /*cec0*/  SHF.R.S32.HI R5, RZ, 0x6, R9 ;  /* 0x00000006ff057819 */ /* 0x000fc60000011409 */
[----:B------:R1:W-:Y:S04]  /*ced0*/  STL [R1+0x5e4], RZ ;  /* 0x0005e4ff01007387 */ /* 0x0003e80000100800 */
[----:B------:R1:W-:Y:S04]  /*cee0*/  STL [R1+0x5e8], RZ ;  /* 0x0005e8ff01007387 */ /* 0x0003e80000100800 */
[----:B------:R1:W-:Y:S04]  /*cef0*/  STL [R1+0x5ec], RZ ;  /* 0x0005ecff01007387 */ /* 0x0003e80000100800 */
[----:B------:R1:W-:Y:S04]  /*cf00*/  STL [R1+0x5f0], RZ ;  /* 0x0005f0ff01007387 */ /* 0x0003e80000100800 */
[----:B------:R1:W-:Y:S04]  /*cf10*/  STL [R1+0x5f4], RZ ;  /* 0x0005f4ff01007387 */ /* 0x0003e80000100800 */
[----:B------:R1:W-:Y:S04]  /*cf20*/  STL [R1+0x5f8], RZ ;  /* 0x0005f8ff01007387 */ /* 0x0003e80000100800 */
[----:B------:R1:W-:Y:S04]  /*cf30*/  STL [R1+0x5fc], RZ ;  /* 0x0005fcff01007387 */ /* 0x0003e80000100800 */
[----:B------:R1:W-:Y:S04]  /*cf40*/  STL [R1+0x5d0], RZ ;  /* 0x0005d0ff01007387 */ /* 0x0003e80000100800 */
        /* <DEDUP_REMOVED lines=24> */
[----:B------:R-:W-:-:S02]  /*d0d0*/  SGXT.U32 R10, R10, 0x3 ;  /* 0x000000030a0a781a */ /* 0x000fc40000000000 */
[----:B------:R-:W-:Y:S02]  /*d0e0*/  SGXT.U32 R8, R8, 0x3 ;  /* 0x000000030808781a */ /* 0x000fe40000000000 */
[----:B------:R-:W-:Y:S02]  /*d0f0*/  LOP3.LUT R10, R10, 0x8, RZ, 0xfc, !PT ;  /* 0x000000080a0a7812 */ /* 0x000fe400078efcff */
[----:B------:R-:W-:Y:S02]  /*d100*/  LOP3.LUT R8, R8, 0x10, RZ, 0xfc, !PT ;  /* 0x0000001008087812 */ /* 0x000fe400078efcff */
[----:B------:R-:W-:Y:S01]  /*d110*/  SHF.R.S32.HI R0, RZ, 0x1f, R2 ;  /* 0x0000001fff007819 */ /* 0x000fe20000011402 */
[----:B------:R-:W-:Y:S02]  /*d120*/  IMAD R6, R10, UR5, RZ ;  /* 0x000000050a067c24 */ /* 0x000fe4000f8e02ff */
[----:B------:R-:W-:Y:S01]  /*d130*/  IMAD R7, R8, UR5, RZ ;  /* 0x0000000508077c24 */ /* 0x000fe2000f8e02ff */
[C---:B------:R-:W-:Y:S01]  /*d140*/  SHF.L.U64.HI R0, R2.reuse, 0x1, R0 ;  /* 0x0000000102007819 */ /* 0x040fe20000010200 */
[----:B-1----:R-:W-:-:S07]  /*d150*/  IMAD.SHL.U32 R2, R2, 0x2, RZ ;  /* 0x0000000202027824 */ /* 0x002fce00078e00ff */
.L_x_2:
[----:B------:R-:W0:Y:S01]  /*d160*/  S2R R17, SR_TID.X ;  /* 0x0000000000117919 */ /* 0x000e220000002100 */
[----:B------:R-:W-:Y:S01]  /*d170*/  ULDC UR4, c[0x0][0x238] ;  /* 0x00008e0000047ab9 */ /* 0x000fe20000000800 */
[--C-:B------:R-:W-:Y:S01]  /*d180*/  IMAD.MOV.U32 R18, RZ, RZ, R3.reuse ;  /* 0x000000ffff127224 */ /* 0x100fe200078e0003 */
[----:B------:R-:W-:Y:S01]  /*d190*/  PRMT R3, RZ, 0x7610, R3 ;  /* 0x00007610ff037816 */ /* 0x000fe20000000003 */
[----:B------:R-:W1:Y:S01]  /*d1a0*/  S2R R9, SR_TID.X ;  /* 0x0000000000097919 */ /* 0x000e620000002100 */
[--C-:B------:R-:W-:Y:S01]  /*d1b0*/  IMAD.MOV.U32 R19, RZ, RZ, R4.reuse ;  /* 0x000000ffff137224 */ /* 0x100fe200078e0004 */
[----:B------:R-:W-:Y:S01]  /*d1c0*/  ULDC UR5, c[0x0][0x238] ;  /* 0x00008e0000057ab9 */ /* 0x000fe20000000800 */
[----:B------:R-:W-:Y:S01]  /*d1d0*/  PRMT R4, RZ, 0x7610, R4 ;  /* 0x00007610ff047816 */ /* 0x000fe20000000004 */
[----:B------:R-:W2:Y:S01]  /*d1e0*/  S2R R5, SR_TID.X ;  /* 0x0000000000057919 */ /* 0x000ea20000002100 */
[----:B------:R-:W-:Y:S01]  /*d1f0*/  PRMT R12, RZ, 0x7610, R12 ;  /* 0x00007610ff0c7816 */ /* 0x000fe2000000000c */
[----:B------:R-:W-:Y:S04]  /*d200*/  STL [R1+0x1074], R21 ;  /* 0x0010741501007387 */ /* 0x000fe80000100800 */
[----:B------:R-:W-:Y:S04]  /*d210*/  STL [R1+0x1070], R23 ;  /* 0x0010701701007387 */ /* 0x000fe80000100800 */
[----:B------:R-:W-:Y:S04]  /*d220*/  STL [R1+0x106c], R25 ;  /* 0x00106c1901007387 */ /* 0x000fe80000100800 */
[----:B------:R-:W-:Y:S04]  /*d230*/  STL [R1+0x1078], R25 ;  /* 0x0010781901007387 */ /* 0x000fe80000100800 */
[----:B------:R-:W-:Y:S01]  /*d240*/  STL [R1+0x1068], R26 ;  /* 0x0010681a01007387 */ /* 0x000fe20000100800 */
[----:B0-----:R-:W-:-:S03]  /*d250*/  SHF.R.U32.HI R13, RZ, 0x5, R17 ;  /* 0x00000005ff0d7819 */ /* 0x001fc60000011611 */
[----:B------:R-:W-:Y:S01]  /*d260*/  STL [R1+0x1064], R29 ;  /* 0x0010641d01007387 */ /* 0x000fe20000100800 */
[----:B-1----:R-:W-:-:S03]  /*d270*/  SHF.R.U32.HI R11, RZ, 0x5, R9 ;  /* 0x00000005ff0b7819 */ /* 0x002fc60000011609 */
[----:B------:R-:W-:Y:S01]  /*d280*/  STL [R1+0x102c], R28 ;  /* 0x00102c1c01007387 */ /* 0x000fe20000100800 */
[----:B------:R-:W-:Y:S02]  /*d290*/  SGXT.U32 R13, R13, 0x3 ;  /* 0x000000030d0d781a */ /* 0x000fe40000000000 */
[----:B------:R-:W-:Y:S01]  /*d2a0*/  SGXT.U32 R11, R11, 0x3 ;  /* 0x000000030b0b781a */ /* 0x000fe20000000000 */
[----:B------:R-:W-:Y:S01]  /*d2b0*/  STL [R1+0x1030], R28 ;  /* 0x0010301c01007387 */ /* 0x000fe20000100800 */
[C---:B------:R-:W-:Y:S01]  /*d2c0*/  LOP3.LUT R6, R13.reuse, 0x8, RZ, 0xfc, !PT ;  /* 0x000000080d067812 */ /* 0x040fe200078efcff */
[----:B------:R-:W-:Y:S01]  /*d2d0*/  IMAD R10, R13, UR7, RZ ;  /* 0x000000070d0a7c24 */ /* 0x000fe2000f8e02ff */
[----:B------:R-:W-:Y:S01]  /*d2e0*/  LOP3.LUT R11, R11, 0x8, RZ, 0xfc, !PT ;  /* 0x000000080b0b7812 */ /* 0x000fe200078efcff */
[----:B------:R-:W-:Y:S01]  /*d2f0*/  STL [R1+0x1034], R28 ;  /* 0x0010341c01007387 */ /* 0x000fe20000100800 */
[----:B------:R-:W-:Y:S02]  /*d300*/  ISETP.GE.AND P4, PT, R6, UR6, PT ;  /* 0x0000000606007c0c */ /* 0x000fe4000bf86270 */
[----:B------:R-:W-:Y:S01]  /*d310*/  LOP3.LUT R6, R13, 0x28, RZ, 0xfc, !PT ;  /* 0x000000280d067812 */ /* 0x000fe200078efcff */
[----:B------:R-:W-:Y:S01]  /*d320*/  IMAD R11, R11, UR4, RZ ;  /* 0x000000040b0b7c24 */ /* 0x000fe2000f8e02ff */
[----:B------:R-:W-:Y:S01]  /*d330*/  LOP3.LUT R7, R13, 0x20, RZ, 0xfc, !PT ;  /* 0x000000200d077812 */ /* 0x000fe200078efcff */
[----:B------:R-:W-:Y:S01]  /*d340*/  STL [R1+0x1038], R28 ;  /* 0x0010381c01007387 */ /* 0x000fe20000100800 */
[----:B------:R-:W-:Y:S01]  /*d350*/  ISETP.GE.AND P2, PT, R6, UR6, PT ;  /* 0x0000000606007c0c */ /* 0x000fe2000bf46270 */
[----:B------:R-:W-:Y:S01]  /*d360*/  ULDC UR4, c[0x0][0x238] ;  /* 0x00008e0000047ab9 */ /* 0x000fe20000000800 */
[----:B------:R-:W-:Y:S01]  /*d370*/  ISETP.GE.AND P1, PT, R7, UR6, PT ;  /* 0x0000000607007c0c */ /* 0x000fe2000bf26270 */
[----:B------:R-:W-:Y:S01]  /*d380*/  IMAD.WIDE R6, R11, 0x2, R18 ;  /* 0x000000020b067825 */ /* 0x000fe200078e0212 */
[----:B------:R-:W-:Y:S01]  /*d390*/  SHF.R.U32.HI R14, RZ, 0x5, R9 ;  /* 0x00000005ff0e7819 */ /* 0x000fe20000011609 */
[----:B------:R-:W-:Y:S01]  /*d3a0*/  STL [R1+0x103c], R28 ;  /* 0x00103c1c01007387 */ /* 0x000fe20000100800 */
[----:B--2---:R-:W-:Y:S01]  /*d3b0*/  LOP3.LUT R5, R5, 0x3f, RZ, 0xc0, !PT ;  /* 0x0000003f05057812 */ /* 0x004fe200078ec0ff */
[----:B------:R-:W-:Y:S01]  /*d3c0*/  IMAD.WIDE R10, R10, 0x2, R18 ;  /* 0x000000020a0a7825 */ /* 0x000fe200078e0212 */
[----:B------:R-:W-:Y:S01]  /*d3d0*/  SHF.R.U32.HI R9, RZ, 0x5, R9 ;  /* 0x00000005ff097819 */ /* 0x000fe20000011609 */
[----:B------:R0:W2:Y:S01]  /*d3e0*/  @!P4 LDG.E.U16 R3, desc[UR8][R6.64] ;  /* 0x000000080603c981 */ /* 0x0000a2000c1e1500 */
[----:B------:R-:W-:-:S02]  /*d3f0*/  ISETP.GE.AND P0, PT, R5, UR6, PT ;  /* 0x0000000605007c0c */ /* 0x000fc4000bf06270 */
[----:B------:R-:W-:Y:S01]  /*d400*/  SGXT.U32 R9, R9, 0x3 ;  /* 0x000000030909781a */ /* 0x000fe20000000000 */
[----:B------:R-:W-:Y:S01]  /*d410*/  STL [R1+0x1040], R28 ;  /* 0x0010401c01007387 */ /* 0x000fe20000100800 */
[C---:B------:R-:W-:Y:S02]  /*d420*/  LOP3.LUT R5, R13.reuse, 0x10, RZ, 0xfc, !PT ;  /* 0x000000100d057812 */ /* 0x040fe400078efcff */
[----:B------:R-:W-:Y:S01]  /*d430*/  SGXT.U32 R14, R14, 0x3 ;  /* 0x000000030e0e781a */ /* 0x000fe20000000000 */
[----:B------:R-:W-:Y:S01]  /*d440*/  STL [R1+0x1044], R28 ;  /* 0x0010441c01007387 */ /* 0x000fe20000100800 */
[C---:B------:R-:W-:Y:S02]  /*d450*/  LOP3.LUT R8, R13.reuse, 0x18, RZ, 0xfc, !PT ;  /* 0x000000180d087812 */ /* 0x040fe400078efcff */
[----:B------:R-:W-:Y:S01]  /*d460*/  ISETP.GE.AND P3, PT, R13, UR6, PT ;  /* 0x000000060d007c0c */ /* 0x000fe2000bf66270 */
[----:B------:R-:W-:Y:S01]  /*d470*/  STL [R1+0x1048], R28 ;  /* 0x0010481c01007387 */ /* 0x000fe20000100800 */
[----:B------:R-:W-:-:S02]  /*d480*/  SHF.R.U32.HI R16, RZ, 0x5, R17 ;  /* 0x00000005ff107819 */ /* 0x000fc40000011611 */
[----:B------:R-:W-:Y:S01]  /*d490*/  LOP3.LUT R9, R9, 0x10, RZ, 0xfc, !PT ;  /* 0x0000001009097812 */ /* 0x000fe200078efcff */
[----:B------:R-:W-:Y:S01]  /*d4a0*/  STL [R1+0x104c], R28 ;  /* 0x00104c1c01007387 */ /* 0x000fe20000100800 */
[----:B------:R-:W-:Y:S02]  /*d4b0*/  ISETP.GE.AND P5, PT, R5, UR6, PT ;  /* 0x0000000605007c0c */ /* 0x000fe4000bfa6270 */
[----:B------:R-:W-:Y:S01]  /*d4c0*/  LOP3.LUT R14, R14, 0x18, RZ, 0xfc, !PT ;  /* 0x000000180e0e7812 */ /* 0x000fe200078efcff */
[----:B------:R-:W-:Y:S01]  /*d4d0*/  IMAD R9, R9, UR5, RZ ;  /* 0x0000000509097c24 */ /* 0x000fe2000f8e02ff */
[----:B------:R-:W-:Y:S01]  /*d4e0*/  ISETP.GE.AND P6, PT, R8, UR6, PT ;  /* 0x0000000608007c0c */ /* 0x000fe2000bfc6270 */
[----:B------:R-:W-:Y:S01]  /*d4f0*/  STL [R1+0x1054], R28 ;  /* 0x0010541c01007387 */ /* 0x000fe20000100800 */
[----:B------:R-:W-:Y:S01]  /*d500*/  SGXT.U32 R16, R16, 0x3 ;  /* 0x000000031010781a */ /* 0x000fe20000000000 */
[----:B------:R-:W-:Y:S01]  /*d510*/  IMAD R14, R14, UR4, RZ ;  /* 0x000000040e0e7c24 */ /* 0x000fe2000f8e02ff */
[----:B------:R-:W-:Y:S01]  /*d520*/  SHF.R.U32.HI R17, RZ, 0x5, R17 ;  /* 0x00000005ff117819 */ /* 0x000fe20000011611 */
[--C-:B------:R-:W-:Y:S01]  /*d530*/  IMAD.WIDE R8, R9, 0x2, R18.reuse ;  /* 0x0000000209087825 */ /* 0x100fe200078e0212 */
[----:B------:R-:W-:Y:S01]  /*d540*/  LOP3.LUT R16, R16, 0x28, RZ, 0xfc, !PT ;  /* 0x0000002810107812 */ /* 0x000fe200078efcff */
[----:B------:R-:W-:Y:S01]  /*d550*/  STL [R1+0x105c], R28 ;  /* 0x00105c1c01007387 */ /* 0x000fe20000100800 */
[----:B------:R-:W-:Y:S01]  /*d560*/  SGXT.U32 R17, R17, 0x3 ;  /* 0x000000031111781a */ /* 0x000fe20000000000 */
[----:B------:R-:W-:Y:S01]  /*d570*/  IMAD.WIDE R14, R14, 0x2, R18 ;  /* 0x000000020e0e7825 */ /* 0x000fe200078e0212 */
[----:B------:R-:W-:Y:S01]  /*d580*/  PRMT R5, RZ, 0x7610, R5 ;  /* 0x00007610ff057816 */ /* 0x000fe20000000005 */
[----:B------:R-:W-:Y:S01]  /*d590*/  ULDC UR4, c[0x0][0x238] ;  /* 0x00008e0000047ab9 */ /* 0x000fe20000000800 */
[----:B0-----:R-:W-:Y:S01]  /*d5a0*/  LOP3.LUT R6, R13, 0x30, RZ, 0xfc, !PT ;  /* 0x000000300d067812 */ /* 0x001fe200078efcff */
[----:B------:R-:W-:Y:S01]  /*d5b0*/  STL [R1+0x1028], R27 ;  /* 0x0010281b01007387 */ /* 0x000fe20000100800 */
[----:B------:R-:W-:Y:S01]  /*d5c0*/  LOP3.LUT R17, R17, 0x20, RZ, 0xfc, !PT ;  /* 0x0000002011117812 */ /* 0x000fe200078efcff */
[----:B------:R-:W-:Y:S01]  /*d5d0*/  IMAD R16, R16, UR4, RZ ;  /* 0x0000000410107c24 */ /* 0x000fe2000f8e02ff */
[----:B------:R-:W-:Y:S01]  /*d5e0*/  ULDC UR5, c[0x0][0x238] ;  /* 0x00008e0000057ab9 */ /* 0x000fe20000000800 */
[----:B------:R-:W-:Y:S04]  /*d5f0*/  STL [R1+0x1050], R27 ;  /* 0x0010501b01007387 */ /* 0x000fe80000100800 */
[----:B------:R-:W3:Y:S01]  /*d600*/  @!P3 LDG.E.U16 R4, desc[UR8][R10.64] ;  /* 0x000000080a04b981 */ /* 0x000ee2000c1e1500 */
[----:B------:R-:W-:-:S03]  /*d610*/  ISETP.GE.AND P3, PT, R6, UR6, PT ;  /* 0x0000000606007c0c */ /* 0x000fc6000bf66270 */
[----:B------:R-:W-:Y:S01]  /*d620*/  STL [R1+0x1024], R24 ;  /* 0x0010241801007387 */ /* 0x000fe20000100800 */
[----:B------:R-:W-:-:S03]  /*d630*/  IMAD R17, R17, UR5, RZ ;  /* 0x0000000511117c24 */ /* 0x000fc6000f8e02ff */
[----:B------:R-:W-:Y:S04]  /*d640*/  STL [R1+0x1058], R24 ;  /* 0x0010581801007387 */ /* 0x000fe80000100800 */
[----:B------:R0:W4:Y:S04]  /*d650*/  @!P5 LDG.E.U16 R5, desc[UR8][R8.64] ;  /* 0x000000080805d981 */ /* 0x000128000c1e1500 */
[----:B------:R-:W-:Y:S04]  /*d660*/  STL [R1+0x1020], R22 ;  /* 0x0010201601007387 */ /* 0x000fe80000100800 */
[----:B------:R1:W4:Y:S01]  /*d670*/  @!P6 LDG.E.U16 R12, desc[UR8][R14.64] ;  /* 0x000000080e0ce981 */ /* 0x000322000c1e1500 */
[----:B0-----:R-:W-:Y:S01]  /*d680*/  PRMT R9, RZ, 0x7610, R9 ;  /* 0x00007610ff097816 */ /* 0x001fe20000000009 */
[----:B------:R-:W-:-:S02]  /*d690*/  IMAD R8, R6, UR7, RZ ;  /* 0x0000000706087c24 */ /* 0x000fc4000f8e02ff */
[----:B------:R-:W-:Y:S01]  /*d6a0*/  STL [R1+0x1060], R22 ;  /* 0x0010601601007387 */ /* 0x000fe20000100800 */
[----:B------:R-:W-:-:S03]  /*d6b0*/  PRMT R10, RZ, 0x7610, R10 ;  /* 0x00007610ff0a7816 */ /* 0x000fc6000000000a */
[----:B------:R-:W-:Y:S01]  /*d6c0*/  STL [R1+0x101c], R20 ;  /* 0x00101c1401007387 */ /* 0x000fe20000100800 */
[----:B-1----:R-:W-:-:S03]  /*d6d0*/  IMAD.WIDE R14, R16, 0x2, R18 ;  /* 0x00000002100e7825 */ /* 0x002fc600078e0212 */
[----:B------:R0:W-:Y:S01]  /*d6e0*/  STL.64 [R1+0x290], R18 ;  /* 0x0002901201007387 */ /* 0x0001e20000100a00 */
[----:B------:R-:W-:-:S03]  /*d6f0*/  IMAD.WIDE R6, R17, 0x2, R18 ;  /* 0x0000000211067825 */ /* 0x000fc600078e0212 */
[----:B------:R1:W4:Y:S01]  /*d700*/  @!P2 LDG.E.U16 R9, desc[UR8][R14.64] ;  /* 0x000000080e09a981 */ /* 0x000322000c1e1500 */
[----:B------:R-:W-:-:S05]  /*d710*/  IMAD.WIDE R16, R8, 0x2, R18 ;  /* 0x0000000208107825 */ /* 0x000fca00078e0212 */
[----:B------:R0:W4:Y:S04]  /*d720*/  @!P3 LDG.E.U16 R10, desc[UR8][R16.64] ;  /* 0x00000008100ab981 */ /* 0x000128000c1e1500 */
[----:B--2---:R-:W-:Y:S04]  /*d730*/  STL [R1+0x1010], R3 ;  /* 0x0010100301007387 */ /* 0x004fe80000100800 */
[----:B------:R-:W-:Y:S04]  /*d740*/  STL [R1+0x1014], R3 ;  /* 0x0010140301007387 */ /* 0x000fe80000100800 */
[----:B------:R-:W-:Y:S04]  /*d750*/  STL [R1+0x1018], R3 ;  /* 0x0010180301007387 */ /* 0x000fe80000100800 */
[----:B------:R-:W2:Y:S04]  /*d760*/  LDL R15, [R1+0x248] ;  /* 0x00024800010f7983 */ /* 0x000ea80000100800 */
[----:B------:R-:W3:Y:S04]  /*d770*/  LDL R16, [R1+0x24c] ;  /* 0x00024c0001107983 */ /* 0x000ee80000100800 */
[----:B------:R-:W4:Y:S01]  /*d780*/  LDL R17, [R1+0x250] ;  /* 0x0002500001117983 */ /* 0x000f220000100800 */
[----:B------:R-:W-:-:S06]  /*d790*/  PRMT R11, RZ, 0x7610, R11 ;  /* 0x00007610ff0b7816 */ /* 0x000fcc000000000b */
[----:B------:R0:W4:Y:S01]  /*d7a0*/  @!P1 LDG.E.U16 R11, desc[UR8][R6.64] ;  /* 0x00000008060b9981 */ /* 0x000122000c1e1500 */
[----:B------:R-:W-:-:S04]  /*d7b0*/  LOP3.LUT R13, R13, 0x38, RZ, 0xfc, !PT ;  /* 0x000000380d0d7812 */ /* 0x000fc800078efcff */
[C---:B------:R-:W-:Y:S01]  /*d7c0*/  ISETP.GE.AND P4, PT, R13.reuse, UR6, PT ;  /* 0x000000060d007c0c */ /* 0x040fe2000bf86270 */
[----:B------:R-:W-:Y:S01]  /*d7d0*/  IMAD R13, R13, UR7, RZ ;  /* 0x000000070d0d7c24 */ /* 0x000fe2000f8e02ff */
[C---:B--2--5:R-:W-:Y:S01]  /*d7e0*/  IADD3 RZ, P2, R15.reuse, R2, RZ ;  /* 0x000000020fff7210 */ /* 0x064fe20007f5e0ff */
[----:B-1----:R-:W-:-:S04]  /*d7f0*/  IMAD.IADD R14, R15, 0x1, R2 ;  /* 0x000000010f0e7824 */ /* 0x002fc800078e0202 */
[----:B---3--:R-:W-:Y:S01]  /*d800*/  IMAD.X R15, R16, 0x1, R0, P2 ;  /* 0x00000001100f7824 */ /* 0x008fe200010e0600 */
[C---:B----4-:R-:W-:Y:S01]  /*d810*/  IADD3 RZ, P1, R17.reuse, R2, RZ ;  /* 0x0000000211ff7210 */ /* 0x050fe20007f3e0ff */
[----:B0-----:R-:W-:Y:S02]  /*d820*/  IMAD.IADD R16, R17, 0x1, R2 ;  /* 0x0000000111107824 */ /* 0x001fe400078e0202 */
[----:B------:R-:W2:Y:S01]  /*d830*/  LDL R17, [R1+0x254] ;  /* 0x0002540001117983 */ /* 0x000ea20000100800 */
[----:B------:R-:W-:Y:S01]  /*d840*/  PRMT R8, RZ, 0x7610, R8 ;  /* 0x00007610ff087816 */ /* 0x000fe20000000008 */
[----:B------:R-:W-:-:S05]  /*d850*/  IMAD.WIDE R18, R13, 0x2, R18 ;  /* 0x000000020d127825 */ /* 0x000fca00078e0212 */
[----:B------:R-:W3:Y:S01]  /*d860*/  @!P4 LDG.E.U16 R8, desc[UR8][R18.64] ;  /* 0x000000081208c981 */ /* 0x000ee2000c1e1500 */
[----:B------:R-:W-:Y:S01]  /*d870*/  PRMT R25, RZ, 0x7610, R25 ;  /* 0x00007610ff197816 */ /* 0x000fe20000000019 */
[----:B------:R-:W-:Y:S01]  /*d880*/  BAR.SYNC.DEFER_BLOCKING 0x0 ;  /* 0x0000000000007b1d */ /* 0x000fe20000010000 */
[----:B--2---:R-:W-:-:S05]  /*d890*/  IMAD.X R17, R17, 0x1, R0, P1 ;  /* 0x0000000111117824 */ /* 0x004fca00008e0600 */
[----:B------:R-:W2:Y:S01]  /*d8a0*/  @!P0 LDG.E.U16 R25, desc[UR8][R16.64] ;  /* 0x0000000810198981 */ /* 0x000ea2000c1e1500 */
[----:B------:R-:W-:-:S06]  /*d8b0*/  PRMT R6, RZ, 0x7610, R6 ;  /* 0x00007610ff067816 */ /* 0x000fcc0000000006 */
[----:B------:R0:W4:Y:S04]  /*d8c0*/  @!P0 LDG.E.U16 R6, desc[UR8][R14.64] ;  /* 0x000000080e068981 */ /* 0x000128000c1e1500 */
[----:B------:R-:W3:Y:S04]  /*d8d0*/  LDL R15, [R1+0x258] ;  /* 0x00025800010f7983 */ /* 0x000ee80000100800 */
[----:B--2---:R1:W-:Y:S04]  /*d8e0*/  STL [R1+0x84], R25 ;  /* 0x0000841901007387 */ /* 0x0043e80000100800 */
[----:B-1----:R-:W2:Y:S04]  /*d8f0*/  LDL.LU R25, [R1+0x1078] ;  /* 0x0010780001197983 */ /* 0x002ea80000300800 */
[----:B------:R-:W4:Y:S04]  /*d900*/  LDL R16, [R1+0x25c] ;  /* 0x00025c0001107983 */ /* 0x000f280000100800 */
[----:B------:R-:W2:Y:S01]  /*d910*/  LDL R17, [R1+0x260] ;  /* 0x0002600001117983 */ /* 0x000ea20000100800 */
[C---:B---3--:R-:W-:Y:S01]  /*d920*/  IADD3 RZ, P2, R15.reuse, R2, RZ ;  /* 0x000000020fff7210 */ /* 0x048fe20007f5e0ff */
[----:B0-----:R-:W-:-:S04]  /*d930*/  IMAD.IADD R14, R15, 0x1, R2 ;  /* 0x000000010f0e7824 */ /* 0x001fc800078e0202 */
[----:B----4-:R-:W-:Y:S01]  /*d940*/  IMAD.X R15, R16, 0x1, R0, P2 ;  /* 0x00000001100f7824 */ /* 0x010fe200010e0600 */
[C---:B--2---:R-:W-:Y:S01]  /*d950*/  IADD3 RZ, P1, R17.reuse, R2, RZ ;  /* 0x0000000211ff7210 */ /* 0x044fe20007f3e0ff */
[----:B------:R-:W-:Y:S02]  /*d960*/  IMAD.IADD R16, R17, 0x1, R2 ;  /* 0x0000000111107824 */ /* 0x000fe400078e0202 */
[----:B------:R-:W2:Y:S01]  /*d970*/  LDL R17, [R1+0x264] ;  /* 0x0002640001117983 */ /* 0x000ea20000100800 */
[----:B------:R-:W-:Y:S02]  /*d980*/  PRMT R21, RZ, 0x7610, R21 ;  /* 0x00007610ff157816 */ /* 0x000fe40000000015 */
[----:B------:R-:W-:-:S04]  /*d990*/  PRMT R23, RZ, 0x7610, R23 ;  /* 0x00007610ff177816 */ /* 0x000fc80000000017 */
[----:B------:R-:W3:Y:S01]  /*d9a0*/  @!P0 LDG.E.U16 R21, desc[UR8][R14.64] ;  /* 0x000000080e158981 */ /* 0x000ee2000c1e1500 */
[----:B--2---:R-:W-:-:S05]  /*d9b0*/  IMAD.X R17, R17, 0x1, R0, P1 ;  /* 0x0000000111117824 */ /* 0x004fca00008e0600 */
[----:B------:R-:W2:Y:S04]  /*d9c0*/  @!P0 LDG.E.U16 R23, desc[UR8][R16.64] ;  /* 0x0000000810178981 */ /* 0x000ea8000c1e1500 */
[----:B---3--:R0:W-:Y:S04]  /*d9d0*/  STL [R1+0x18], R21 ;  /* 0x0000181501007387 */ /* 0x0081e80000100800 */
[----:B0-----:R-:W3:Y:S04]  /*d9e0*/  LDL.LU R21, [R1+0x1074] ;  /* 0x0010740001157983 */ /* 0x001ee80000300800 */
[----:B------:R-:W4:Y:S04]  /*d9f0*/  LDL R15, [R1+0x268] ;  /* 0x00026800010f7983 */ /* 0x000f280000100800 */
[----:B--2---:R0:W-:Y:S04]  /*da00*/  STL [R1+0x80], R23 ;  /* 0x0000801701007387 */ /* 0x0041e80000100800 */
[----:B0-----:R-:W2:Y:S04]  /*da10*/  LDL.LU R23, [R1+0x1070] ;  /* 0x0010700001177983 */ /* 0x001ea80000300800 */
[----:B------:R-:W3:Y:S04]  /*da20*/  LDL R16, [R1+0x26c] ;  /* 0x00026c0001107983 */ /* 0x000ee80000100800 */
[----:B------:R-:W2:Y:S01]  /*da30*/  LDL R17, [R1+0x270] ;  /* 0x0002700001117983 */ /* 0x000ea20000100800 */
[C---:B----4-:R-:W-:Y:S01]  /*da40*/  IADD3 RZ, P2, R15.reuse, R2, RZ ;  /* 0x000000020fff7210 */ /* 0x050fe20007f5e0ff */
[----:B------:R-:W-:-:S04]  /*da50*/  IMAD.IADD R14, R15, 0x1, R2 ;  /* 0x000000010f0e7824 */ /* 0x000fc800078e0202 */
[----:B---3--:R-:W-:Y:S01]  /*da60*/  IMAD.X R15, R16, 0x1, R0, P2 ;  /* 0x00000001100f7824 */ /* 0x008fe200010e0600 */
        /* <DEDUP_REMOVED lines=8> */
[----:B---3--:R0:W-:Y:S04]  /*daf0*/  STL [R1], R25 ;  /* 0x0000001901007387 */ /* 0x0081e80000100800 */
        /* <DEDUP_REMOVED lines=14> */
[----:B------:R0:W3:Y:S04]  /*dbe0*/  @!P0 LDG.E.U16 R21, desc[UR8][R14.64] ;  /* 0x000000080e158981 */ /* 0x0000e8000c1e1500 */
[----:B------:R-:W4:Y:S01]  /*dbf0*/  LDL R15, [R1+0x288] ;  /* 0x00028800010f7983 */ /* 0x000f220000100800 */
[----:B--2---:R-:W-:-:S05]  /*dc00*/  IMAD.X R17, R17, 0x1, R0, P1 ;  /* 0x0000000111117824 */ /* 0x004fca00008e0600 */
[----:B------:R-:W2:Y:S04]  /*dc10*/  @!P0 LDG.E.U16 R27, desc[UR8][R16.64] ;  /* 0x00000008101b8981 */ /* 0x000ea8000c1e1500 */
[----:B------:R-:W3:Y:S04]  /*dc20*/  LDL R16, [R1+0x28c] ;  /* 0x00028c0001107983 */ /* 0x000ee80000100800 */
[----:B------:R-:W3:Y:S01]  /*dc30*/  LDL R17, [R1+0x298] ;  /* 0x0002980001117983 */ /* 0x000ee20000100800 */
[C---:B----4-:R-:W-:Y:S01]  /*dc40*/  IADD3 RZ, P2, R15.reuse, R2, RZ ;  /* 0x000000020fff7210 */ /* 0x050fe20007f5e0ff */
[----:B0-----:R-:W-:-:S02]  /*dc50*/  IMAD.IADD R14, R15, 0x1, R2 ;  /* 0x000000010f0e7824 */ /* 0x001fc400078e0202 */
[----:B--2---:R0:W-:Y:S02]  /*dc60*/  STL [R1+0x78], R27 ;  /* 0x0000781b01007387 */ /* 0x0041e40000100800 */
[----:B---3--:R-:W-:Y:S01]  /*dc70*/  IMAD.X R15, R16, 0x1, R0, P2 ;  /* 0x00000001100f7824 */ /* 0x008fe200010e0600 */
[----:B------:R-:W-:Y:S01]  /*dc80*/  PRMT R23, RZ, 0x7610, R23 ;  /* 0x00007610ff177816 */ /* 0x000fe20000000017 */
[----:B0-----:R-:W2:Y:S01]  /*dc90*/  LDL R27, [R1+0x2ac] ;  /* 0x0002ac00011b7983 */ /* 0x001ea20000100800 */
[C---:B------:R-:W-:Y:S01]  /*dca0*/  IADD3 RZ, P1, R17.reuse, R2, RZ ;  /* 0x0000000211ff7210 */ /* 0x040fe20007f3e0ff */
[----:B------:R-:W-:Y:S02]  /*dcb0*/  IMAD.IADD R16, R17, 0x1, R2 ;  /* 0x0000000111107824 */ /* 0x000fe400078e0202 */
[----:B------:R-:W3:Y:S01]  /*dcc0*/  LDL R17, [R1+0x29c] ;  /* 0x00029c0001117983 */ /* 0x000ee20000100800 */
[----:B------:R-:W-:-:S03]  /*dcd0*/  PRMT R24, RZ, 0x7610, R24 ;  /* 0x00007610ff187816 */ /* 0x000fc60000000018 */
[----:B------:R0:W4:Y:S04]  /*dce0*/  @!P0 LDG.E.U16 R23, desc[UR8][R14.64] ;  /* 0x000000080e178981 */ /* 0x000128000c1e1500 */
[----:B------:R-:W2:Y:S01]  /*dcf0*/  LDL R15, [R1+0x2a0] ;  /* 0x0002a000010f7983 */ /* 0x000ea20000100800 */
[----:B---3--:R-:W-:-:S05]  /*dd00*/  IMAD.X R17, R17, 0x1, R0, P1 ;  /* 0x0000000111117824 */ /* 0x008fca00008e0600 */
[----:B------:R1:W3:Y:S04]  /*dd10*/  @!P0 LDG.E.U16 R24, desc[UR8][R16.64] ;  /* 0x0000000810188981 */ /* 0x0002e8000c1e1500 */
[----:B------:R-:W4:Y:S04]  /*dd20*/  LDL R17, [R1+0x2a8] ;  /* 0x0002a80001117983 */ /* 0x000f280000100800 */
[----:B------:R-:W3:Y:S01]  /*dd30*/  LDL R16, [R1+0x2a4] ;  /* 0x0002a40001107983 */ /* 0x000ee20000100800 */
[CC--:B--2---:R-:W-:Y:S02]  /*dd40*/  IADD3 RZ, P2, R15.reuse, R2.reuse, RZ ;  /* 0x000000020fff7210 */ /* 0x0c4fe40007f5e0ff */
[----:B0-----:R-:W-:-:S02]  /*dd50*/  IADD3 R14, R15, R2, RZ ;  /* 0x000000020f0e7210 */ /* 0x001fc40007ffe0ff */
[----:B------:R-:W-:Y:S02]  /*dd60*/  PRMT R29, RZ, 0x7610, R29 ;  /* 0x00007610ff1d7816 */ /* 0x000fe4000000001d */
[C---:B----4-:R-:W-:Y:S01]  /*dd70*/  IADD3 RZ, P1, R17.reuse, R2, RZ ;  /* 0x0000000211ff7210 */ /* 0x050fe20007f3e0ff */
[----:B---3--:R-:W-:Y:S02]  /*dd80*/  IMAD.X R15, R16, 0x1, R0, P2 ;  /* 0x00000001100f7824 */ /* 0x008fe400010e0600 */
[----:B-1----:R-:W-:Y:S02]  /*dd90*/  IMAD.IADD R16, R17, 0x1, R2 ;  /* 0x0000000111107824 */ /* 0x002fe400078e0202 */
[----:B------:R-:W-:-:S05]  /*dda0*/  IMAD.X R17, R27, 0x1, R0, P1 ;  /* 0x000000011b117824 */ /* 0x000fca00008e0600 */
[----:B------:R-:W2:Y:S01]  /*ddb0*/  @!P0 LDG.E.U16 R29, desc[UR8][R16.64] ;  /* 0x00000008101d8981 */ /* 0x000ea2000c1e1500 */
[----:B------:R-:W-:-:S03]  /*ddc0*/  PRMT R25, RZ, 0x7610, R25 ;  /* 0x00007610ff197816 */ /* 0x000fc60000000019 */
[----:B------:R0:W-:Y:S04]  /*ddd0*/  STL [R1+0x74], R24 ;  /* 0x0000741801007387 */ /* 0x0001e80000100800 */
[----:B------:R1:W3:Y:S04]  /*dde0*/  @!P0 LDG.E.U16 R25, desc[UR8][R14.64] ;  /* 0x000000080e198981 */ /* 0x0002e8000c1e1500 */
[----:B------:R-:W4:Y:S04]  /*ddf0*/  LDL R27, [R1+0x2c4] ;  /* 0x0002c400011b7983 */ /* 0x000f280000100800 */
[----:B0-----:R-:W3:Y:S04]  /*de00*/  LDL R24, [R1+0x2bc] ;  /* 0x0002bc0001187983 */ /* 0x001ee80000100800 */
[----:B------:R-:W4:Y:S04]  /*de10*/  LDL R15, [R1+0x2b0] ;  /* 0x0002b000010f7983 */ /* 0x000f280000100800 */
[----:B--2---:R0:W-:Y:S04]  /*de20*/  STL [R1+0x70], R29 ;  /* 0x0000701d01007387 */ /* 0x0041e80000100800 */
[----:B0-----:R-:W2:Y:S04]  /*de30*/  LDL.LU R29, [R1+0x1064] ;  /* 0x00106400011d7983 */ /* 0x001ea80000300800 */
[----:B------:R-:W3:Y:S04]  /*de40*/  LDL R17, [R1+0x2b8] ;  /* 0x0002b80001117983 */ /* 0x000ee80000100800 */
[----:B------:R-:W2:Y:S01]  /*de50*/  LDL R16, [R1+0x2b4] ;  /* 0x0002b40001107983 */ /* 0x000ea20000100800 */
[C---:B----4-:R-:W-:Y:S01]  /*de60*/  IADD3 RZ, P2, R15.reuse, R2, RZ ;  /* 0x000000020fff7210 */ /* 0x050fe20007f5e0ff */
[----:B-1----:R-:W-:Y:S01]  /*de70*/  IMAD.IADD R14, R15, 0x1, R2 ;  /* 0x000000010f0e7824 */ /* 0x002fe200078e0202 */
[----:B------:R-:W-:-:S02]  /*de80*/  PRMT R22, RZ, 0x7610, R22 ;  /* 0x00007610ff167816 */ /* 0x000fc40000000016 */
[CC--:B---3--:R-:W-:Y:S01]  /*de90*/  IADD3 RZ, P1, R17.reuse, R2.reuse, RZ ;  /* 0x0000000211ff7210 */ /* 0x0c8fe20007f3e0ff */
[----:B--2---:R-:W-:Y:S02]  /*dea0*/  IMAD.X R15, R16, 0x1, R0, P2 ;  /* 0x00000001100f7824 */ /* 0x004fe400010e0600 */
[----:B------:R-:W-:Y:S02]  /*deb0*/  IMAD.IADD R16, R17, 0x1, R2 ;  /* 0x0000000111107824 */ /* 0x000fe400078e0202 */
[----:B------:R-:W-:Y:S01]  /*dec0*/  IMAD.X R17, R24, 0x1, R0, P1 ;  /* 0x0000000118117824 */ /* 0x000fe200008e0600 */
[----:B------:R-:W-:Y:S01]  /*ded0*/  PRMT R26, RZ, 0x7610, R26 ;  /* 0x00007610ff1a7816 */ /* 0x000fe2000000001a */
[----:B------:R-:W2:Y:S04]  /*dee0*/  LDL R24, [R1+0x2d8] ;  /* 0x0002d80001187983 */ /* 0x000ea80000100800 */
[----:B------:R-:W3:Y:S04]  /*def0*/  @!P0 LDG.E.U16 R22, desc[UR8][R16.64] ;  /* 0x0000000810168981 */ /* 0x000ee8000c1e1500 */
[----:B------:R0:W4:Y:S04]  /*df00*/  @!P0 LDG.E.U16 R26, desc[UR8][R14.64] ;  /* 0x000000080e1a8981 */ /* 0x000128000c1e1500 */
[----:B------:R-:W2:Y:S04]  /*df10*/  LDL R15, [R1+0x2c0] ;  /* 0x0002c000010f7983 */ /* 0x000ea80000100800 */
[----:B---3--:R1:W-:Y:S04]  /*df20*/  STL [R1+0x6c], R22 ;  /* 0x00006c1601007387 */ /* 0x0083e80000100800 */
[----:B-1----:R-:W3:Y:S04]  /*df30*/  LDL.LU R22, [R1+0x1060] ;  /* 0x0010600001167983 */ /* 0x002ee80000300800 */
[----:B------:R-:W4:Y:S01]  /*df40*/  LDL R17, [R1+0x2c8] ;  /* 0x0002c80001117983 */ /* 0x000f220000100800 */
[----:B--2---:R-:W-:-:S02]  /*df50*/  IADD3 RZ, P2, R15, R2, RZ ;  /* 0x000000020fff7210 */ /* 0x004fc40007f5e0ff */
[C---:B----4-:R-:W-:Y:S01]  /*df60*/  IADD3 RZ, P1, R17.reuse, R2, RZ ;  /* 0x0000000211ff7210 */ /* 0x050fe20007f3e0ff */
[--C-:B------:R-:W-:Y:S02]  /*df70*/  IMAD.IADD R16, R17, 0x1, R2.reuse ;  /* 0x0000000111107824 */ /* 0x100fe400078e0202 */
[----:B------:R-:W2:Y:S01]  /*df80*/  LDL R17, [R1+0x2cc] ;  /* 0x0002cc0001117983 */ /* 0x000ea20000100800 */
[----:B0-----:R-:W-:Y:S01]  /*df90*/  IMAD.IADD R14, R15, 0x1, R2 ;  /* 0x000000010f0e7824 */ /* 0x001fe200078e0202 */
[----:B------:R-:W-:Y:S01]  /*dfa0*/  PRMT R29, RZ, 0x7610, R29 ;  /* 0x00007610ff1d7816 */ /* 0x000fe2000000001d */
[----:B------:R-:W-:Y:S01]  /*dfb0*/  IMAD.X R15, R27, 0x1, R0, P2 ;  /* 0x000000011b0f7824 */ /* 0x000fe200010e0600 */
[----:B------:R-:W-:Y:S01]  /*dfc0*/  PRMT R28, RZ, 0x7610, R28 ;  /* 0x00007610ff1c7816 */ /* 0x000fe2000000001c */
[----:B------:R-:W4:Y:S04]  /*dfd0*/  LDL R27, [R1+0x2e0] ;  /* 0x0002e000011b7983 */ /* 0x000f280000100800 */
[----:B------:R0:W3:Y:S04]  /*dfe0*/  @!P0 LDG.E.U16 R29, desc[UR8][R14.64] ;  /* 0x000000080e1d8981 */ /* 0x0000e8000c1e1500 */
[----:B------:R-:W4:Y:S01]  /*dff0*/  LDL R15, [R1+0x2d0] ;  /* 0x0002d000010f7983 */ /* 0x000f220000100800 */
[----:B--2---:R-:W-:-:S05]  /*e000*/  IMAD.X R17, R17, 0x1, R0, P1 ;  /* 0x0000000111117824 */ /* 0x004fca00008e0600 */
[----:B------:R-:W2:Y:S01]  /*e010*/  @!P0 LDG.E.U16 R28, desc[UR8][R16.64] ;  /* 0x00000008101c8981 */ /* 0x000ea2000c1e1500 */
[C---:B----4-:R-:W-:Y:S01]  /*e020*/  IADD3 RZ, P1, R15.reuse, R2, RZ ;  /* 0x000000020fff7210 */ /* 0x050fe20007f3e0ff */
[----:B0-----:R-:W-:Y:S02]  /*e030*/  IMAD.IADD R14, R15, 0x1, R2 ;  /* 0x000000010f0e7824 */ /* 0x001fe400078e0202 */
[----:B--2---:R0:W-:Y:S04]  /*e040*/  STL [R1+0x68], R28 ;  /* 0x0000681c01007387 */ /* 0x0041e80000100800 */
[----:B0-----:R-:W2:Y:S04]  /*e050*/  LDL.LU R28, [R1+0x105c] ;  /* 0x00105c00011c7983 */ /* 0x001ea80000300800 */
[----:B------:R-:W4:Y:S01]  /*e060*/  LDL R15, [R1+0x2d4] ;  /* 0x0002d400010f7983 */ /* 0x000f220000100800 */
[----:B------:R-:W-:Y:S01]  /*e070*/  PRMT R16, RZ, 0x7610, R16 ;  /* 0x00007610ff107816 */ /* 0x000fe20000000010 */
[----:B----4-:R-:W-:-:S05]  /*e080*/  IMAD.X R15, R15, 0x1, R0, P1 ;  /* 0x000000010f0f7824 */ /* 0x010fca00008e0600 */
[----:B------:R0:W4:Y:S01]  /*e090*/  @!P0 LDG.E.U16 R16, desc[UR8][R14.64] ;  /* 0x000000080e108981 */ /* 0x000122000c1e1500 */
[C---:B------:R-:W-:Y:S01]  /*e0a0*/  IADD3 RZ, P1, R24.reuse, R2, RZ ;  /* 0x0000000218ff7210 */ /* 0x040fe20007f3e0ff */
[----:B0-----:R-:W-:Y:S02]  /*e0b0*/  IMAD.IADD R14, R24, 0x1, R2 ;  /* 0x00000001180e7824 */ /* 0x001fe400078e0202 */
[----:B----4-:R-:W-:Y:S04]  /*e0c0*/  STL [R1+0x100c], R16 ;  /* 0x00100c1001007387 */ /* 0x010fe80000100800 */
[----:B------:R-:W4:Y:S04]  /*e0d0*/  LDL.LU R24, [R1+0x1058] ;  /* 0x0010580001187983 */ /* 0x000f280000300800 */
[----:B------:R-:W3:Y:S01]  /*e0e0*/  LDL R15, [R1+0x2dc] ;  /* 0x0002dc00010f7983 */ /* 0x000ee20000100800 */
[----:B--2---:R-:W-:Y:S01]  /*e0f0*/  PRMT R28, RZ, 0x7610, R28 ;  /* 0x00007610ff1c7816 */ /* 0x004fe2000000001c */
[----:B---3--:R-:W-:-:S05]  /*e100*/  IMAD.X R15, R15, 0x1, R0, P1 ;  /* 0x000000010f0f7824 */ /* 0x008fca00008e0600 */
[----:B------:R0:W2:Y:S01]  /*e110*/  @!P0 LDG.E.U16 R28, desc[UR8][R14.64] ;  /* 0x000000080e1c8981 */ /* 0x0000a2000c1e1500 */
[C---:B------:R-:W-:Y:S01]  /*e120*/  IADD3 RZ, P1, R27.reuse, R2, RZ ;  /* 0x000000021bff7210 */ /* 0x040fe20007f3e0ff */
[----:B0-----:R-:W-:Y:S02]  /*e130*/  IMAD.IADD R14, R27, 0x1, R2 ;  /* 0x000000011b0e7824 */ /* 0x001fe400078e0202 */
[----:B--2---:R0:W-:Y:S04]  /*e140*/  STL [R1+0x64], R28 ;  /* 0x0000641c01007387 */ /* 0x0041e80000100800 */
[----:B0-----:R-:W2:Y:S04]  /*e150*/  LDL.LU R28, [R1+0x1054] ;  /* 0x00105400011c7983 */ /* 0x001ea80000300800 */
[----:B------:R-:W3:Y:S04]  /*e160*/  LDL.LU R27, [R1+0x1050] ;  /* 0x00105000011b7983 */ /* 0x000ee80000300800 */
[----:B------:R-:W4:Y:S01]  /*e170*/  LDL R15, [R1+0x2e4] ;  /* 0x0002e400010f7983 */ /* 0x000f220000100800 */
[----:B--2---:R-:W-:Y:S01]  /*e180*/  PRMT R28, RZ, 0x7610, R28 ;  /* 0x00007610ff1c7816 */ /* 0x004fe2000000001c */
[----:B----4-:R-:W-:-:S05]  /*e190*/  IMAD.X R15, R15, 0x1, R0, P1 ;  /* 0x000000010f0f7824 */ /* 0x010fca00008e0600 */
[----:B------:R-:W2:Y:S04]  /*e1a0*/  @!P0 LDG.E.U16 R28, desc[UR8][R14.64] ;  /* 0x000000080e1c8981 */ /* 0x000ea8000c1e1500 */
[----:B--2---:R0:W-:Y:S04]  /*e1b0*/  STL [R1+0x4], R28 ;  /* 0x0000041c01007387 */ /* 0x0041e80000100800 */
[----:B0-----:R-:W2:Y:S04]  /*e1c0*/  LDL.LU R28, [R1+0x104c] ;  /* 0x00104c00011c7983 */ /* 0x001ea80000300800 */
[----:B------:R-:W4:Y:S02]  /*e1d0*/  LDL R15, [R1+0x2e8] ;  /* 0x0002e800010f7983 */ /* 0x000f240000100800 */
[C---:B----4-:R-:W-:Y:S01]  /*e1e0*/  IADD3 RZ, P1, R15.reuse, R2, RZ ;  /* 0x000000020fff7210 */ /* 0x050fe20007f3e0ff */
[----:B------:R-:W-:-:S02]  /*e1f0*/  IMAD.IADD R14, R15, 0x1, R2 ;  /* 0x000000010f0e7824 */ /* 0x000fc400078e0202 */
        /* <DEDUP_REMOVED lines=28> */
[----:B--2---:R-:W-:Y:S02]  /*e3c0*/  PRMT R28, RZ, 0x7610, R28 ;  /* 0x00007610ff1c7816 */ /* 0x004fe4000000001c */
[----:B----4-:R-:W-:-:S05]  /*e3d0*/  IADD3.X R15, R15, R0, RZ, P1, !PT ;  /* 0x000000000f0f7210 */ /* 0x010fca0000ffe4ff */
        /* <DEDUP_REMOVED lines=43> */
[----:B------:R-:W-:Y:S01]  /*e690*/  PRMT R7, RZ, 0x7610, R7 ;  /* 0x00007610ff077816 */ /* 0x000fe20000000007 */
[----:B----4-:R-:W-:-:S05]  /*e6a0*/  IMAD.X R15, R15, 0x1, R0, P1 ;  /* 0x000000010f0f7824 */ /* 0x010fca00008e0600 */
[----:B------:R-:W4:Y:S04]  /*e6b0*/  @!P0 LDG.E.U16 R7, desc[UR8][R14.64] ;  /* 0x000000080e078981 */ /* 0x000f28000c1e1500 */
[----:B------:R-:W3:Y:S04]  /*e6c0*/  LDL R15, [R1+0x330] ;  /* 0x00033000010f7983 */ /* 0x000ee80000100800 */
[----:B----4-:R0:W-:Y:S01]  /*e6d0*/  STL [R1+0x50], R7 ;  /* 0x0000500701007387 */ /* 0x0101e20000100800 */
[C---:B---3--:R-:W-:Y:S01]  /*e6e0*/  IADD3 RZ, P1, R15.reuse, R2, RZ ;  /* 0x000000020fff7210 */ /* 0x048fe20007f3e0ff */
[----:B------:R-:W-:Y:S01]  /*e6f0*/  IMAD.IADD R14, R15, 0x1, R2 ;  /* 0x000000010f0e7824 */ /* 0x000fe200078e0202 */
[----:B--2---:R-:W-:Y:S01]  /*e700*/  PRMT R28, RZ, 0x7610, R28 ;  /* 0x00007610ff1c7816 */ /* 0x004fe2000000001c */
[----:B------:R-:W2:Y:S04]  /*e710*/  LDL R15, [R1+0x334] ;  /* 0x00033400010f7983 */ /* 0x000ea80000100800 */
[----:B0-----:R-:W3:Y:S01]  /*e720*/  LDL R7, [R1+0x344] ;  /* 0x0003440001077983 */ /* 0x001ee20000100800 */
[----:B--2---:R-:W-:-:S05]  /*e730*/  IMAD.X R15, R15, 0x1, R0, P1 ;  /* 0x000000010f0f7824 */ /* 0x004fca00008e0600 */
[----:B------:R-:W2:Y:S04]  /*e740*/  @!P0 LDG.E.U16 R28, desc[UR8][R14.64] ;  /* 0x000000080e1c8981 */ /* 0x000ea8000c1e1500 */
[----:B------:R-:W4:Y:S04]  /*e750*/  LDL R15, [R1+0x338] ;  /* 0x00033800010f7983 */ /* 0x000f280000100800 */
[----:B--2---:R-:W-:Y:S04]  /*e760*/  STL [R1+0xff8], R28 ;  /* 0x000ff81c01007387 */ /* 0x004fe80000100800 */
[----:B------:R-:W-:Y:S04]  /*e770*/  STL [R1+0xffc], R28 ;  /* 0x000ffc1c01007387 */ /* 0x000fe80000100800 */
[----:B------:R-:W-:Y:S01]  /*e780*/  STL [R1+0x1000], R28 ;  /* 0x0010001c01007387 */ /* 0x000fe20000100800 */
[C---:B----4-:R-:W-:Y:S01]  /*e790*/  IADD3 RZ, P1, R15.reuse, R2, RZ ;  /* 0x000000020fff7210 */ /* 0x050fe20007f3e0ff */
[----:B------:R-:W-:-:S02]  /*e7a0*/  IMAD.IADD R14, R15, 0x1, R2 ;  /* 0x000000010f0e7824 */ /* 0x000fc400078e0202 */
[----:B------:R-:W-:Y:S04]  /*e7b0*/  STL [R1+0x1004], R28 ;  /* 0x0010041c01007387 */ /* 0x000fe80000100800 */
[----:B------:R-:W-:Y:S04]  /*e7c0*/  STL [R1+0x1008], R28 ;  /* 0x0010081c01007387 */ /* 0x000fe80000100800 */
[----:B------:R-:W2:Y:S01]  /*e7d0*/  LDL R15, [R1+0x33c] ;  /* 0x00033c00010f7983 */ /* 0x000ea20000100800 */
[----:B------:R-:W-:Y:S01]  /*e7e0*/  PRMT R27, RZ, 0x7610, R27 ;  /* 0x00007610ff1b7816 */ /* 0x000fe2000000001b */
[----:B--2---:R-:W-:-:S05]  /*e7f0*/  IMAD.X R15, R15, 0x1, R0, P1 ;  /* 0x000000010f0f7824 */ /* 0x004fca00008e0600 */
[----:B------:R-:W2:Y:S04]  /*e800*/  @!P0 LDG.E.U16 R27, desc[UR8][R14.64] ;  /* 0x000000080e1b8981 */ /* 0x000ea8000c1e1500 */
[----:B--2---:R0:W-:Y:S04]  /*e810*/  STL [R1+0x4c], R27 ;  /* 0x00004c1b01007387 */ /* 0x0041e80000100800 */
[----:B0-----:R-:W2:Y:S04]  /*e820*/  LDL.LU R27, [R1+0x1028] ;  /* 0x00102800011b7983 */ /* 0x001ea80000300800 */
[----:B------:R-:W4:Y:S01]  /*e830*/  LDL R15, [R1+0x340] ;  /* 0x00034000010f7983 */ /* 0x000f220000100800 */
[----:B--2---:R-:W-:-:S02]  /*e840*/  PRMT R27, RZ, 0x7610, R27 ;  /* 0x00007610ff1b7816 */ /* 0x004fc4000000001b */
[C---:B----4-:R-:W-:Y:S01]  /*e850*/  IADD3 RZ, P1, R15.reuse, R2, RZ ;  /* 0x000000020fff7210 */ /* 0x050fe20007f3e0ff */
[----:B------:R-:W-:-:S04]  /*e860*/  IMAD.IADD R14, R15, 0x1, R2 ;  /* 0x000000010f0e7824 */ /* 0x000fc800078e0202 */
[----:B---3--:R-:W-:Y:S02]  /*e870*/  IMAD.X R15, R7, 0x1, R0, P1 ;  /* 0x00000001070f7824 */ /* 0x008fe400008e0600 */
[----:B------:R-:W2:Y:S04]  /*e880*/  LDL R7, [R1+0x360] ;  /* 0x0003600001077983 */ /* 0x000ea80000100800 */
[----:B------:R-:W3:Y:S04]  /*e890*/  @!P0 LDG.E.U16 R27, desc[UR8][R14.64] ;  /* 0x000000080e1b8981 */ /* 0x000ee8000c1e1500 */
[----:B------:R-:W4:Y:S04]  /*e8a0*/  LDL R15, [R1+0x348] ;  /* 0x00034800010f7983 */ /* 0x000f280000100800 */
[----:B---3--:R-:W-:Y:S01]  /*e8b0*/  STL [R1+0xff4], R27 ;  /* 0x000ff41b01007387 */ /* 0x008fe20000100800 */
[C---:B----4-:R-:W-:Y:S01]  /*e8c0*/  IADD3 RZ, P1, R15.reuse, R2, RZ ;  /* 0x000000020fff7210 */ /* 0x050fe20007f3e0ff */
[----:B------:R-:W-:-:S02]  /*e8d0*/  IMAD.IADD R14, R15, 0x1, R2 ;  /* 0x000000010f0e7824 */ /* 0x000fc400078e0202 */
[----:B------:R-:W3:Y:S01]  /*e8e0*/  LDL R15, [R1+0x34c] ;  /* 0x00034c00010f7983 */ /* 0x000ee20000100800 */
[----:B------:R-:W-:Y:S01]  /*e8f0*/  PRMT R24, RZ, 0x7610, R24 ;  /* 0x00007610ff187816 */ /* 0x000fe20000000018 */
[----:B---3--:R-:W-:-:S05]  /*e900*/  IMAD.X R15, R15, 0x1, R0, P1 ;  /* 0x000000010f0f7824 */ /* 0x008fca00008e0600 */
[----:B------:R-:W3:Y:S04]  /*e910*/  @!P0 LDG.E.U16 R24, desc[UR8][R14.64] ;  /* 0x000000080e188981 */ /* 0x000ee8000c1e1500 */
[----:B---3--:R0:W-:Y:S04]  /*e920*/  STL [R1+0x48], R24 ;  /* 0x0000481801007387 */ /* 0x0081e80000100800 */
[----:B0-----:R-:W3:Y:S04]  /*e930*/  LDL.LU R24, [R1+0x1024] ;  /* 0x0010240001187983 */ /* 0x001ee80000300800 */
[----:B------:R-:W4:Y:S02]  /*e940*/  LDL R15, [R1+0x350] ;  /* 0x00035000010f7983 */ /* 0x000f240000100800 */
[C---:B----4-:R-:W-:Y:S01]  /*e950*/  IADD3 RZ, P1, R15.reuse, R2, RZ ;  /* 0x000000020fff7210 */ /* 0x050fe20007f3e0ff */
[----:B------:R-:W-:-:S02]  /*e960*/  IMAD.IADD R14, R15, 0x1, R2 ;  /* 0x000000010f0e7824 */ /* 0x000fc400078e0202 */
[----:B------:R-:W4:Y:S01]  /*e970*/  LDL R15, [R1+0x354] ;  /* 0x00035400010f7983 */ /* 0x000f220000100800 */
[----:B---3--:R-:W-:Y:S01]  /*e980*/  PRMT R24, RZ, 0x7610, R24 ;  /* 0x00007610ff187816 */ /* 0x008fe20000000018 */
[----:B----4-:R-:W-:-:S05]  /*e990*/  IMAD.X R15, R15, 0x1, R0, P1 ;  /* 0x000000010f0f7824 */ /* 0x010fca00008e0600 */
        /* <DEDUP_REMOVED lines=8> */
[----:B------:R-:W3:Y:S01]  /*ea20*/  @!P0 LDG.E.U16 R22, desc[UR8][R14.64] ;  /* 0x000000080e168981 */ /* 0x000ee2000c1e1500 */
[----:B--2---:R-:W-:-:S03]  /*ea30*/  IADD3 RZ, P1, R7, R2, RZ ;  /* 0x0000000207ff7210 */ /* 0x004fc60007f3e0ff */
[----:B---3--:R0:W-:Y:S04]  /*ea40*/  STL [R1+0x44], R22 ;  /* 0x0000441601007387 */ /* 0x0081e80000100800 */
[----:B0-----:R-:W2:Y:S04]  /*ea50*/  LDL.LU R22, [R1+0x1020] ;  /* 0x0010200001167983 */ /* 0x001ea80000300800 */
[----:B------:R-:W3:Y:S01]  /*ea60*/  LDL R15, [R1+0x364] ;  /* 0x00036400010f7983 */ /* 0x000ee20000100800 */
[----:B------:R-:W-:Y:S01]  /*ea70*/  IMAD.IADD R14, R7, 0x1, R2 ;  /* 0x00000001070e7824 */ /* 0x000fe200078e0202 */
[----:B------:R-:W-:-:S02]  /*ea80*/  PRMT R20, RZ, 0x7610, R20 ;  /* 0x00007610ff147816 */ /* 0x000fc40000000014 */
[----:B------:R-:W4:Y:S01]  /*ea90*/  LDL R7, [R1+0x3a0] ;  /* 0x0003a00001077983 */ /* 0x000f220000100800 */
[----:B--2---:R-:W-:Y:S01]  /*eaa0*/  PRMT R22, RZ, 0x7610, R22 ;  /* 0x00007610ff167816 */ /* 0x004fe20000000016 */
[----:B---3--:R-:W-:-:S05]  /*eab0*/  IMAD.X R15, R15, 0x1, R0, P1 ;  /* 0x000000010f0f7824 */ /* 0x008fca00008e0600 */
[----:B------:R0:W2:Y:S04]  /*eac0*/  @!P0 LDG.E.U16 R22, desc[UR8][R14.64] ;  /* 0x000000080e168981 */ /* 0x0000a8000c1e1500 */
[----:B------:R-:W3:Y:S02]  /*ead0*/  LDL R15, [R1+0x368] ;  /* 0x00036800010f7983 */ /* 0x000ee40000100800 */
[CC--:B---3--:R-:W-:Y:S02]  /*eae0*/  IADD3 RZ, P1, R15.reuse, R2.reuse, RZ ;  /* 0x000000020fff7210 */ /* 0x0c8fe40007f3e0ff */
[----:B0-----:R-:W-:Y:S02]  /*eaf0*/  IADD3 R14, R15, R2, RZ ;  /* 0x000000020f0e7210 */ /* 0x001fe40007ffe0ff */
[----:B------:R-:W3:Y:S02]  /*eb00*/  LDL R15, [R1+0x36c] ;  /* 0x00036c00010f7983 */ /* 0x000ee40000100800 */
        /* <DEDUP_REMOVED lines=10> */
[----:B------:R0:W3:Y:S04]  /*ebb0*/  @!P0 LDG.E.U16 R20, desc[UR8][R14.64] ;  /* 0x000000080e148981 */ /* 0x0000e8000c1e1500 */
[----:B------:R-:W4:Y:S01]  /*ebc0*/  LDL R15, [R1+0x378] ;  /* 0x00037800010f7983 */ /* 0x000f220000100800 */
[----:B------:R-:W-:Y:S02]  /*ebd0*/  PRMT R3, RZ, 0x7610, R3 ;  /* 0x00007610ff037816 */ /* 0x000fe40000000003 */
[C---:B----4-:R-:W-:Y:S01]  /*ebe0*/  IADD3 RZ, P1, R15.reuse, R2, RZ ;  /* 0x000000020fff7210 */ /* 0x050fe20007f3e0ff */
[----:B0-----:R-:W-:-:S04]  /*ebf0*/  IMAD.IADD R14, R15, 0x1, R2 ;  /* 0x000000010f0e7824 */ /* 0x001fc800078e0202 */
[----:B------:R-:W-:-:S05]  /*ec00*/  IMAD.X R15, R7, 0x1, R0, P1 ;  /* 0x00000001070f7824 */ /* 0x000fca00008e0600 */
[----:B------:R-:W4:Y:S04]  /*ec10*/  @!P0 LDG.E.U16 R3, desc[UR8][R14.64] ;  /* 0x000000080e038981 */ /* 0x000f28000c1e1500 */
[----:B---3--:R-:W-:Y:S04]  /*ec20*/  STL [R1+0xfec], R20 ;  /* 0x000fec1401007387 */ /* 0x008fe80000100800 */
[----:B------:R-:W3:Y:S04]  /*ec30*/  LDL R7, [R1+0x6d0] ;  /* 0x0006d00001077983 */ /* 0x000ee80000100800 */
[----:B----4-:R0:W-:Y:S04]  /*ec40*/  STL [R1+0x3c], R3 ;  /* 0x00003c0301007387 */ /* 0x0101e80000100800 */
[----:B0-----:R-:W4:Y:S04]  /*ec50*/  LDL.LU R3, [R1+0x1018] ;  /* 0x0010180001037983 */ /* 0x001f280000300800 */
[----:B------:R-:W2:Y:S02]  /*ec60*/  LDL R15, [R1+0x380] ;  /* 0x00038000010f7983 */ /* 0x000ea40000100800 */
[C---:B--2---:R-:W-:Y:S01]  /*ec70*/  IADD3 RZ, P1, R15.reuse, R2, RZ ;  /* 0x000000020fff7210 */ /* 0x044fe20007f3e0ff */
[----:B------:R-:W-:-:S02]  /*ec80*/  IMAD.IADD R14, R15, 0x1, R2 ;  /* 0x000000010f0e7824 */ /* 0x000fc400078e0202 */
[----:B------:R-:W2:Y:S01]  /*ec90*/  LDL R15, [R1+0x3a4] ;  /* 0x0003a400010f7983 */ /* 0x000ea20000100800 */
[----:B------:R-:W-:Y:S01]  /*eca0*/  PRMT R18, RZ, 0x7610, R18 ;  /* 0x00007610ff127816 */ /* 0x000fe20000000012 */
[----:B--2---:R-:W-:-:S05]  /*ecb0*/  IMAD.X R15, R15, 0x1, R0, P1 ;  /* 0x000000010f0f7824 */ /* 0x004fca00008e0600 */
[----:B------:R-:W2:Y:S04]  /*ecc0*/  @!P0 LDG.E.U16 R18, desc[UR8][R14.64] ;  /* 0x000000080e128981 */ /* 0x000ea8000c1e1500 */
[----:B------:R-:W3:Y:S04]  /*ecd0*/  LDL R15, [R1+0x388] ;  /* 0x00038800010f7983 */ /* 0x000ee80000100800 */
[----:B--2---:R-:W-:Y:S01]  /*ece0*/  STL [R1+0xfe8], R18 ;  /* 0x000fe81201007387 */ /* 0x004fe20000100800 */
[C---:B---3--:R-:W-:Y:S01]  /*ecf0*/  IADD3 RZ, P1, R15.reuse, R2, RZ ;  /* 0x000000020fff7210 */ /* 0x048fe20007f3e0ff */
[----:B------:R-:W-:-:S02]  /*ed00*/  IMAD.IADD R14, R15, 0x1, R2 ;  /* 0x000000010f0e7824 */ /* 0x000fc400078e0202 */
[----:B------:R-:W2:Y:S01]  /*ed10*/  LDL R15, [R1+0x6c0] ;  /* 0x0006c000010f7983 */ /* 0x000ea20000100800 */
[----:B----4-:R-:W-:Y:S01]  /*ed20*/  PRMT R3, RZ, 0x7610, R3 ;  /* 0x00007610ff037816 */ /* 0x010fe20000000003 */
[----:B--2---:R-:W-:-:S05]  /*ed30*/  IMAD.X R15, R15, 0x1, R0, P1 ;  /* 0x000000010f0f7824 */ /* 0x004fca00008e0600 */
[----:B------:R-:W2:Y:S04]  /*ed40*/  @!P0 LDG.E.U16 R3, desc[UR8][R14.64] ;  /* 0x000000080e038981 */ /* 0x000ea8000c1e1500 */
[----:B--2---:R0:W-:Y:S04]  /*ed50*/  STL [R1+0x38], R3 ;  /* 0x0000380301007387 */ /* 0x0041e80000100800 */
[----:B0-----:R-:W2:Y:S04]  /*ed60*/  LDL.LU R3, [R1+0x1014] ;  /* 0x0010140001037983 */ /* 0x001ea80000300800 */
[----:B------:R-:W3:Y:S01]  /*ed70*/  LDL R15, [R1+0x390] ;  /* 0x00039000010f7983 */ /* 0x000ee20000100800 */
[----:B------:R-:W-:-:S02]  /*ed80*/  PRMT R13, RZ, 0x7610, R13 ;  /* 0x00007610ff0d7816 */ /* 0x000fc4000000000d */
[C---:B---3--:R-:W-:Y:S01]  /*ed90*/  IADD3 RZ, P1, R15.reuse, R2, RZ ;  /* 0x000000020fff7210 */ /* 0x048fe20007f3e0ff */
[----:B------:R-:W-:-:S04]  /*eda0*/  IMAD.IADD R14, R15, 0x1, R2 ;  /* 0x000000010f0e7824 */ /* 0x000fc800078e0202 */
[----:B------:R-:W-:-:S05]  /*edb0*/  IMAD.X R15, R7, 0x1, R0, P1 ;  /* 0x00000001070f7824 */ /* 0x000fca00008e0600 */
[----:B------:R0:W3:Y:S04]  /*edc0*/  @!P0 LDG.E.U16 R13, desc[UR8][R14.64] ;  /* 0x000000080e0d8981 */ /* 0x0000e8000c1e1500 */
[----:B------:R-:W4:Y:S01]  /*edd0*/  LDL R15, [R1+0x398] ;  /* 0x00039800010f7983 */ /* 0x000f220000100800 */
[----:B------:R-:W1:Y:S01]  /*ede0*/  S2R R7, SR_TID.X ;  /* 0x0000000000077919 */ /* 0x000e620000002100 */
[----:B0-----:R-:W0:Y:S01]  /*edf0*/  S2R R14, SR_TID.X ;  /* 0x00000000000e7919 */ /* 0x001e220000002100 */
[----:B-1----:R-:W-:Y:S01]  /*ee00*/  LOP3.LUT R7, R7, 0xc0, RZ, 0xc0, !PT ;  /* 0x000000c007077812 */ /* 0x002fe200078ec0ff */
[----:B0-----:R-:W-:-:S03]  /*ee10*/  IMAD.SHL.U32 R14, R14, 0x2, RZ ;  /* 0x000000020e0e7824 */ /* 0x001fc600078e00ff */
[----:B------:R-:W-:-:S04]  /*ee20*/  SHF.R.U32.HI R7, RZ, 0x2, R7 ;  /* 0x00000002ff077819 */ /* 0x000fc80000011607 */
[----:B------:R-:W-:Y:S01]  /*ee30*/  LOP3.LUT R7, R7, 0x1fe, R14, 0x78, !PT ;  /* 0x000001fe07077812 */ /* 0x000fe200078e780e */
[----:B---3--:R-:W-:Y:S01]  /*ee40*/  STL [R1+0xfe4], R13 ;  /* 0x000fe40d01007387 */ /* 0x008fe20000100800 */
[C---:B----4-:R-:W-:Y:S01]  /*ee50*/  IADD3 RZ, P1, R15.reuse, R2, RZ ;  /* 0x000000020fff7210 */ /* 0x050fe20007f3e0ff */
[----:B------:R-:W-:Y:S02]  /*ee60*/  IMAD.IADD R14, R15, 0x1, R2 ;  /* 0x000000010f0e7824 */ /* 0x000fe400078e0202 */
[----:B------:R-:W3:Y:S01]  /*ee70*/  LDL R15, [R1+0x6d4] ;  /* 0x0006d400010f7983 */ /* 0x000ee20000100800 */
[----:B--2---:R-:W-:Y:S01]  /*ee80*/  PRMT R3, RZ, 0x7610, R3 ;  /* 0x00007610ff037816 */ /* 0x004fe20000000003 */
[----:B---3--:R-:W-:-:S05]  /*ee90*/  IMAD.X R15, R15, 0x1, R0, P1 ;  /* 0x000000010f0f7824 */ /* 0x008fca00008e0600 */
[----:B------:R-:W2:Y:S04]  /*eea0*/  @!P0 LDG.E.U16 R3, desc[UR8][R14.64] ;  /* 0x000000080e038981 */ /* 0x000ea8000c1e1500 */
[----:B--2---:R0:W-:Y:S04]  /*eeb0*/  STL [R1+0x34], R3 ;  /* 0x0000340301007387 */ /* 0x0041e80000100800 */
[----:B0-----:R-:W2:Y:S04]  /*eec0*/  LDL.LU R3, [R1+0x1010] ;  /* 0x0010100001037983 */ /* 0x001ea80000300800 */
[----:B------:R-:W3:Y:S01]  /*eed0*/  LDL R15, [R1+0x6dc] ;  /* 0x0006dc00010f7983 */ /* 0x000ee20000100800 */
[----:B------:R-:W0:Y:S01]  /*eee0*/  S2UR UR5, SR_CgaCtaId ;  /* 0x00000000000579c3 */ /* 0x000e220000008800 */
[----:B------:R-:W-:Y:S01]  /*eef0*/  UMOV UR4, 0x400 ;  /* 0x0000040000047882 */ /* 0x000fe20000000000 */
[----:B---3--:R-:W-:-:S02]  /*ef00*/  IADD3 R14, P1, R15, R2, RZ ;  /* 0x000000020f0e7210 */ /* 0x008fc40007f3e0ff */
[----:B------:R-:W3:Y:S01]  /*ef10*/  LDL R15, [R1+0x6d8] ;  /* 0x0006d800010f7983 */ /* 0x000ee20000100800 */
[----:B0-----:R-:W-:-:S09]  /*ef20*/  ULEA UR4, UR5, UR4, 0x18 ;  /* 0x0000000405047291 */ /* 0x001fd2000f8ec03f */
[----:B------:R0:W-:Y:S02]  /*ef30*/  STS.U16 [R7+UR4+0x10000], R4 ;  /* 0x0100000407007988 */ /* 0x0001e40008000404 */
[----:B0-----:R-:W-:Y:S01]  /*ef40*/  PRMT R4, RZ, 0x7610, R4 ;  /* 0x00007610ff047816 */ /* 0x001fe20000000004 */
[----:B---3--:R-:W-:-:S05]  /*ef50*/  IMAD.X R15, R15, 0x1, R0, P1 ;  /* 0x000000010f0f7824 */ /* 0x008fca00008e0600 */
[----:B------:R0:W3:Y:S04]  /*ef60*/  @!P0 LDG.E.U16 R4, desc[UR8][R14.64] ;  /* 0x000000080e048981 */ /* 0x0000e8000c1e1500 */
[----:B------:R-:W0:Y:S02]  /*ef70*/  LDL R15, [R1+0x6cc] ;  /* 0x0006cc00010f7983 */ /* 0x000e240000100800 */
[----:B0-----:R-:W-:Y:S02]  /*ef80*/  IADD3 R14, P1, R15, R2, RZ ;  /* 0x000000020f0e7210 */ /* 0x001fe40007f3e0ff */
[----:B------:R-:W4:Y:S04]  /*ef90*/  LDL R15, [R1+0x688] ;  /* 0x00068800010f7983 */ /* 0x000f280000100800 */
[----:B--2---:R0:W-:Y:S02]  /*efa0*/  STS.U16 [R7+UR4+0x10200], R3 ;  /* 0x0102000307007988 */ /* 0x0041e40008000404 */
[----:B0-----:R-:W-:Y:S01]  /*efb0*/  PRMT R3, RZ, 0x7610, R3 ;  /* 0x00007610ff037816 */ /* 0x001fe20000000003 */
[----:B----4-:R-:W-:-:S05]  /*efc0*/  IMAD.X R15, R15, 0x1, R0, P1 ;  /* 0x000000010f0f7824 */ /* 0x010fca00008e0600 */
[----:B------:R0:W2:Y:S04]  /*efd0*/  @!P0 LDG.E.U16 R3, desc[UR8][R14.64] ;  /* 0x000000080e038981 */ /* 0x0000a8000c1e1500 */
[----:B------:R-:W0:Y:S02]  /*efe0*/  LDL R15, [R1+0x6b8] ;  /* 0x0006b800010f7983 */ /* 0x000e240000100800 */
[----:B0-----:R-:W-:Y:S02]  /*eff0*/  IADD3 R14, P1, R15, R2, RZ ;  /* 0x000000020f0e7210 */ /* 0x001fe40007f3e0ff */
[----:B------:R-:W4:Y:S04]  /*f000*/  LDL R15, [R1+0x1dc] ;  /* 0x0001dc00010f7983 */ /* 0x000f280000100800 */
[----:B------:R0:W-:Y:S02]  /*f010*/  STS.U16 [R7+UR4+0x10400], R5 ;  /* 0x0104000507007988 */ /* 0x0001e40008000404 */
[----:B0-----:R-:W-:Y:S01]  /*f020*/  PRMT R5, RZ, 0x7610, R5 ;  /* 0x00007610ff057816 */ /* 0x001fe20000000005 */
[----:B----4-:R-:W-:-:S05]  /*f030*/  IMAD.X R15, R15, 0x1, R0, P1 ;  /* 0x000000010f0f7824 */ /* 0x010fca00008e0600 */
[----:B------:R0:W4:Y:S04]  /*f040*/  @!P0 LDG.E.U16 R5, desc[UR8][R14.64] ;  /* 0x000000080e058981 */ /* 0x000128000c1e1500 */
[----:B------:R-:W0:Y:S02]  /*f050*/  LDL R15, [R1+0x6b0] ;  /* 0x0006b000010f7983 */ /* 0x000e240000100800 */
[----:B0-----:R-:W-:Y:S02]  /*f060*/  IADD3 R14, P1, R15, R2, RZ ;  /* 0x000000020f0e7210 */ /* 0x001fe40007f3e0ff */
[----:B------:R-:W3:Y:S04]  /*f070*/  LDL R15, [R1+0x1d4] ;  /* 0x0001d400010f7983 */ /* 0x000ee80000100800 */
[----:B------:R0:W-:Y:S02]  /*f080*/  STS.U16 [R7+UR4+0x10600], R12 ;  /* 0x0106000c07007988 */ /* 0x0001e40008000404 */
[----:B0-----:R-:W-:Y:S01]  /*f090*/  PRMT R12, RZ, 0x7610, R12 ;  /* 0x00007610ff0c7816 */ /* 0x001fe2000000000c */
[----:B---3--:R-:W-:-:S05]  /*f0a0*/  IMAD.X R15, R15, 0x1, R0, P1 ;  /* 0x000000010f0f7824 */ /* 0x008fca00008e0600 */
[----:B------:R0:W3:Y:S04]  /*f0b0*/  @!P0 LDG.E.U16 R12, desc[UR8][R14.64] ;  /* 0x000000080e0c8981 */ /* 0x0000e8000c1e1500 */
[----:B------:R-:W0:Y:S02]  /*f0c0*/  LDL R15, [R1+0x6a8] ;  /* 0x0006a800010f7983 */ /* 0x000e240000100800 */
[----:B0-----:R-:W-:Y:S02]  /*f0d0*/  IADD3 R14, P1, R15, R2, RZ ;  /* 0x000000020f0e7210 */ /* 0x001fe40007f3e0ff */
[----:B------:R-:W2:Y:S04]  /*f0e0*/  LDL R15, [R1+0x558] ;  /* 0x00055800010f7983 */ /* 0x000ea80000100800 */
[----:B------:R0:W-:Y:S02]  /*f0f0*/  STS.U16 [R7+UR4+0x10800], R11 ;  /* 0x0108000b07007988 */ /* 0x0001e40008000404 */
[----:B0-----:R-:W-:Y:S01]  /*f100*/  PRMT R11, RZ, 0x7610, R11 ;  /* 0x00007610ff0b7816 */ /* 0x001fe2000000000b */
[----:B--2---:R-:W-:-:S05]  /*f110*/  IMAD.X R15, R15, 0x1, R0, P1 ;  /* 0x000000010f0f7824 */ /* 0x004fca00008e0600 */
        /* <DEDUP_REMOVED lines=25> */
[----:B------:R0:W-:Y:S02]  /*f2b0*/  STS.U16 [R7+UR4], R4 ;  /* 0x0000000407007988 */ /* 0x0001e40008000404 */
        /* <DEDUP_REMOVED lines=14> */
[----:B0-----:R-:W-:-:S02]  /*f3a0*/  PRMT R5, RZ, 0x7610, R5 ;  /* 0x00007610ff057816 */ /* 0x001fc40000000005 */
[----:B--2---:R-:W-:-:S05]  /*f3b0*/  IADD3.X R15, R15, R0, RZ, P1, !PT ;  /* 0x000000000f0f7210 */ /* 0x004fca0000ffe4ff */
        /* <DEDUP_REMOVED lines=173> */
[----:B0-----:R-:W-:-:S02]  /*fe90*/  PRMT R12, RZ, 0x7610, R12 ;  /* 0x00007610ff0c7816 */ /* 0x001fc4000000000c */
[----:B----4-:R-:W-:-:S05]  /*fea0*/  IADD3.X R15, R15, R0, RZ, P1, !PT ;  /* 0x000000000f0f7210 */ /* 0x010fca0000ffe4ff */
        /* <DEDUP_REMOVED lines=52> */
[----:B------:R-:W2:Y:S01]  /*101f0*/  LDL R15, [R1+0x1e0] ;  /* 0x0001e000010f7983 */ /* 0x000ea20000100800 */
[----:B------:R-:W-:Y:S02]  /*10200*/  PRMT R19, RZ, 0x7610, R19 ;  /* 0x00007610ff137816 */ /* 0x000fe40000000013 */
[----:B--2---:R-:W-:-:S05]  /*10210*/  IMAD.X R15, R15, 0x1, R0, P1 ;  /* 0x000000010f0f7824 */ /* 0x004fca00008e0600 */
[----:B------:R0:W2:Y:S04]  /*10220*/  @!P0 LDG.E.U16 R19, desc[UR8][R14.64] ;  /* 0x000000080e138981 */ /* 0x0000a8000c1e1500 */
[----:B------:R-:W4:Y:S04]  /*10230*/  LDL.LU R14, [R1+0x18] ;  /* 0x00001800010e7983 */ /* 0x000f280000300800 */
[----:B------:R-:W0:Y:S04]  /*10240*/  LDL R15, [R1+0x6c4] ;  /* 0x0006c400010f7983 */ /* 0x000e280000100800 */
[----:B----4-:R0:W-:Y:S02]  /*10250*/  STS.U16 [R7+UR4+0xb000], R14 ;  /* 0x00b0000e07007988 */ /* 0x0101e40008000404 */
[----:B0-----:R-:W-:-:S02]  /*10260*/  IADD3 R14, P1, R15, R2, RZ ;  /* 0x000000020f0e7210 */ /* 0x001fc40007f3e0ff */
[----:B------:R-:W4:Y:S04]  /*10270*/  LDL R15, [R1+0x680] ;  /* 0x00068000010f7983 */ /* 0x000f280000100800 */
[----:B------:R0:W-:Y:S02]  /*10280*/  STS.U16 [R7+UR4+0xac00], R6 ;  /* 0x00ac000607007988 */ /* 0x0001e40008000404 */
[----:B0-----:R-:W-:Y:S01]  /*10290*/  PRMT R6, RZ, 0x7610, R6 ;  /* 0x00007610ff067816 */ /* 0x001fe20000000006 */
[----:B----4-:R-:W-:-:S05]  /*102a0*/  IMAD.X R15, R15, 0x1, R0, P1 ;  /* 0x000000010f0f7824 */ /* 0x010fca00008e0600 */
[----:B------:R0:W4:Y:S04]  /*102b0*/  @!P0 LDG.E.U16 R6, desc[UR8][R14.64] ;  /* 0x000000080e068981 */ /* 0x000128000c1e1500 */
[----:B------:R-:W3:Y:S04]  /*102c0*/  LDL.LU R14, [R1] ;  /* 0x00000000010e7983 */ /* 0x000ee80000300800 */
[----:B------:R-:W0:Y:S04]  /*102d0*/  LDL R15, [R1+0x6b4] ;  /* 0x0006b400010f7983 */ /* 0x000e280000100800 */
[----:B---3--:R0:W-:Y:S02]  /*102e0*/  STS.U16 [R7+UR4+0xb400], R14 ;  /* 0x00b4000e07007988 */ /* 0x0081e40008000404 */
[----:B0-----:R-:W-:-:S02]  /*102f0*/  IADD3 R14, P1, R15, R2, RZ ;  /* 0x000000020f0e7210 */ /* 0x001fc40007f3e0ff */
[----:B------:R-:W3:Y:S01]  /*10300*/  LDL R15, [R1+0x1d8] ;  /* 0x0001d800010f7983 */ /* 0x000ee20000100800 */
[----:B------:R-:W-:Y:S02]  /*10310*/  PRMT R17, RZ, 0x7610, R17 ;  /* 0x00007610ff117816 */ /* 0x000fe40000000011 */
        /* <DEDUP_REMOVED lines=32> */
[----:B------:R-:W4:Y:S01]  /*10520*/  LDL R15, [R1+0x520] ;  /* 0x00052000010f7983 */ /* 0x000f220000100800 */
[----:B------:R-:W-:Y:S02]  /*10530*/  PRMT R16, RZ, 0x7610, R16 ;  /* 0x00007610ff107816 */ /* 0x000fe40000000010 */
[----:B----4-:R-:W-:-:S05]  /*10540*/  IMAD.X R15, R15, 0x1, R0, P1 ;  /* 0x000000010f0f7824 */ /* 0x010fca00008e0600 */
[----:B------:R-:W4:Y:S04]  /*10550*/  @!P0 LDG.E.U16 R16, desc[UR8][R14.64] ;  /* 0x000000080e108981 */ /* 0x000f28000c1e1500 */
[----:B----4-:R0:W-:Y:S04]  /*10560*/  STL [R1], R16 ;  /* 0x0000001001007387 */ /* 0x0101e80000100800 */
[----:B0-----:R-:W4:Y:S04]  /*10570*/  LDL.LU R16, [R1+0x100c] ;  /* 0x00100c0001107983 */ /* 0x001f280000300800 */
[----:B------:R-:W3:Y:S02]  /*10580*/  LDL R15, [R1+0x57c] ;  /* 0x00057c00010f7983 */ /* 0x000ee40000100800 */
[----:B---3--:R-:W-:-:S02]  /*10590*/  IADD3 R14, P1, R15, R2, RZ ;  /* 0x000000020f0e7210 */ /* 0x008fc40007f3e0ff */
[----:B------:R-:W3:Y:S04]  /*105a0*/  LDL R15, [R1+0x510] ;  /* 0x00051000010f7983 */ /* 0x000ee80000100800 */
[----:B------:R0:W-:Y:S02]  /*105b0*/  STS.U16 [R7+UR4+0xc800], R29 ;  /* 0x00c8001d07007988 */ /* 0x0001e40008000404 */
[----:B0-----:R-:W-:Y:S01]  /*105c0*/  PRMT R29, RZ, 0x7610, R29 ;  /* 0x00007610ff1d7816 */ /* 0x001fe2000000001d */
[----:B---3--:R-:W-:-:S05]  /*105d0*/  IMAD.X R15, R15, 0x1, R0, P1 ;  /* 0x000000010f0f7824 */ /* 0x008fca00008e0600 */
[----:B------:R0:W3:Y:S04]  /*105e0*/  @!P0 LDG.E.U16 R29, desc[UR8][R14.64] ;  /* 0x000000080e1d8981 */ /* 0x0000e8000c1e1500 */
[----:B------:R-:W2:Y:S04]  /*105f0*/  LDL.LU R14, [R1+0x4] ;  /* 0x00000400010e7983 */ /* 0x000ea80000300800 */
[----:B------:R-:W0:Y:S04]  /*10600*/  LDL R15, [R1+0x574] ;  /* 0x00057400010f7983 */ /* 0x000e280000100800 */
[----:B--2---:R0:W-:Y:S02]  /*10610*/  STS.U16 [R7+UR4+0xd000], R14 ;  /* 0x00d0000e07007988 */ /* 0x0041e40008000404 */
[----:B0-----:R-:W-:-:S02]  /*10620*/  IADD3 R14, P1, R15, R2, RZ ;  /* 0x000000020f0e7210 */ /* 0x001fc40007f3e0ff */
[----:B------:R-:W2:Y:S01]  /*10630*/  LDL R15, [R1+0x500] ;  /* 0x00050000010f7983 */ /* 0x000ea20000100800 */
[----:B------:R-:W-:Y:S02]  /*10640*/  PRMT R28, RZ, 0x7610, R28 ;  /* 0x00007610ff1c7816 */ /* 0x000fe4000000001c */
[----:B--2---:R-:W-:-:S05]  /*10650*/  IMAD.X R15, R15, 0x1, R0, P1 ;  /* 0x000000010f0f7824 */ /* 0x004fca00008e0600 */
[----:B------:R-:W2:Y:S04]  /*10660*/  @!P0 LDG.E.U16 R28, desc[UR8][R14.64] ;  /* 0x000000080e1c8981 */ /* 0x000ea8000c1e1500 */
[----:B--2---:R0:W-:Y:S04]  /*10670*/  STL [R1+0x4], R28 ;  /* 0x0000041c01007387 */ /* 0x0041e80000100800 */
[----:B0-----:R-:W2:Y:S04]  /*10680*/  LDL.LU R28, [R1+0x1008] ;  /* 0x00100800011c7983 */ /* 0x001ea80000300800 */
[----:B------:R-:W4:Y:S04]  /*10690*/  LDL.LU R14, [R1+0xc] ;  /* 0x00000c00010e7983 */ /* 0x000f280000300800 */
[----:B------:R-:W3:Y:S04]  /*106a0*/  LDL R15, [R1+0x56c] ;  /* 0x00056c00010f7983 */ /* 0x000ee80000100800 */
[----:B----4-:R3:W-:Y:S02]  /*106b0*/  STS.U16 [R7+UR4+0xd400], R14 ;  /* 0x00d4000e07007988 */ /* 0x0107e40008000404 */
[----:B---3--:R-:W-:-:S02]  /*106c0*/  IADD3 R14, P1, R15, R2, RZ ;  /* 0x000000020f0e7210 */ /* 0x008fc40007f3e0ff */
[----:B------:R-:W3:Y:S01]  /*106d0*/  LDL R15, [R1+0x4f0] ;  /* 0x0004f000010f7983 */ /* 0x000ee20000100800 */
[----:B--2---:R-:W-:Y:S02]  /*106e0*/  PRMT R28, RZ, 0x7610, R28 ;  /* 0x00007610ff1c7816 */ /* 0x004fe4000000001c */
[----:B---3--:R-:W-:-:S05]  /*106f0*/  IMAD.X R15, R15, 0x1, R0, P1 ;  /* 0x000000010f0f7824 */ /* 0x008fca00008e0600 */
[----:B------:R-:W2:Y:S04]  /*10700*/  @!P0 LDG.E.U16 R28, desc[UR8][R14.64] ;  /* 0x000000080e1c8981 */ /* 0x000ea8000c1e1500 */
[----:B--2---:R0:W-:Y:S04]  /*10710*/  STL [R1+0xc], R28 ;  /* 0x00000c1c01007387 */ /* 0x0041e80000100800 */
[----:B0-----:R-:W2:Y:S04]  /*10720*/  LDL.LU R28, [R1+0x1004] ;  /* 0x00100400011c7983 */ /* 0x001ea80000300800 */
[----:B------:R-:W3:Y:S04]  /*10730*/  LDL.LU R14, [R1+0x10] ;  /* 0x00001000010e7983 */ /* 0x000ee80000300800 */
[----:B------:R-:W4:Y:S04]  /*10740*/  LDL R15, [R1+0x564] ;  /* 0x00056400010f7983 */ /* 0x000f280000100800 */
[----:B---3--:R4:W-:Y:S02]  /*10750*/  STS.U16 [R7+UR4+0xd800], R14 ;  /* 0x00d8000e07007988 */ /* 0x0089e40008000404 */
[----:B----4-:R-:W-:-:S02]  /*10760*/  IADD3 R14, P1, R15, R2, RZ ;  /* 0x000000020f0e7210 */ /* 0x010fc40007f3e0ff */
        /* <DEDUP_REMOVED lines=26> */
[----:B------:R-:W3:Y:S02]  /*10910*/  LDL R15, [R1+0x534] ;  /* 0x00053400010f7983 */ /* 0x000ee40000100800 */
[----:B---3--:R-:W-:-:S02]  /*10920*/  IADD3 R14, P1, R15, R2, RZ ;  /* 0x000000020f0e7210 */ /* 0x008fc40007f3e0ff */
[----:B------:R-:W3:Y:S01]  /*10930*/  LDL R15, [R1+0x4b0] ;  /* 0x0004b000010f7983 */ /* 0x000ee20000100800 */
[----:B------:R-:W-:Y:S02]  /*10940*/  PRMT R27, RZ, 0x7610, R27 ;  /* 0x00007610ff1b7816 */ /* 0x000fe4000000001b */
[----:B---3--:R-:W-:-:S05]  /*10950*/  IMAD.X R15, R15, 0x1, R0, P1 ;  /* 0x000000010f0f7824 */ /* 0x008fca00008e0600 */
[----:B------:R-:W3:Y:S04]  /*10960*/  @!P0 LDG.E.U16 R27, desc[UR8][R14.64] ;  /* 0x000000080e1b8981 */ /* 0x000ee8000c1e1500 */
[----:B---3--:R0:W-:Y:S04]  /*10970*/  STL [R1+0x24], R27 ;  /* 0x0000241b01007387 */ /* 0x0081e80000100800 */
[----:B0-----:R-:W3:Y:S04]  /*10980*/  LDL.LU R27, [R1+0xff4] ;  /* 0x000ff400011b7983 */ /* 0x001ee80000300800 */
[----:B------:R-:W4:Y:S02]  /*10990*/  LDL R15, [R1+0x524] ;  /* 0x00052400010f7983 */ /* 0x000f240000100800 */
[----:B----4-:R-:W-:-:S02]  /*109a0*/  IADD3 R14, P1, R15, R2, RZ ;  /* 0x000000020f0e7210 */ /* 0x010fc40007f3e0ff */
[----:B------:R-:W4:Y:S01]  /*109b0*/  LDL R15, [R1+0x4a0] ;  /* 0x0004a000010f7983 */ /* 0x000f220000100800 */
[----:B------:R-:W-:Y:S02]  /*109c0*/  PRMT R24, RZ, 0x7610, R24 ;  /* 0x00007610ff187816 */ /* 0x000fe40000000018 */
[----:B----4-:R-:W-:-:S05]  /*109d0*/  IMAD.X R15, R15, 0x1, R0, P1 ;  /* 0x000000010f0f7824 */ /* 0x010fca00008e0600 */
[----:B------:R-:W4:Y:S04]  /*109e0*/  @!P0 LDG.E.U16 R24, desc[UR8][R14.64] ;  /* 0x000000080e188981 */ /* 0x000f28000c1e1500 */
[----:B----4-:R0:W-:Y:S04]  /*109f0*/  STL [R1+0x28], R24 ;  /* 0x0000281801007387 */ /* 0x0101e80000100800 */
[----:B0-----:R-:W4:Y:S04]  /*10a00*/  LDL.LU R24, [R1+0xff0] ;  /* 0x000ff00001187983 */ /* 0x001f280000300800 */
[----:B------:R-:W2:Y:S02]  /*10a10*/  LDL R15, [R1+0x514] ;  /* 0x00051400010f7983 */ /* 0x000ea40000100800 */
[----:B--2---:R-:W-:-:S02]  /*10a20*/  IADD3 R14, P1, R15, R2, RZ ;  /* 0x000000020f0e7210 */ /* 0x004fc40007f3e0ff */
[----:B------:R-:W2:Y:S04]  /*10a30*/  LDL R15, [R1+0x490] ;  /* 0x00049000010f7983 */ /* 0x000ea80000100800 */
[----:B------:R0:W-:Y:S02]  /*10a40*/  STS.U16 [R7+UR4+0xe400], R28 ;  /* 0x00e4001c07007988 */ /* 0x0001e40008000404 */
[----:B0-----:R-:W-:Y:S02]  /*10a50*/  PRMT R28, RZ, 0x7610, R28 ;  /* 0x00007610ff1c7816 */ /* 0x001fe4000000001c */
[----:B--2---:R-:W-:-:S05]  /*10a60*/  IADD3.X R15, R15, R0, RZ, P1, !PT ;  /* 0x000000000f0f7210 */ /* 0x004fca0000ffe4ff */
[----:B------:R-:W2:Y:S04]  /*10a70*/  @!P0 LDG.E.U16 R28, desc[UR8][R14.64] ;  /* 0x000000080e1c8981 */ /* 0x000ea8000c1e1500 */
[----:B------:R-:W3:Y:S04]  /*10a80*/  LDL R15, [R1+0x504] ;  /* 0x00050400010f7983 */ /* 0x000ee80000100800 */
[----:B--2---:R0:W-:Y:S01]  /*10a90*/  STL [R1+0x2c], R28 ;  /* 0x00002c1c01007387 */ /* 0x0041e20000100800 */
[----:B---3--:R-:W-:-:S03]  /*10aa0*/  IADD3 R14, P1, R15, R2, RZ ;  /* 0x000000020f0e7210 */ /* 0x008fc60007f3e0ff */
[----:B0-----:R-:W2:Y:S04]  /*10ab0*/  LDL R28, [R1+0x4d4] ;  /* 0x0004d400011c7983 */ /* 0x001ea80000100800 */
[----:B------:R-:W3:Y:S01]  /*10ac0*/  LDL R15, [R1+0x480] ;  /* 0x00048000010f7983 */ /* 0x000ee20000100800 */
[----:B------:R-:W-:Y:S01]  /*10ad0*/  PRMT R20, RZ, 0x7610, R20 ;  /* 0x00007610ff147816 */ /* 0x000fe20000000014 */
        /* <DEDUP_REMOVED lines=14> */
[----:B------:R-:W2:Y:S01]  /*10bc0*/  LDL R15, [R1+0x460] ;  /* 0x00046000010f7983 */ /* 0x000ea20000100800 */
[----:B------:R-:W-:Y:S02]  /*10bd0*/  PRMT R13, RZ, 0x7610, R13 ;  /* 0x00007610ff0d7816 */ /* 0x000fe4000000000d */
[----:B--2---:R-:W-:-:S05]  /*10be0*/  IMAD.X R15, R15, 0x1, R0, P1 ;  /* 0x000000010f0f7824 */ /* 0x004fca00008e0600 */
[----:B------:R-:W2:Y:S04]  /*10bf0*/  @!P0 LDG.E.U16 R13, desc[UR8][R14.64] ;  /* 0x000000080e0d8981 */ /* 0x000ea8000c1e1500 */
[----:B--2---:R0:W-:Y:S04]  /*10c00*/  STL [R1+0x8], R13 ;  /* 0x0000080d01007387 */ /* 0x0041e80000100800 */
[----:B0-----:R-:W2:Y:S04]  /*10c10*/  LDL.LU R13, [R1+0xfe4] ;  /* 0x000fe400010d7983 */ /* 0x001ea80000300800 */
[----:B------:R-:W3:Y:S01]  /*10c20*/  LDL R15, [R1+0x450] ;  /* 0x00045000010f7983 */ /* 0x000ee20000100800 */
[----:B------:R-:W-:-:S03]  /*10c30*/  IADD3 R14, P1, R28, R2, RZ ;  /* 0x000000021c0e7210 */ /* 0x000fc60007f3e0ff */
[----:B------:R0:W-:Y:S04]  /*10c40*/  STS.U16 [R7+UR4+0xe800], R27 ;  /* 0x00e8001b07007988 */ /* 0x0001e80008000404 */
[----:B------:R-:W4:Y:S01]  /*10c50*/  LDL R28, [R1+0x430] ;  /* 0x00043000011c7983 */ /* 0x000f220000100800 */
[----:B0-----:R-:W-:-:S03]  /*10c60*/  PRMT R27, RZ, 0x7610, R27 ;  /* 0x00007610ff1b7816 */ /* 0x001fc6000000001b */
[----:B--2---:R0:W-:Y:S01]  /*10c70*/  STS.U16 [R7+UR4+0xfc00], R13 ;  /* 0x00fc000d07007988 */ /* 0x0041e20008000404 */
[----:B---3--:R-:W-:-:S05]  /*10c80*/  IMAD.X R15, R15, 0x1, R0, P1 ;  /* 0x000000010f0f7824 */ /* 0x008fca00008e0600 */
[----:B------:R-:W2:Y:S04]  /*10c90*/  @!P0 LDG.E.U16 R27, desc[UR8][R14.64] ;  /* 0x000000080e1b8981 */ /* 0x000ea8000c1e1500 */
[----:B0-----:R-:W3:Y:S04]  /*10ca0*/  LDL R13, [R1+0x4c4] ;  /* 0x0004c400010d7983 */ /* 0x001ee80000100800 */
[----:B------:R3:W-:Y:S04]  /*10cb0*/  STS.U16 [R7+UR4+0x8c00], R12 ;  /* 0x008c000c07007988 */ /* 0x0007e80008000404 */
[----:B------:R-:W4:Y:S04]  /*10cc0*/  LDL R14, [R1+0x4b4] ;  /* 0x0004b400010e7983 */ /* 0x000f280000100800 */
[----:B--2---:R0:W-:Y:S01]  /*10cd0*/  STL [R1+0xf8c], R27 ;  /* 0x000f8c1b01007387 */ /* 0x0041e20000100800 */
[----:B---3--:R-:W-:-:S03]  /*10ce0*/  IADD3 R12, P1, R13, R2, RZ ;  /* 0x000000020d0c7210 */ /* 0x008fc60007f3e0ff */
[----:B------:R1:W-:Y:S04]  /*10cf0*/  STS.U16 [R7+UR4+0xec00], R24 ;  /* 0x00ec001807007988 */ /* 0x0003e80008000404 */
[----:B------:R-:W2:Y:S04]  /*10d00*/  LDL R13, [R1+0x440] ;  /* 0x00044000010d7983 */ /* 0x000ea80000100800 */
[----:B0-----:R-:W3:Y:S01]  /*10d10*/  LDL R27, [R1+0x4a4] ;  /* 0x0004a400011b7983 */ /* 0x001ee20000100800 */
[----:B-1----:R-:W-:-:S03]  /*10d20*/  PRMT R24, RZ, 0x7610, R24 ;  /* 0x00007610ff187816 */ /* 0x002fc60000000018 */
[----:B------:R-:W3:Y:S01]  /*10d30*/  LDL R15, [R1+0x420] ;  /* 0x00042000010f7983 */ /* 0x000ee20000100800 */
[----:B--2---:R-:W-:-:S05]  /*10d40*/  IMAD.X R13, R13, 0x1, R0, P1 ;  /* 0x000000010d0d7824 */ /* 0x004fca00008e0600 */
[----:B------:R4:W2:Y:S04]  /*10d50*/  @!P0 LDG.E.U16 R24, desc[UR8][R12.64] ;  /* 0x000000080c188981 */ /* 0x0008a8000c1e1500 */
[----:B------:R0:W-:Y:S01]  /*10d60*/  STS.U16 [R7+UR4+0xf000], R22 ;  /* 0x00f0001607007988 */ /* 0x0001e20008000404 */
[----:B----4-:R-:W-:Y:S02]  /*10d70*/  IADD3 R12, P1, R14, R2, RZ ;  /* 0x000000020e0c7210 */ /* 0x010fe40007f3e0ff */
[----:B0-----:R-:W-:-:S03]  /*10d80*/  PRMT R22, RZ, 0x7610, R22 ;  /* 0x00007610ff167816 */ /* 0x001fc60000000016 */
[----:B------:R-:W-:-:S05]  /*10d90*/  IMAD.X R13, R28, 0x1, R0, P1 ;  /* 0x000000011c0d7824 */ /* 0x000fca00008e0600 */
[----:B------:R-:W4:Y:S04]  /*10da0*/  @!P0 LDG.E.U16 R22, desc[UR8][R12.64] ;  /* 0x000000080c168981 */ /* 0x000f28000c1e1500 */
[----:B--2---:R0:W-:Y:S04]  /*10db0*/  STL [R1+0xf90], R24 ;  /* 0x000f901801007387 */ /* 0x0041e80000100800 */
[----:B------:R-:W2:Y:S04]  /*10dc0*/  LDL R14, [R1+0x410] ;  /* 0x00041000010e7983 */ /* 0x000ea80000100800 */
[----:B0-----:R-:W2:Y:S04]  /*10dd0*/  LDL R24, [R1+0x494] ;  /* 0x0004940001187983 */ /* 0x001ea80000100800 */
[----:B------:R3:W-:Y:S04]  /*10de0*/  STS.U16 [R7+UR4+0x9800], R10 ;  /* 0x0098000a07007988 */ /* 0x0007e80008000404 */
[----:B------:R0:W-:Y:S01]  /*10df0*/  STS.U16 [R7+UR4+0xf400], R20 ;  /* 0x00f4001407007988 */ /* 0x0001e20008000404 */
[----:B---3--:R-:W-:-:S03]  /*10e00*/  IADD3 R10, P1, R27, R2, RZ ;  /* 0x000000021b0a7210 */ /* 0x008fc60007f3e0ff */
[----:B------:R1:W-:Y:S01]  /*10e10*/  STS.U16 [R7+UR4+0x9000], R11 ;  /* 0x0090000b07007988 */ /* 0x0003e20008000404 */
[----:B0-----:R-:W-:-:S03]  /*10e20*/  PRMT R20, RZ, 0x7610, R20 ;  /* 0x00007610ff147816 */ /* 0x001fc60000000014 */
[----:B------:R-:W-:Y:S01]  /*10e30*/  STS.U16 [R7+UR4+0x9c00], R8 ;  /* 0x009c000807007988 */ /* 0x000fe20008000404 */
[----:B-1----:R-:W-:-:S03]  /*10e40*/  IMAD.X R11, R15, 0x1, R0, P1 ;  /* 0x000000010f0b7824 */ /* 0x002fc600008e0600 */
[----:B------:R0:W-:Y:S04]  /*10e50*/  STS.U16 [R7+UR4+0xf800], R18 ;  /* 0x00f8001207007988 */ /* 0x0001e80008000404 */
[----:B------:R1:W-:Y:S04]  /*10e60*/  STS.U16 [R7+UR4+0x9400], R9 ;  /* 0x0094000907007988 */ /* 0x0003e80008000404 */
[----:B------:R-:W3:Y:S01]  /*10e70*/  @!P0 LDG.E.U16 R20, desc[UR8][R10.64] ;  /* 0x000000080a148981 */ /* 0x000ee2000c1e1500 */
[----:B0-----:R-:W-:-:S03]  /*10e80*/  PRMT R18, RZ, 0x7610, R18 ;  /* 0x00007610ff127816 */ /* 0x001fc60000000012 */
[----:B----4-:R-:W-:Y:S04]  /*10e90*/  STL [R1+0xf94], R22 ;  /* 0x000f941601007387 */ /* 0x010fe80000100800 */
[----:B------:R-:W4:Y:S01]  /*10ea0*/  LDL R13, [R1+0x484] ;  /* 0x00048400010d7983 */ /* 0x000f220000100800 */
[----:B------:R-:W0:Y:S01]  /*10eb0*/  S2R R28, SR_TID.X ;  /* 0x00000000001c7919 */ /* 0x000e220000002100 */
[----:B------:R-:W3:Y:S02]  /*10ec0*/  S2R R12, SR_TID.X ;  /* 0x00000000000c7919 */ /* 0x000ee40000002100 */
[----:B------:R0:W-:Y:S04]  /*10ed0*/  STS.U16 [R7+UR4+0xa400], R3 ;  /* 0x00a4000307007988 */ /* 0x0001e80008000404 */
[----:B------:R-:W4:Y:S01]  /*10ee0*/  LDL R15, [R1+0x400] ;  /* 0x00040000010f7983 */ /* 0x000f220000100800 */
[----:B--2---:R-:W-:-:S05]  /*10ef0*/  IADD3 R8, P1, R24, R2, RZ ;  /* 0x0000000218087210 */ /* 0x004fca0007f3e0ff */
[----:B-1----:R-:W-:-:S05]  /*10f00*/  IMAD.X R9, R14, 0x1, R0, P1 ;  /* 0x000000010e097824 */ /* 0x002fca00008e0600 */
[----:B------:R1:W2:Y:S01]  /*10f10*/  @!P0 LDG.E.U16 R18, desc[UR8][R8.64] ;  /* 0x0000000808128981 */ /* 0x0002a2000c1e1500 */
[----:B0-----:R-:W-:-:S05]  /*10f20*/  IMAD.SHL.U32 R3, R28, 0x8, RZ ;  /* 0x000000081c037824 */ /* 0x001fca00078e00ff */
[----:B------:R-:W-:Y:S02]  /*10f30*/  LOP3.LUT R3, R3, 0x30, RZ, 0xc0, !PT ;  /* 0x0000003003037812 */ /* 0x000fe400078ec0ff */
[----:B-1----:R-:W-:Y:S01]  /*10f40*/  LOP3.LUT R8, R28, 0x7, RZ, 0xc0, !PT ;  /* 0x000000071c087812 */ /* 0x002fe200078ec0ff */
[----:B------:R-:W-:Y:S04]  /*10f50*/  STS.U16 [R7+UR4+0xcc00], R16 ;  /* 0x00cc001007007988 */ /* 0x000fe80008000404 */
[----:B------:R0:W-:Y:S01]  /*10f60*/  STS.U16 [R7+UR4+0xa000], R4 ;  /* 0x00a0000407007988 */ /* 0x0001e20008000404 */
[----:B------:R-:W-:-:S03]  /*10f70*/  IMAD R3, R8, 0x40, R3 ;  /* 0x0000004008037824 */ /* 0x000fc600078e0203 */
[----:B------:R1:W-:Y:S01]  /*10f80*/  STS.U16 [R7+UR4+0xa800], R5 ;  /* 0x00a8000507007988 */ /* 0x0003e20008000404 */
[----:B0-----:R-:W-:-:S03]  /*10f90*/  IMAD.SHL.U32 R4, R28, 0x2, RZ ;  /* 0x000000021c047824 */ /* 0x001fc600078e00ff */
[----:B---3--:R-:W-:Y:S01]  /*10fa0*/  STL [R1+0xf98], R20 ;  /* 0x000f981401007387 */ /* 0x008fe20000100800 */
[----:B-1----:R-:W-:Y:S01]  /*10fb0*/  LOP3.LUT R7, R12, 0xc0, RZ, 0xc0, !PT ;  /* 0x000000c00c077812 */ /* 0x002fe200078ec0ff */
[----:B------:R-:W-:Y:S02]  /*10fc0*/  IMAD.SHL.U32 R5, R8, 0x10, RZ ;  /* 0x0000001008057824 */ /* 0x000fe400078e00ff */
[----:B------:R-:W3:Y:S01]  /*10fd0*/  LDL R14, [R1+0x474] ;  /* 0x00047400010e7983 */ /* 0x000ee20000100800 */
[--C-:B------:R-:W-:Y:S02]  /*10fe0*/  LOP3.LUT R9, R3, 0x10, R4.reuse, 0x78, !PT ;  /* 0x0000001003097812 */ /* 0x100fe400078e7804 */
[----:B------:R-:W-:Y:S01]  /*10ff0*/  SHF.R.U32.HI R7, RZ, 0x2, R7 ;  /* 0x00000002ff077819 */ /* 0x000fe20000011607 */
[----:B------:R-:W3:Y:S01]  /*11000*/  LDL R10, [R1+0x3f0] ;  /* 0x0003f000010a7983 */ /* 0x000ee20000100800 */
[--C-:B------:R-:W-:Y:S02]  /*11010*/  LOP3.LUT R3, R5, 0x30, R4.reuse, 0x78, !PT ;  /* 0x0000003005037812 */ /* 0x100fe400078e7804 */
[----:B------:R-:W-:-:S02]  /*11020*/  LOP3.LUT R7, R7, 0x1fe, R4, 0x78, !PT ;  /* 0x000001fe07077812 */ /* 0x000fc400078e7804 */
[----:B------:R-:W-:-:S05]  /*11030*/  LOP3.LUT R4, R28, 0xe0, RZ, 0xc0, !PT ;  /* 0x000000e01c047812 */ /* 0x000fca00078ec0ff */
[----:B------:R-:W-:Y:S01]  /*11040*/  IMAD R8, R8, 0x4, R4 ;  /* 0x0000000408087824 */ /* 0x000fe200078e0204 */
[----:B----4-:R-:W-:Y:S01]  /*11050*/  IADD3 R4, P1, R13, R2, RZ ;  /* 0x000000020d047210 */ /* 0x010fe20007f3e0ff */
[----:B--2---:R-:W-:Y:S04]  /*11060*/  STL [R1+0xf9c], R18 ;  /* 0x000f9c1201007387 */ /* 0x004fe80000100800 */
[----:B------:R0:W-:Y:S04]  /*11070*/  STL [R1+0x30], R9 ;  /* 0x0000300901007387 */ /* 0x0001e80000100800 */
[----:B------:R-:W2:Y:S01]  /*11080*/  LDL R13, [R1+0x3e0] ;  /* 0x0003e000010d7983 */ /* 0x000ea20000100800 */
[----:B------:R-:W-:Y:S01]  /*11090*/  PRMT R16, RZ, 0x7610, R16 ;  /* 0x00007610ff107816 */ /* 0x000fe20000000010 */
[----:B------:R-:W-:-:S02]  /*110a0*/  IMAD.X R5, R15, 0x1, R0, P1 ;  /* 0x000000010f057824 */ /* 0x000fc400008e0600 */
[--C-:B------:R-:W-:Y:S01]  /*110b0*/  IMAD.U32 R28, R8, 0x20, R3.reuse ;  /* 0x00000020081c7824 */ /* 0x100fe200078e0003 */
[----:B------:R-:W4:Y:S04]  /*110c0*/  LDL R12, [R1+0x454] ;  /* 0x00045400010c7983 */ /* 0x000f280000100800 */
[----:B0-----:R-:W2:Y:S04]  /*110d0*/  LDL R9, [R1+0x464] ;  /* 0x0004640001097983 */ /* 0x001ea80000100800 */
[----:B------:R3:W4:Y:S01]  /*110e0*/  @!P0 LDG.E.U16 R16, desc[UR8][R4.64] ;  /* 0x0000000804108981 */ /* 0x000722000c1e1500 */
[----:B------:R-:W-:-:S03]  /*110f0*/  PRMT R3, RZ, 0x7610, R3 ;  /* 0x00007610ff037816 */ /* 0x000fc60000000003 */
[----:B------:R-:W4:Y:S04]  /*11100*/  LDL R18, [R1+0x394] ;  /* 0x0003940001127983 */ /* 0x000f280000100800 */
[----:B------:R-:W4:Y:S01]  /*11110*/  LDL R15, [R1+0x444] ;  /* 0x00044400010f7983 */ /* 0x000f220000100800 */
[----:B---3--:R-:W-:-:S03]  /*11120*/  IADD3 R4, P1, R14, R2, RZ ;  /* 0x000000020e047210 */ /* 0x008fc60007f3e0ff */
[----:B------:R-:W3:Y:S02]  /*11130*/  LDL R11, [R1+0x384] ;  /* 0x00038400010b7983 */ /* 0x000ee40000100800 */
[----:B------:R-:W-:-:S05]  /*11140*/  IMAD.X R5, R10, 0x1, R0, P1 ;  /* 0x000000010a057824 */ /* 0x000fca00008e0600 */
[----:B------:R0:W3:Y:S02]  /*11150*/  @!P0 LDG.E.U16 R3, desc[UR8][R4.64] ;  /* 0x0000000804038981 */ /* 0x0000e4000c1e1500 */
[----:B0-----:R-:W-:Y:S02]  /*11160*/  PRMT R5, RZ, 0x7610, R5 ;  /* 0x00007610ff057816 */ /* 0x001fe40000000005 */
[----:B--2---:R-:W-:-:S05]  /*11170*/  IADD3 R8, P1, R9, R2, RZ ;  /* 0x0000000209087210 */ /* 0x004fca0007f3e0ff */
[----:B------:R-:W-:-:S05]  /*11180*/  IMAD.X R9, R13, 0x1, R0, P1 ;  /* 0x000000010d097824 */ /* 0x000fca00008e0600 */
[----:B------:R0:W2:Y:S04]  /*11190*/  @!P0 LDG.E.U16 R5, desc[UR8][R8.64] ;  /* 0x0000000808058981 */ /* 0x0000a8000c1e1500 */
[----:B----4-:R-:W-:Y:S04]  /*111a0*/  STL [R1+0xfa0], R16 ;  /* 0x000fa01001007387 */ /* 0x010fe80000100800 */
[----:B------:R-:W-:Y:S04]  /*111b0*/  STL [R1+0xfa4], R28 ;  /* 0x000fa41c01007387 */ /* 0x000fe80000100800 */
[----:B------:R-:W4:Y:S04]  /*111c0*/  LDL R10, [R1+0x434] ;  /* 0x00043400010a7983 */ /* 0x000f280000100800 */
[----:B------:R-:W4:Y:S04]  /*111d0*/  LDL R14, [R1+0x244] ;  /* 0x00024400010e7983 */ /* 0x000f280000100800 */
[----:B---3--:R-:W-:Y:S01]  /*111e0*/  STL [R1+0xfa8], R3 ;  /* 0x000fa80301007387 */ /* 0x008fe20000100800 */
[----:B0-----:R-:W-:Y:S01]  /*111f0*/  IADD3 R8, P1, R12, R2, RZ ;  /* 0x000000020c087210 */ /* 0x001fe20007f3e0ff */
[----:B------:R-:W-:-:S02]  /*11200*/  UMOV UR4, 0x400 ;  /* 0x0000040000047882 */ /* 0x000fc40000000000 */
[----:B------:R-:W-:Y:S01]  /*11210*/  ULEA UR4, UR5, UR4, 0x18 ;  /* 0x0000000405047291 */ /* 0x000fe2000f8ec03f */
[----:B------:R-:W-:Y:S01]  /*11220*/  LOP3.LUT R4, R7, 0x40, RZ, 0x3c, !PT ;  /* 0x0000004007047812 */ /* 0x000fe200078e3cff */
[----:B--2---:R0:W-:Y:S04]  /*11230*/  STL [R1+0xfac], R5 ;  /* 0x000fac0501007387 */ /* 0x0041e80000100800 */
[----:B------:R-:W2:Y:S04]  /*11240*/  LDL R13, [R1+0x424] ;  /* 0x00042400010d7983 */ /* 0x000ea80000100800 */
[----:B------:R-:W3:Y:S01]  /*11250*/  LDL R12, [R1+0x234] ;  /* 0x00023400010c7983 */ /* 0x000ee20000100800 */
[----:B------:R-:W-:-:S03]  /*11260*/  IMAD.X R9, R18, 0x1, R0, P1 ;  /* 0x0000000112097824 */ /* 0x000fc600008e0600 */
[----:B------:R1:W-:Y:S01]  /*11270*/  STS.U16 [R4+UR4+0x600], R6 ;  /* 0x0006000604007988 */ /* 0x0003e20008000404 */
[----:B------:R-:W-:-:S03]  /*11280*/  PRMT R7, RZ, 0x7610, R7 ;  /* 0x00007610ff077816 */ /* 0x000fc60000000007 */
[----:B0-----:R-:W3:Y:S01]  /*11290*/  LDL R5, [R1+0x414] ;  /* 0x0004140001057983 */ /* 0x001ee20000100800 */
[----:B-1----:R-:W-:-:S06]  /*112a0*/  PRMT R6, RZ, 0x7610, R6 ;  /* 0x00007610ff067816 */ /* 0x002fcc0000000006 */
[----:B------:R0:W3:Y:S02]  /*112b0*/  @!P0 LDG.E.U16 R6, desc[UR8][R8.64] ;  /* 0x0000000808068981 */ /* 0x0000e4000c1e1500 */
[----:B0-----:R-:W-:-:S05]  /*112c0*/  IADD3 R8, P1, R15, R2, RZ ;  /* 0x000000020f087210 */ /* 0x001fca0007f3e0ff */
[----:B------:R-:W-:Y:S01]  /*112d0*/  IMAD.X R9, R11, 0x1, R0, P1 ;  /* 0x000000010b097824 */ /* 0x000fe200008e0600 */
[----:B----4-:R-:W-:-:S04]  /*112e0*/  IADD3 R10, P1, R10, R2, RZ ;  /* 0x000000020a0a7210 */ /* 0x010fc80007f3e0ff */
[----:B------:R0:W4:Y:S01]  /*112f0*/  @!P0 LDG.E.U16 R7, desc[UR8][R8.64] ;  /* 0x0000000808078981 */ /* 0x000122000c1e1500 */
[----:B------:R-:W-:Y:S01]  /*11300*/  IMAD.X R11, R14, 0x1, R0, P1 ;  /* 0x000000010e0b7824 */ /* 0x000fe200008e0600 */
[----:B0-----:R-:W-:-:S06]  /*11310*/  PRMT R8, RZ, 0x7610, R8 ;  /* 0x00007610ff087816 */ /* 0x001fcc0000000008 */
[----:B------:R2:W4:Y:S01]  /*11320*/  @!P0 LDG.E.U16 R8, desc[UR8][R10.64] ;  /* 0x000000080a088981 */ /* 0x000522000c1e1500 */
[----:B------:R-:W-:Y:S02]  /*11330*/  PRMT R9, RZ, 0x7610, R9 ;  /* 0x00007610ff097816 */ /* 0x000fe40000000009 */
[----:B--2---:R-:W-:-:S05]  /*11340*/  IADD3 R10, P1, R13, R2, RZ ;  /* 0x000000020d0a7210 */ /* 0x004fca0007f3e0ff */
[----:B---3--:R-:W-:-:S05]  /*11350*/  IMAD.X R11, R12, 0x1, R0, P1 ;  /* 0x000000010c0b7824 */ /* 0x008fca00008e0600 */
[----:B------:R-:W2:Y:S04]  /*11360*/  @!P0 LDG.E.U16 R9, desc[UR8][R10.64] ;  /* 0x000000080a098981 */ /* 0x000ea8000c1e1500 */
[----:B------:R-:W-:Y:S04]  /*11370*/  STL [R1+0xfb0], R6 ;  /* 0x000fb00601007387 */ /* 0x000fe80000100800 */
[----:B------:R-:W3:Y:S04]  /*11380*/  LDL R3, [R1+0x224] ;  /* 0x0002240001037983 */ /* 0x000ee80000100800 */
[----:B------:R-:W3:Y:S04]  /*11390*/  LDL.LU R15, [R1] ;  /* 0x00000000010f7983 */ /* 0x000ee80000300800 */
[----:B----4-:R-:W-:Y:S04]  /*113a0*/  STL [R1+0xfb4], R7 ;  /* 0x000fb40701007387 */ /* 0x010fe80000100800 */
[----:B------:R-:W4:Y:S04]  /*113b0*/  LDL R18, [R1+0x404] ;  /* 0x0004040001127983 */ /* 0x000f280000100800 */
[----:B------:R-:W4:Y:S04]  /*113c0*/  LDL R16, [R1+0x214] ;  /* 0x0002140001107983 */ /* 0x000f280000100800 */
[----:B------:R-:W4:Y:S04]  /*113d0*/  LDL R14, [R1+0x3f4] ;  /* 0x0003f400010e7983 */ /* 0x000f280000100800 */
[----:B------:R0:W-:Y:S04]  /*113e0*/  STL [R1+0xfb8], R8 ;  /* 0x000fb80801007387 */ /* 0x0001e80000100800 */
[----:B0-----:R-:W4:Y:S04]  /*113f0*/  LDL R8, [R1+0x204] ;  /* 0x0002040001087983 */ /* 0x001f280000100800 */
[----:B------:R-:W4:Y:S04]  /*11400*/  LDL.LU R27, [R1+0x4] ;  /* 0x00000400011b7983 */ /* 0x000f280000300800 */
[----:B--2---:R-:W-:Y:S04]  /*11410*/  STL [R1+0xfbc], R9 ;  /* 0x000fbc0901007387 */ /* 0x004fe80000100800 */
[----:B------:R-:W2:Y:S04]  /*11420*/  LDL R7, [R1+0x3e4] ;  /* 0x0003e40001077983 */ /* 0x000ea80000100800 */
[----:B------:R-:W2:Y:S01]  /*11430*/  LDL R6, [R1+0x1f4] ;  /* 0x0001f40001067983 */ /* 0x000ea20000100800 */
[----:B------:R-:W-:-:S02]  /*11440*/  IADD3 R12, P1, R5, R2, RZ ;  /* 0x00000002050c7210 */ /* 0x000fc40007f3e0ff */
[----:B------:R-:W-:Y:S01]  /*11450*/  PRMT R10, RZ, 0x7610, R10 ;  /* 0x00007610ff0a7816 */ /* 0x000fe2000000000a */
[----:B------:R-:W2:Y:S02]  /*11460*/  LDL R5, [R1+0x3d8] ;  /* 0x0003d80001057983 */ /* 0x000ea40000100800 */
[----:B---3--:R-:W-:Y:S01]  /*11470*/  IMAD.X R13, R3, 0x1, R0, P1 ;  /* 0x00000001030d7824 */ /* 0x008fe200008e0600 */
[----:B------:R-:W-:Y:S01]  /*11480*/  PRMT R11, RZ, 0x7610, R11 ;  /* 0x00007610ff0b7816 */ /* 0x000fe2000000000b */
[----:B------:R-:W3:Y:S04]  /*11490*/  LDL R3, [R1+0x1e4] ;  /* 0x0001e40001037983 */ /* 0x000ee80000100800 */
[----:B------:R4:W3:Y:S02]  /*114a0*/  @!P0 LDG.E.U16 R10, desc[UR8][R12.64] ;  /* 0x000000080c0a8981 */ /* 0x0008e4000c1e1500 */
[----:B----4-:R-:W-:-:S05]  /*114b0*/  IADD3 R12, P1, R18, R2, RZ ;  /* 0x00000002120c7210 */ /* 0x010fca0007f3e0ff */
[----:B------:R-:W-:Y:S01]  /*114c0*/  IMAD.X R13, R16, 0x1, R0, P1 ;  /* 0x00000001100d7824 */ /* 0x000fe200008e0600 */
[----:B------:R-:W-:Y:S01]  /*114d0*/  IADD3 R14, P1, R14, R2, RZ ;  /* 0x000000020e0e7210 */ /* 0x000fe20007f3e0ff */
[----:B------:R0:W-:Y:S04]  /*114e0*/  STS.U16 [R4+UR4+0x1e00], R15 ;  /* 0x001e000f04007988 */ /* 0x0001e80008000404 */
[----:B------:R1:W4:Y:S01]  /*114f0*/  @!P0 LDG.E.U16 R11, desc[UR8][R12.64] ;  /* 0x000000080c0b8981 */ /* 0x000322000c1e1500 */
[----:B0-----:R-:W-:Y:S02]  /*11500*/  IADD3.X R15, R8, R0, RZ, P1, !PT ;  /* 0x00000000080f7210 */ /* 0x001fe40000ffe4ff */
[----:B-1----:R-:W-:-:S06]  /*11510*/  PRMT R12, RZ, 0x7610, R12 ;  /* 0x00007610ff0c7816 */ /* 0x002fcc000000000c */
[----:B------:R2:W4:Y:S01]  /*11520*/  @!P0 LDG.E.U16 R12, desc[UR8][R14.64] ;  /* 0x000000080e0c8981 */ /* 0x000522000c1e1500 */
[----:B------:R-:W-:Y:S02]  /*11530*/  PRMT R13, RZ, 0x7610, R13 ;  /* 0x00007610ff0d7816 */ /* 0x000fe4000000000d */
[----:B--2---:R-:W-:-:S05]  /*11540*/  IADD3 R14, P1, R7, R2, RZ ;  /* 0x00000002070e7210 */ /* 0x004fca0007f3e0ff */
[----:B------:R-:W-:-:S05]  /*11550*/  IMAD.X R15, R6, 0x1, R0, P1 ;  /* 0x00000001060f7824 */ /* 0x000fca00008e0600 */
[----:B------:R-:W2:Y:S04]  /*11560*/  @!P0 LDG.E.U16 R13, desc[UR8][R14.64] ;  /* 0x000000080e0d8981 */ /* 0x000ea8000c1e1500 */
[----:B---3--:R-:W-:Y:S04]  /*11570*/  STL [R1+0xfc0], R10 ;  /* 0x000fc00a01007387 */ /* 0x008fe80000100800 */
[----:B----4-:R-:W-:Y:S04]  /*11580*/  STL [R1+0xfc4], R11 ;  /* 0x000fc40b01007387 */ /* 0x010fe80000100800 */
[----:B------:R-:W3:Y:S04]  /*11590*/  LDL.LU R28, [R1+0xc] ;  /* 0x00000c00011c7983 */ /* 0x000ee80000300800 */
[----:B------:R-:W4:Y:S04]  /*115a0*/  LDL.LU R18, [R1+0x10] ;  /* 0x0000100001127983 */ /* 0x000f280000300800 */
[----:B------:R-:W-:Y:S04]  /*115b0*/  STL [R1+0xfc8], R12 ;  /* 0x000fc80c01007387 */ /* 0x000fe80000100800 */
[----:B------:R-:W4:Y:S04]  /*115c0*/  LDL.LU R20, [R1+0x18] ;  /* 0x0000180001147983 */ /* 0x000f280000300800 */
[----:B--2---:R0:W-:Y:S04]  /*115d0*/  STL [R1+0xfcc], R13 ;  /* 0x000fcc0d01007387 */ /* 0x0041e80000100800 */
[----:B------:R-:W2:Y:S04]  /*115e0*/  LDL.LU R22, [R1+0x1c] ;  /* 0x00001c0001167983 */ /* 0x000ea80000300800 */
[----:B------:R-:W3:Y:S04]  /*115f0*/  LDL R16, [R1+0x3d0] ;  /* 0x0003d00001107983 */ /* 0x000ee80000100800 */
[----:B0-----:R-:W4:Y:S04]  /*11600*/  LDL R13, [R1+0x1f0] ;  /* 0x0001f000010d7983 */ /* 0x001f280000100800 */
[----:B------:R-:W2:Y:S04]  /*11610*/  LDL R12, [R1+0x3c8] ;  /* 0x0003c800010c7983 */ /* 0x000ea80000100800 */
[----:B------:R-:W2:Y:S04]  /*11620*/  LDL R11, [R1+0x200] ;  /* 0x00020000010b7983 */ /* 0x000ea80000100800 */
[----:B------:R-:W2:Y:S04]  /*11630*/  LDL R10, [R1+0x3c0] ;  /* 0x0003c000010a7983 */ /* 0x000ea80000100800 */
[----:B------:R-:W2:Y:S04]  /*11640*/  LDL R9, [R1+0x210] ;  /* 0x0002100001097983 */ /* 0x000ea80000100800 */
[----:B------:R-:W2:Y:S04]  /*11650*/  LDL R8, [R1+0x3b8] ;  /* 0x0003b80001087983 */ /* 0x000ea80000100800 */
[----:B------:R-:W2:Y:S01]  /*11660*/  LDL R7, [R1+0x220] ;  /* 0x0002200001077983 */ /* 0x000ea20000100800 */
[----:B------:R-:W-:-:S03]  /*11670*/  IADD3 R14, P1, R5, R2, RZ ;  /* 0x00000002050e7210 */ /* 0x000fc60007f3e0ff */
[----:B------:R0:W-:Y:S02]  /*11680*/  STS.U16 [R4+UR4+0xa00], R17 ;  /* 0x000a001104007988 */ /* 0x0001e40008000404 */
[----:B------:R-:W-:Y:S02]  /*11690*/  IMAD.X R15, R3, 0x1, R0, P1 ;  /* 0x00000001030f7824 */ /* 0x000fe400008e0600 */
[----:B------:R1:W-:Y:S04]  /*116a0*/  STS.U16 [R4+UR4+0x200], R19 ;  /* 0x0002001304007988 */ /* 0x0003e80008000404 */
[----:B------:R1:W-:Y:S01]  /*116b0*/  STS.U16 [R4+UR4+0xe00], R21 ;  /* 0x000e001504007988 */ /* 0x0003e20008000404 */
[----:B0-----:R-:W-:-:S03]  /*116c0*/  PRMT R17, RZ, 0x7610, R17 ;  /* 0x00007610ff117816 */ /* 0x001fc60000000011 */
[----:B------:R0:W-:Y:S04]  /*116d0*/  STS.U16 [R4+UR4+0x1200], R23 ;  /* 0x0012001704007988 */ /* 0x0001e80008000404 */
[----:B------:R3:W2:Y:S01]  /*116e0*/  @!P0 LDG.E.U16 R17, desc[UR8][R14.64] ;  /* 0x000000080e118981 */ /* 0x0006a2000c1e1500 */
[----:B-1----:R-:W-:Y:S02]  /*116f0*/  PRMT R19, RZ, 0x7610, R19 ;  /* 0x00007610ff137816 */ /* 0x002fe40000000013 */
[----:B------:R-:W-:Y:S01]  /*11700*/  PRMT R21, RZ, 0x7610, R21 ;  /* 0x00007610ff157816 */ /* 0x000fe20000000015 */
[----:B------:R-:W2:Y:S01]  /*11710*/  LDL.LU R24, [R1+0x24] ;  /* 0x0000240001187983 */ /* 0x000ea20000300800 */
[----:B0-----:R-:W-:-:S03]  /*11720*/  PRMT R23, RZ, 0x7610, R23 ;  /* 0x00007610ff177816 */ /* 0x001fc60000000017 */
[----:B------:R-:W2:Y:S04]  /*11730*/  LDL R6, [R1+0x3b0] ;  /* 0x0003b00001067983 */ /* 0x000ea80000100800 */
[----:B------:R0:W-:Y:S04]  /*11740*/  STS.U16 [R4+UR4+0x1600], R25 ;  /* 0x0016001904007988 */ /* 0x0001e80008000404 */
[----:B------:R-:W2:Y:S01]  /*11750*/  LDL R5, [R1+0x230] ;  /* 0x0002300001057983 */ /* 0x000ea20000100800 */
[----:B0-----:R-:W-:-:S03]  /*11760*/  PRMT R25, RZ, 0x7610, R25 ;  /* 0x00007610ff197816 */ /* 0x001fc60000000019 */
[----:B------:R0:W-:Y:S04]  /*11770*/  STS.U16 [R4+UR4+0x2600], R27 ;  /* 0x0026001b04007988 */ /* 0x0001e80008000404 */
[----:B0-----:R-:W2:Y:S04]  /*11780*/  LDL.LU R27, [R1+0x28] ;  /* 0x00002800011b7983 */ /* 0x001ea80000300800 */
[----:B------:R-:W2:Y:S01]  /*11790*/  LDL R3, [R1+0x3a8] ;  /* 0x0003a80001037983 */ /* 0x000ea20000100800 */
[----:B---3--:R-:W-:-:S05]  /*117a0*/  IADD3 R14, P1, R16, R2, RZ ;  /* 0x00000002100e7210 */ /* 0x008fca0007f3e0ff */
[----:B----4-:R-:W-:-:S05]  /*117b0*/  IMAD.X R15, R13, 0x1, R0, P1 ;  /* 0x000000010d0f7824 */ /* 0x010fca00008e0600 */
[----:B------:R2:W3:Y:S02]  /*117c0*/  @!P0 LDG.E.U16 R19, desc[UR8][R14.64] ;  /* 0x000000080e138981 */ /* 0x0004e4000c1e1500 */
[----:B--2---:R-:W-:-:S05]  /*117d0*/  IADD3 R14, P1, R12, R2, RZ ;  /* 0x000000020c0e7210 */ /* 0x004fca0007f3e0ff */
[----:B------:R-:W-:-:S05]  /*117e0*/  IMAD.X R15, R11, 0x1, R0, P1 ;  /* 0x000000010b0f7824 */ /* 0x000fca00008e0600 */
[----:B------:R0:W2:Y:S02]  /*117f0*/  @!P0 LDG.E.U16 R21, desc[UR8][R14.64] ;  /* 0x000000080e158981 */ /* 0x0000a4000c1e1500 */
[----:B0-----:R-:W-:-:S05]  /*11800*/  IADD3 R14, P1, R10, R2, RZ ;  /* 0x000000020a0e7210 */ /* 0x001fca0007f3e0ff */
[----:B------:R-:W-:-:S05]  /*11810*/  IMAD.X R15, R9, 0x1, R0, P1 ;  /* 0x00000001090f7824 */ /* 0x000fca00008e0600 */
[----:B------:R0:W4:Y:S02]  /*11820*/  @!P0 LDG.E.U16 R23, desc[UR8][R14.64] ;  /* 0x000000080e178981 */ /* 0x000124000c1e1500 */
[----:B0-----:R-:W-:-:S05]  /*11830*/  IADD3 R14, P1, R8, R2, RZ ;  /* 0x00000002080e7210 */ /* 0x001fca0007f3e0ff */
[----:B------:R-:W-:-:S05]  /*11840*/  IMAD.X R15, R7, 0x1, R0, P1 ;  /* 0x00000001070f7824 */ /* 0x000fca00008e0600 */
[----:B------:R0:W4:Y:S04]  /*11850*/  @!P0 LDG.E.U16 R25, desc[UR8][R14.64] ;  /* 0x000000080e198981 */ /* 0x000128000c1e1500 */
[----:B------:R1:W-:Y:S01]  /*11860*/  STS.U16 [R4+UR4+0x1a00], R26 ;  /* 0x001a001a04007988 */ /* 0x0003e20008000404 */
[----:B0-----:R-:W-:-:S03]  /*11870*/  IADD3 R14, P1, R6, R2, RZ ;  /* 0x00000002060e7210 */ /* 0x001fc60007f3e0ff */
[----:B------:R-:W-:Y:S01]  /*11880*/  STL [R1+0xfd0], R17 ;  /* 0x000fd01101007387 */ /* 0x000fe20000100800 */
[----:B-1----:R-:W-:Y:S01]  /*11890*/  PRMT R26, RZ, 0x7610, R26 ;  /* 0x00007610ff1a7816 */ /* 0x002fe2000000001a */
[----:B------:R-:W-:-:S05]  /*118a0*/  IMAD.X R15, R5, 0x1, R0, P1 ;  /* 0x00000001050f7824 */ /* 0x000fca00008e0600 */
[----:B------:R0:W4:Y:S04]  /*118b0*/  @!P0 LDG.E.U16 R26, desc[UR8][R14.64] ;  /* 0x000000080e1a8981 */ /* 0x000128000c1e1500 */
[----:B------:R-:W-:Y:S01]  /*118c0*/  STS.U16 [R4+UR4+0x2a00], R28 ;  /* 0x002a001c04007988 */ /* 0x000fe20008000404 */
[----:B0-----:R-:W-:-:S03]  /*118d0*/  IADD3 R14, P1, R3, R2, RZ ;  /* 0x00000002030e7210 */ /* 0x001fc60007f3e0ff */
[----:B------:R-:W-:Y:S04]  /*118e0*/  STS.U16 [R4+UR4+0x2e00], R18 ;  /* 0x002e001204007988 */ /* 0x000fe80008000404 */
[----:B------:R-:W-:Y:S04]  /*118f0*/  STS.U16 [R4+UR4+0x3200], R20 ;  /* 0x0032001404007988 */ /* 0x000fe80008000404 */
[----:B------:R-:W-:Y:S04]  /*11900*/  STS.U16 [R4+UR4+0x3600], R22 ;  /* 0x0036001604007988 */ /* 0x000fe80008000404 */
[----:B---3--:R-:W-:Y:S04]  /*11910*/  STL [R1+0xfd4], R19 ;  /* 0x000fd41301007387 */ /* 0x008fe80000100800 */
[----:B--2---:R-:W-:Y:S04]  /*11920*/  STL [R1+0xfd8], R21 ;  /* 0x000fd81501007387 */ /* 0x004fe80000100800 */
[----:B----4-:R-:W-:Y:S04]  /*11930*/  STL [R1+0xfdc], R23 ;  /* 0x000fdc1701007387 */ /* 0x010fe80000100800 */
[----:B------:R0:W-:Y:S04]  /*11940*/  STL [R1+0xfe0], R25 ;  /* 0x000fe01901007387 */ /* 0x0001e80000100800 */
[----:B------:R-:W2:Y:S04]  /*11950*/  LDL R15, [R1+0x240] ;  /* 0x00024000010f7983 */ /* 0x000ea80000100800 */
[----:B0-----:R-:W3:Y:S04]  /*11960*/  LDL.LU R25, [R1+0x84] ;  /* 0x0000840001197983 */ /* 0x001ee80000300800 */
[----:B------:R-:W4:Y:S04]  /*11970*/  LDL.LU R23, [R1+0x80] ;  /* 0x0000800001177983 */ /* 0x000f280000300800 */
        /* <DEDUP_REMOVED lines=18> */
[----:B------:R0:W-:Y:S04]  /*11aa0*/  STS.U16 [R4+UR4+0x2200], R29 ;  /* 0x0022001d04007988 */ /* 0x0001e80008000404 */
[----:B------:R1:W-:Y:S04]  /*11ab0*/  STS.U16 [R4+UR4+0x3a00], R24 ;  /* 0x003a001804007988 */ /* 0x0003e80008000404 */
[----:B------:R1:W-:Y:S01]  /*11ac0*/  STS.U16 [R4+UR4+0x3e00], R27 ;  /* 0x003e001b04007988 */ /* 0x0003e20008000404 */
[----:B0-----:R-:W-:-:S03]  /*11ad0*/  PRMT R29, RZ, 0x7610, R29 ;  /* 0x00007610ff1d7816 */ /* 0x001fc6000000001d */
[----:B-1----:R-:W4:Y:S04]  /*11ae0*/  LDL.LU R24, [R1+0x2c] ;  /* 0x00002c0001187983 */ /* 0x002f280000300800 */
[----:B------:R-:W4:Y:S04]  /*11af0*/  LDL.LU R27, [R1+0x20] ;  /* 0x00002000011b7983 */ /* 0x000f280000300800 */
[----:B------:R0:W-:Y:S04]  /*11b00*/  STL [R1+0xbb8], R2 ;  /* 0x000bb80201007387 */ /* 0x0001e80000100800 */
[----:B0-----:R-:W4:Y:S04]  /*11b10*/  LDL.LU R2, [R1+0x8] ;  /* 0x0000080001027983 */ /* 0x001f280000300800 */
[----:B------:R0:W-:Y:S01]  /*11b20*/  STL [R1+0x764], R0 ;  /* 0x0007640001007387 */ /* 0x0001e20000100800 */
[----:B--2---:R-:W-:-:S03]  /*11b30*/  IMAD.X R15, R15, 0x1, R0, P1 ;  /* 0x000000010f0f7824 */ /* 0x004fc600008e0600 */
[----:B0-----:R-:W2:Y:S04]  /*11b40*/  LDL.LU R0, [R1+0x14] ;  /* 0x0000140001007983 */ /* 0x001ea80000300800 */
[----:B------:R0:W2:Y:S04]  /*11b50*/  @!P0 LDG.E.U16 R29, desc[UR8][R14.64] ;  /* 0x000000080e1d8981 */ /* 0x0000a8000c1e1500 */
[----:B------:R-:W2:Y:S04]  /*11b60*/  LDL.LU R14, [R1+0x38] ;  /* 0x00003800010e7983 */ /* 0x000ea80000300800 */
[----:B------:R-:W2:Y:S04]  /*11b70*/  LDL.LU R15, [R1+0x30] ;  /* 0x00003000010f7983 */ /* 0x000ea80000300800 */
[----:B---3--:R1:W-:Y:S04]  /*11b80*/  STS.U16 [R4+UR4+0xae00], R25 ;  /* 0x00ae001904007988 */ /* 0x0083e80008000404 */
[----:B----4-:R3:W-:Y:S04]  /*11b90*/  STS.U16 [R4+UR4+0xb200], R23 ;  /* 0x00b2001704007988 */ /* 0x0107e80008000404 */
[----:B------:R4:W-:Y:S04]  /*11ba0*/  STS.U16 [R4+UR4+0xb600], R21 ;  /* 0x00b6001504007988 */ /* 0x0009e80008000404 */
[----:B-1----:R-:W2:Y:S04]  /*11bb0*/  LDL.LU R25, [R1+0xfe0] ;  /* 0x000fe00001197983 */ /* 0x002ea80000300800 */
[----:B---3--:R-:W3:Y:S04]  /*11bc0*/  LDL.LU R23, [R1+0xfdc] ;  /* 0x000fdc0001177983 */ /* 0x008ee80000300800 */
[----:B----4-:R-:W4:Y:S04]  /*11bd0*/  LDL.LU R21, [R1+0xfd8] ;  /* 0x000fd80001157983 */ /* 0x010f280000300800 */
[----:B------:R1:W-:Y:S04]  /*11be0*/  STS.U16 [R4+UR4+0xba00], R19 ;  /* 0x00ba001304007988 */ /* 0x0003e80008000404 */
[----:B------:R0:W-:Y:S04]  /*11bf0*/  STS.U16 [R4+UR4+0xbe00], R17 ;  /* 0x00be001104007988 */ /* 0x0001e80008000404 */
[----:B------:R0:W-:Y:S04]  /*11c00*/  STS.U16 [R4+UR4+0xc200], R13 ;  /* 0x00c2000d04007988 */ /* 0x0001e80008000404 */
[----:B-1----:R-:W3:Y:S04]  /*11c10*/  LDL.LU R19, [R1+0xfd4] ;  /* 0x000fd40001137983 */ /* 0x002ee80000300800 */
[----:B0-----:R-:W4:Y:S04]  /*11c20*/  LDL.LU R17, [R1+0xfd0] ;  /* 0x000fd00001117983 */ /* 0x001f280000300800 */
[----:B------:R-:W3:Y:S04]  /*11c30*/  LDL.LU R13, [R1+0xfcc] ;  /* 0x000fcc00010d7983 */ /* 0x000ee80000300800 */
[----:B------:R0:W-:Y:S04]  /*11c40*/  STS.U16 [R4+UR4+0xc600], R12 ;  /* 0x00c6000c04007988 */ /* 0x0001e80008000404 */
[----:B------:R1:W-:Y:S04]  /*11c50*/  STS.U16 [R4+UR4+0xca00], R11 ;  /* 0x00ca000b04007988 */ /* 0x0003e80008000404 */
[----:B------:R1:W-:Y:S04]  /*11c60*/  STS.U16 [R4+UR4+0xce00], R10 ;  /* 0x00ce000a04007988 */ /* 0x0003e80008000404 */
[----:B0-----:R-:W4:Y:S04]  /*11c70*/  LDL.LU R12, [R1+0xfc8] ;  /* 0x000fc800010c7983 */ /* 0x001f280000300800 */
[----:B-1----:R-:W3:Y:S04]  /*11c80*/  LDL.LU R11, [R1+0xfc4] ;  /* 0x000fc400010b7983 */ /* 0x002ee80000300800 */
[----:B------:R-:W4:Y:S04]  /*11c90*/  LDL.LU R10, [R1+0xfc0] ;  /* 0x000fc000010a7983 */ /* 0x000f280000300800 */
[----:B------:R0:W-:Y:S04]  /*11ca0*/  STS.U16 [R4+UR4+0xd200], R9 ;  /* 0x00d2000904007988 */ /* 0x0001e80008000404 */
[----:B------:R1:W-:Y:S04]  /*11cb0*/  STS.U16 [R4+UR4+0xd600], R8 ;  /* 0x00d6000804007988 */ /* 0x0003e80008000404 */
[----:B------:R1:W-:Y:S04]  /*11cc0*/  STS.U16 [R4+UR4+0xda00], R7 ;  /* 0x00da000704007988 */ /* 0x0003e80008000404 */
[----:B0-----:R-:W3:Y:S04]  /*11cd0*/  LDL.LU R9, [R1+0xfbc] ;  /* 0x000fbc0001097983 */ /* 0x001ee80000300800 */
[----:B-1----:R-:W4:Y:S04]  /*11ce0*/  LDL.LU R8, [R1+0xfb8] ;  /* 0x000fb80001087983 */ /* 0x002f280000300800 */
        /* <DEDUP_REMOVED lines=15> */
[----:B0-----:R-:W4:Y:S04]  /*11de0*/  LDL.LU R20, [R1+0xf98] ;  /* 0x000f980001147983 */ /* 0x001f280000300800 */
[----:B-1----:R-:W3:Y:S04]  /*11df0*/  LDL.LU R22, [R1+0xf94] ;  /* 0x000f940001167983 */ /* 0x002ee80000300800 */
[----:B------:R0:W-:Y:S04]  /*11e00*/  STS.U16 [R4+UR4+0x4200], R24 ;  /* 0x0042001804007988 */ /* 0x0001e80008000404 */
[----:B------:R1:W-:Y:S04]  /*11e10*/  STS.U16 [R4+UR4+0x4600], R27 ;  /* 0x0046001b04007988 */ /* 0x0003e80008000404 */
[----:B0-----:R-:W4:Y:S04]  /*11e20*/  LDL.LU R24, [R1+0xf90] ;  /* 0x000f900001187983 */ /* 0x001f280000300800 */
[----:B-1----:R-:W4:Y:S04]  /*11e30*/  LDL.LU R27, [R1+0xf8c] ;  /* 0x000f8c00011b7983 */ /* 0x002f280000300800 */
[----:B--2---:R0:W-:Y:S02]  /*11e40*/  STS.U16 [R4+UR4+0xfa00], R14 ;  /* 0x00fa000e04007988 */ /* 0x0041e40008000404 */
[----:B0-----:R-:W0:Y:S02]  /*11e50*/  S2R R14, SR_TID.X ;  /* 0x00000000000e7919 */ /* 0x001e240000002100 */
[----:B0-----:R-:W-:-:S05]  /*11e60*/  IMAD.SHL.U32 R14, R14, 0x20, RZ ;  /* 0x000000200e0e7824 */ /* 0x001fca00078e00ff */
[----:B------:R-:W-:-:S05]  /*11e70*/  LOP3.LUT R14, R15, 0x200, R14, 0xf8, !PT ;  /* 0x000002000f0e7812 */ /* 0x000fca00078ef80e */
[----:B------:R-:W-:Y:S04]  /*11e80*/  STL [R1+0x1d0], R14 ;  /* 0x0001d00e01007387 */ /* 0x000fe80000100800 */
[----:B---3--:R0:W-:Y:S04]  /*11e90*/  STS.U16 [R4+UR4+0x5a00], R22 ;  /* 0x005a001604007988 */ /* 0x0081e80008000404 */
[----:B0-----:R-:W2:Y:S04]  /*11ea0*/  LDL R22, [R1+0x1d0] ;  /* 0x0001d00001167983 */ /* 0x001ea80000100800 */
[----:B------:R-:W-:Y:S04]  /*11eb0*/  STS.U16 [R4+UR4+0x4a00], R0 ;  /* 0x004a000004007988 */ /* 0x000fe80008000404 */
[----:B------:R-:W-:Y:S04]  /*11ec0*/  STS.U16 [R4+UR4+0x4e00], R2 ;  /* 0x004e000204007988 */ /* 0x000fe80008000404 */
[----:B----4-:R-:W-:Y:S04]  /*11ed0*/  STS.U16 [R4+UR4+0x5200], R27 ;  /* 0x0052001b04007988 */ /* 0x010fe80008000404 */
[----:B------:R-:W-:Y:S04]  /*11ee0*/  STS.U16 [R4+UR4+0x5600], R24 ;  /* 0x0056001804007988 */ /* 0x000fe80008000404 */
        /* <DEDUP_REMOVED lines=19> */
[----:B------:R2:W-:Y:S01]  /*12020*/  STS.U16 [R4+UR4+0xaa00], R29 ;  /* 0x00aa001d04007988 */ /* 0x0005e20008000404 */
[----:B------:R-:W-:Y:S06]  /*12030*/  BAR.SYNC.DEFER_BLOCKING 0x0 ;  /* 0x0000000000007b1d */ /* 0x000fec0000010000 */
[----:B------:R-:W0:Y:S04]  /*12040*/  LDSM.16.M88.4 R4, [R28+UR4+0x2000] ;  /* 0x002000041c04783b */ /* 0x000e280008000200 */
[----:B------:R-:W1:Y:S04]  /*12050*/  LDSM.16.M88.4 R8, [R28+UR4+0x4000] ;  /* 0x004000041c08783b */ /* 0x000e680008000200 */
[----:B------:R-:W-:Y:S04]  /*12060*/  LDSM.16.M88.4 R12, [R28+UR4+0x8000] ;  /* 0x008000041c0c783b */ /* 0x000fe80008000200 */
[----:B------:R-:W-:Y:S01]  /*12070*/  LDSM.16.M88.4 R24, [R28+UR4] ;  /* 0x000000041c18783b */ /* 0x000fe20008000200 */
[----:B--2---:R-:W-:-:S03]  /*12080*/  LOP3.LUT R29, R22, 0x20, RZ, 0x3c, !PT ;  /* 0x00000020161d7812 */ /* 0x004fc600078e3cff */
[----:B------:R-:W-:Y:S04]  /*12090*/  LDSM.16.MT88.4 R16, [R22+UR4+0x10000] ;  /* 0x010000041610783b */ /* 0x000fe80008004200 */
[----:B------:R-:W-:Y:S04]  /*120a0*/  STL [R1+0xf18], R22 ;  /* 0x000f181601007387 */ /* 0x000fe80000100800 */
[----:B------:R-:W2:Y:S04]  /*120b0*/  LDSM.16.M88.4 R20, [R28+UR4+0x6000] ;  /* 0x006000041c14783b */ /* 0x000ea80008000200 */
[----:B0-----:R-:W-:Y:S04]  /*120c0*/  STL [R1+0xf00], R6 ;  /* 0x000f000601007387 */ /* 0x001fe80000100800 */
[----:B------:R-:W-:Y:S04]  /*120d0*/  STL [R1+0xe6c], R7 ;  /* 0x000e6c0701007387 */ /* 0x000fe80000100800 */
[----:B-1----:R-:W-:Y:S04]  /*120e0*/  STL [R1+0xe68], R11 ;  /* 0x000e680b01007387 */ /* 0x002fe80000100800 */
[----:B------:R-:W-:Y:S04]  /*120f0*/  STL [R1+0xf88], R10 ;  /* 0x000f880a01007387 */ /* 0x000fe80000100800 */
[----:B------:R-:W-:Y:S04]  /*12100*/  STL.64 [R1+0xf80], R8 ;  /* 0x000f800801007387 */ /* 0x000fe80000100a00 */
[----:B------:R-:W0:Y:S04]  /*12110*/  LDSM.16.M88.4 R8, [R28+UR4+0xa000] ;  /* 0x00a000041c08783b */ /* 0x000e280008000200 */
[----:B--2---:R-:W-:Y:S04]  /*12120*/  STL.64 [R1+0xa0], R20 ;  /* 0x0000a01401007387 */ /* 0x004fe80000100a00 */
[----:B------:R-:W-:Y:S04]  /*12130*/  STL.64 [R1+0xa8], R22 ;  /* 0x0000a81601007387 */ /* 0x000fe80000100a00 */
[----:B------:R-:W1:Y:S04]  /*12140*/  LDSM.16.M88.4 R20, [R28+UR4+0xc000] ;  /* 0x00c000041c14783b */ /* 0x000e680008000200 */
[----:B------:R-:W-:Y:S04]  /*12150*/  STL.64 [R1+0x90], R12 ;  /* 0x0000900c01007387 */ /* 0x000fe80000100a00 */
[----:B------:R-:W-:Y:S04]  /*12160*/  STL.64 [R1+0x98], R14 ;  /* 0x0000980e01007387 */ /* 0x000fe80000100a00 */
[----:B------:R-:W2:Y:S04]  /*12170*/  LDSM.16.M88.4 R12, [R28+UR4+0xe000] ;  /* 0x00e000041c0c783b */ /* 0x000ea80008000200 */
[----:B0-----:R0:W-:Y:S04]  /*12180*/  STL.64 [R1+0x80], R8 ;  /* 0x0000800801007387 */ /* 0x0011e80000100a00 */
[----:B------:R3:W-:Y:S04]  /*12190*/  STL.64 [R1+0x88], R10 ;  /* 0x0000880a01007387 */ /* 0x0007e80000100a00 */
[----:B0-----:R-:W4:Y:S04]  /*121a0*/  LDL.LU.64 R8, [R1+0x670] ;  /* 0x0006700001087983 */ /* 0x001f280000300a00 */
[----:B-1----:R0:W-:Y:S04]  /*121b0*/  STL.64 [R1+0x70], R20 ;  /* 0x0000701401007387 */ /* 0x0021e80000100a00 */
[----:B------:R1:W-:Y:S04]  /*121c0*/  STL.64 [R1+0x78], R22 ;  /* 0x0000781601007387 */ /* 0x0003e80000100a00 */
[----:B---3--:R-:W4:Y:S04]  /*121d0*/  LDL.LU.64 R10, [R1+0x678] ;  /* 0x00067800010a7983 */ /* 0x008f280000300a00 */
[----:B--2---:R-:W-:Y:S04]  /*121e0*/  STL.64 [R1+0x60], R12 ;  /* 0x0000600c01007387 */ /* 0x004fe80000100a00 */
[----:B------:R-:W-:Y:S04]  /*121f0*/  STL.64 [R1+0x68], R14 ;  /* 0x0000680e01007387 */ /* 0x000fe80000100a00 */
[----:B------:R-:W2:Y:S04]  /*12200*/  LDSM.16.MT88.4 R12, [R29+UR4+0x10000] ;  /* 0x010000041d0c783b */ /* 0x000ea80008004200 */
[----:B0-----:R-:W3:Y:S04]  /*12210*/  LDL.LU.64 R20, [R1+0x650] ;  /* 0x0006500001147983 */ /* 0x001ee80000300a00 */
[----:B-1----:R-:W3:Y:S04]  /*12220*/  LDL.LU.64 R22, [R1+0x658] ;  /* 0x0006580001167983 */ /* 0x002ee80000300a00 */
[----:B------:R-:W-:Y:S04]  /*12230*/  STL [R1+0xdf0], R28 ;  /* 0x000df01c01007387 */ /* 0x000fe80000100800 */
[----:B--2---:R-:W-:Y:S04]  /*12240*/  STL.64 [R1+0xf28], R14 ;  /* 0x000f280e01007387 */ /* 0x004fe80000100a00 */
[----:B------:R0:W-:Y:S04]  /*12250*/  STL.64 [R1+0xf20], R12 ;  /* 0x000f200c01007387 */ /* 0x0001e80000100a00 */
[----:B0-----:R-:W2:Y:S04]  /*12260*/  LDL.LU.64 R12, [R1+0x60] ;  /* 0x00006000010c7983 */ /* 0x001ea80000300a00 */
[----:B--2---:R0:W-:Y:S04]  /*12270*/  STL.64 [R1+0xf40], R12 ;  /* 0x000f400c01007387 */ /* 0x0041e80000100a00 */
[----:B0-----:R-:W2:Y:S04]  /*12280*/  LDL.LU.64 R12, [R1+0x70] ;  /* 0x00007000010c7983 */ /* 0x001ea80000300a00 */
[----:B--2---:R0:W-:Y:S04]  /*12290*/  STL.64 [R1+0xf58], R12 ;  /* 0x000f580c01007387 */ /* 0x0041e80000100a00 */
[----:B0-----:R-:W2:Y:S01]  /*122a0*/  LDL.LU.64 R12, [R1+0x80] ;  /* 0x00008000010c7983 */ /* 0x001ea20000300a00 */
[----:B----4-:R-:W-:Y:S03]  /*122b0*/  HMMA.16816.F32.BF16 R8, R16, R24, R8 ;  /* 0x000000181008723c */ /* 0x010fe60000041808 */
[----:B--2---:R0:W-:Y:S04]  /*122c0*/  STL.64 [R1+0xf60], R12 ;  /* 0x000f600c01007387 */ /* 0x0041e80000100a00 */
[----:B0-----:R-:W2:-:S15]  /*122d0*/  LDL.LU.64 R12, [R1+0x90] ;  /* 0x00009000010c7983 */ /* 0x001e9e0000300a00 */
[----:B------:R-:W-:-:S02]  /*122e0*/  NOP ;  /* 0x0000000000007918 */ /* 0x000fc40000000000 */
[----:B------:R-:W-:Y:S02]  /*122f0*/  IMAD.MOV.U32 R28, RZ, RZ, R10 ;  /* 0x000000ffff1c7224 */ /* 0x000fe400078e000a */
[----:B------:R-:W-:Y:S01]  /*12300*/  IMAD.MOV.U32 R6, RZ, RZ, R9 ;  /* 0x000000ffff067224 */ /* 0x000fe200078e0009 */
[----:B--2---:R0:W-:Y:S04]  /*12310*/  STL.64 [R1+0xf78], R12 ;  /* 0x000f780c01007387 */ /* 0x0041e80000100a00 */
[----:B0-----:R-:W2:Y:S04]  /*12320*/  LDL.LU.64 R12, [R1+0xa0] ;  /* 0x0000a000010c7983 */ /* 0x001ea80000300a00 */
[----:B------:R-:W-:Y:S04]  /*12330*/  STL [R1+0xf10], R29 ;  /* 0x000f101d01007387 */ /* 0x000fe80000100800 */
[----:B------:R0:W-:Y:S04]  /*12340*/  STL [R1+0xf0], R8 ;  /* 0x0000f00801007387 */ /* 0x0001e80000100800 */
[----:B------:R-:W4:Y:S04]  /*12350*/  LDL.LU R10, [R1+0xf88] ;  /* 0x000f8800010a7983 */ /* 0x000f280000300800 */
[----:B0-----:R-:W3:Y:S04]  /*12360*/  LDL.LU.64 R8, [R1+0xf80] ;  /* 0x000f800001087983 */ /* 0x001ee80000300a00 */
[----:B------:R-:W-:Y:S04]  /*12370*/  STL.64 [R1+0xf38], R26 ;  /* 0x000f381a01007387 */ /* 0x000fe80000100a00 */
[----:B------:R0:W-:Y:S04]  /*12380*/  STL.64 [R1+0xf30], R24 ;  /* 0x000f301801007387 */ /* 0x0001e80000100a00 */
[----:B0-----:R-:W2:Y:S04]  /*12390*/  LDL.LU.64 R24, [R1+0x660] ;  /* 0x0006600001187983 */ /* 0x001ea80000300a00 */
[----:B------:R-:W2:Y:S01]  /*123a0*/  LDL.LU.64 R26, [R1+0x668] ;  /* 0x00066800011a7983 */ /* 0x000ea20000300a00 */
[----:B------:R-:W-:-:S05]  /*123b0*/  IMAD.MOV.U32 R3, RZ, RZ, R11 ;  /* 0x000000ffff037224 */ /* 0x000fca00078e000b */
[----:B------:R0:W-:Y:S04]  /*123c0*/  STL [R1+0xf0c], R3 ;  /* 0x000f0c0301007387 */ /* 0x0001e80000100800 */
[----:B------:R1:W-:Y:S04]  /*123d0*/  STL [R1+0xf08], R28 ;  /* 0x000f081c01007387 */ /* 0x0003e80000100800 */
[----:B------:R1:W-:Y:S04]  /*123e0*/  STL [R1+0xf04], R6 ;  /* 0x000f040601007387 */ /* 0x0003e80000100800 */
[----:B------:R-:W-:Y:S01]  /*123f0*/  STL [R1+0xf14], R5 ;  /* 0x000f140501007387 */ /* 0x000fe20000100800 */
[----:B---3--:R-:W-:-:S15]  /*12400*/  HMMA.16816.F32.BF16 R20, R16, R8, R20 ;  /* 0x000000081014723c */ /* 0x008fde0000041814 */
[----:B------:R-:W-:-:S08]  /*12410*/  NOP ;  /* 0x0000000000007918 */ /* 0x000fd00000000000 */
[----:B------:R3:W-:Y:S01]  /*12420*/  STL [R1+0xd0], R20 ;  /* 0x0000d01401007387 */ /* 0x0007e20000100800 */
[----:B0-----:R-:W-:Y:S02]  /*12430*/  IMAD.MOV.U32 R3, RZ, RZ, R21 ;  /* 0x000000ffff037224 */ /* 0x001fe400078e0015 */
[----:B-1----:R-:W-:Y:S02]  /*12440*/  IMAD.MOV.U32 R28, RZ, RZ, R22 ;  /* 0x000000ffff1c7224 */ /* 0x002fe400078e0016 */
[----:B------:R-:W-:Y:S01]  /*12450*/  IMAD.MOV.U32 R6, RZ, RZ, R23 ;  /* 0x000000ffff067224 */ /* 0x000fe200078e0017 */
[----:B---3--:R-:W3:Y:S04]  /*12460*/  LDL.LU.64 R20, [R1+0x620] ;  /* 0x0006200001147983 */ /* 0x008ee80000300a00 */
[----:B------:R-:W4:Y:S01]  /*12470*/  LDL.LU.64 R22, [R1+0x628] ;  /* 0x0006280001167983 */ /* 0x000f220000300a00 */
[----:B--2---:R-:W-:-:S15]  /*12480*/  HMMA.16816.F32.BF16 R24, R16, R4, R24 ;  /* 0x000000041018723c */ /* 0x004fde0000041818 */
[----:B------:R-:W-:-:S09]  /*12490*/  NOP ;  /* 0x0000000000007918 */ /* 0x000fd20000000000 */
[----:B------:R-:W-:Y:S02]  /*124a0*/  IMAD.MOV.U32 R7, RZ, RZ, R24 ;  /* 0x000000ffff077224 */ /* 0x000fe400078e0018 */
[----:B------:R-:W-:Y:S02]  /*124b0*/  IMAD.MOV.U32 R11, RZ, RZ, R25 ;  /* 0x000000ffff0b7224 */ /* 0x000fe400078e0019 */
[----:B------:R-:W-:Y:S02]  /*124c0*/  IMAD.MOV.U32 R2, RZ, RZ, R26 ;  /* 0x000000ffff027224 */ /* 0x000fe400078e001a */
[----:B------:R-:W-:Y:S01]  /*124d0*/  IMAD.MOV.U32 R0, RZ, RZ, R27 ;  /* 0x000000ffff007224 */ /* 0x000fe200078e001b */
[----:B----4-:R-:W-:Y:S04]  /*124e0*/  STL.64 [R1+0xf70], R22 ;  /* 0x000f701601007387 */ /* 0x010fe80000100a00 */
[----:B---3--:R0:W-:Y:S04]  /*124f0*/  STL.64 [R1+0xf68], R20 ;  /* 0x000f681401007387 */ /* 0x0081e80000100a00 */
[----:B0-----:R-:W2:Y:S04]  /*12500*/  LDL.LU.64 R20, [R1+0x630] ;  /* 0x0006300001147983 */ /* 0x001ea80000300a00 */
[----:B------:R-:W2:Y:S04]  /*12510*/  LDL.LU.64 R22, [R1+0x638] ;  /* 0x0006380001167983 */ /* 0x000ea80000300a00 */
[----:B------:R-:W-:Y:S04]  /*12520*/  STL.64 [R1+0xf50], R6 ;  /* 0x000f500601007387 */ /* 0x000fe80000100a00 */
[----:B------:R0:W-:Y:S04]  /*12530*/  STL [R1+0xf48], R4 ;  /* 0x000f480401007387 */ /* 0x0001e80000100800 */
[----:B0-----:R-:W3:Y:S04]  /*12540*/  LDL.LU.64 R4, [R1+0x610] ;  /* 0x0006100001047983 */ /* 0x001ee80000300a00 */
[----:B------:R-:W3:Y:S04]  /*12550*/  LDL.LU.64 R6, [R1+0x618] ;  /* 0x0006180001067983 */ /* 0x000ee80000300a00 */
[----:B------:R-:W4:Y:S04]  /*12560*/  LDL.LU.64 R24, [R1+0x600] ;  /* 0x0006000001187983 */ /* 0x000f280000300a00 */
[----:B------:R-:W4:Y:S04]  /*12570*/  LDL.LU.64 R26, [R1+0x608] ;  /* 0x00060800011a7983 */ /* 0x000f280000300a00 */
[----:B------:R-:W-:Y:S04]  /*12580*/  STL.64 [R1+0xef8], R10 ;  /* 0x000ef80a01007387 */ /* 0x000fe80000100a00 */
[----:B------:R0:W-:Y:S04]  /*12590*/  STL.64 [R1+0xef0], R8 ;  /* 0x000ef00801007387 */ /* 0x0001e80000100a00 */
[----:B0-----:R-:W2:Y:S04]  /*125a0*/  LDL.LU.64 R8, [R1+0x640] ;  /* 0x0006400001087983 */ /* 0x001ea80000300a00 */
[----:B------:R-:W2:Y:S02]  /*125b0*/  LDL.LU.64 R10, [R1+0x648] ;  /* 0x00064800010a7983 */ /* 0x000ea40000300a00 */
[----:B--2---:R-:W-:-:S15]  /*125c0*/  HMMA.16816.F32.BF16 R8, R16, R12, R8 ;  /* 0x0000000c1008723c */ /* 0x004fde0000041808 */
[----:B------:R-:W-:-:S08]  /*125d0*/  NOP ;  /* 0x0000000000007918 */ /* 0x000fd00000000000 */
[----:B------:R0:W-:Y:S04]  /*125e0*/  STL.64 [R1+0xc0], R8 ;  /* 0x0000c00801007387 */ /* 0x0001e80000100a00 */
[----:B------:R1:W-:Y:S01]  /*125f0*/  STL.64 [R1+0xc8], R10 ;  /* 0x0000c80a01007387 */ /* 0x0003e20000100a00 */
[----:B0-----:R-:W-:Y:S02]  /*12600*/  IMAD.MOV.U32 R9, RZ, RZ, R12 ;  /* 0x000000ffff097224 */ /* 0x001fe400078e000c */
[----:B------:R-:W-:Y:S02]  /*12610*/  IMAD.MOV.U32 R8, RZ, RZ, R13 ;  /* 0x000000ffff087224 */ /* 0x000fe400078e000d */
[----:B------:R-:W2:Y:S02]  /*12620*/  LDL.LU.64 R12, [R1+0xf78] ;  /* 0x000f7800010c7983 */ /* 0x000ea40000300a00 */
[----:B--2---:R-:W-:Y:S06]  /*12630*/  HMMA.16816.F32.BF16 R20, R16, R12, R20 ;  /* 0x0000000c1014723c */ /* 0x004fec0000041814 */
[----:B-1----:R-:W-:-:S02]  /*12640*/  IMAD.MOV.U32 R11, RZ, RZ, R12 ;  /* 0x000000ffff0b7224 */ /* 0x002fc400078e000c */
[----:B------:R-:W-:-:S15]  /*12650*/  IMAD.MOV.U32 R10, RZ, RZ, R13 ;  /* 0x000000ffff0a7224 */ /* 0x000fde00078e000d */
[----:B------:R-:W-:Y:S04]  /*12660*/  STL.64 [R1+0xb0], R20 ;  /* 0x0000b01401007387 */ /* 0x000fe80000100a00 */
[----:B------:R0:W-:Y:S04]  /*12670*/  STL.64 [R1+0xb8], R22 ;  /* 0x0000b81601007387 */ /* 0x0001e80000100a00 */
[----:B0-----:R-:W2:Y:S04]  /*12680*/  LDL.LU.64 R22, [R1+0xf70] ;  /* 0x000f700001167983 */ /* 0x001ea80000300a00 */
[----:B------:R-:W2:Y:S04]  /*12690*/  LDL.LU.64 R20, [R1+0xf68] ;  /* 0x000f680001147983 */ /* 0x000ea80000300a00 */
[----:B------:R-:W2:Y:S02]  /*126a0*/  LDL.LU.64 R12, [R1+0xf60] ;  /* 0x000f6000010c7983 */ /* 0x000ea40000300a00 */
[----:B--2---:R-:W-:-:S15]  /*126b0*/  HMMA.16816.F32.BF16 R20, R16, R12, R20 ;  /* 0x0000000c1014723c */ /* 0x004fde0000041814 */
[----:B------:R-:W-:-:S08]  /*126c0*/  NOP ;  /* 0x0000000000007918 */ /* 0x000fd00000000000 */
[----:B------:R0:W-:Y:S04]  /*126d0*/  STL.64 [R1+0x50], R20 ;  /* 0x0000501401007387 */ /* 0x0001e80000100a00 */
[----:B------:R1:W-:Y:S01]  /*126e0*/  STL.64 [R1+0x58], R22 ;  /* 0x0000581601007387 */ /* 0x0003e20000100a00 */
[----:B0-----:R-:W-:Y:S01]  /*126f0*/  MOV R21, R12 ;  /* 0x0000000c00157202 */ /* 0x001fe20000000f00 */
[----:B------:R-:W-:Y:S02]  /*12700*/  IMAD.MOV.U32 R20, RZ, RZ, R13 ;  /* 0x000000ffff147224 */ /* 0x000fe400078e000d */
[----:B------:R-:W3:Y:S02]  /*12710*/  LDL.LU.64 R12, [R1+0xf58] ;  /* 0x000f5800010c7983 */ /* 0x000ee40000300a00 */
[----:B---3--:R-:W-:Y:S06]  /*12720*/  HMMA.16816.F32.BF16 R4, R16, R12, R4 ;  /* 0x0000000c1004723c */ /* 0x008fec0000041804 */
[----:B------:R-:W-:-:S02]  /*12730*/  IMAD.MOV.U32 R29, RZ, RZ, R12 ;  /* 0x000000ffff1d7224 */ /* 0x000fc400078e000c */
[----:B-1----:R-:W-:-:S15]  /*12740*/  IMAD.MOV.U32 R23, RZ, RZ, R13 ;  /* 0x000000ffff177224 */ /* 0x002fde00078e000d */
[----:B------:R-:W-:Y:S04]  /*12750*/  STL.64 [R1+0x40], R4 ;  /* 0x0000400401007387 */ /* 0x000fe80000100a00 */
[----:B------:R0:W-:Y:S04]  /*12760*/  STL.64 [R1+0x48], R6 ;  /* 0x0000480601007387 */ /* 0x0001e80000100a00 */
[----:B0-----:R-:W2:Y:S04]  /*12770*/  LDL.LU.64 R6, [R1+0xf50] ;  /* 0x000f500001067983 */ /* 0x001ea80000300a00 */
[----:B------:R-:W3:Y:S04]  /*12780*/  LDL.LU R4, [R1+0xf48] ;  /* 0x000f480001047983 */ /* 0x000ee80000300800 */
[----:B------:R-:W4:Y:S02]  /*12790*/  LDL.LU.64 R12, [R1+0xf40] ;  /* 0x000f4000010c7983 */ /* 0x000f240000300a00 */
[----:B----4-:R-:W-:Y:S02]  /*127a0*/  HMMA.16816.F32.BF16 R16, R16, R12, R24 ;  /* 0x0000000c1010723c */ /* 0x010fe40000041818 */
[----:B------:R-:W4:Y:S04]  /*127b0*/  LDL.LU.64 R26, [R1+0xf38] ;  /* 0x000f3800011a7983 */ /* 0x000f280000300a00 */
[----:B------:R-:W-:Y:S01]  /*127c0*/  IMAD.MOV.U32 R22, RZ, RZ, R12 ;  /* 0x000000ffff167224 */ /* 0x000fe200078e000c */
[----:B------:R-:W2:Y:S01]  /*127d0*/  LDL.LU.64 R24, [R1+0xf30] ;  /* 0x000f300001187983 */ /* 0x000ea20000300a00 */
[----:B------:R-:W-:-:S15]  /*127e0*/  IMAD.MOV.U32 R5, RZ, RZ, R13 ;  /* 0x000000ffff057224 */ /* 0x000fde00078e000d */
[----:B------:R0:W-:Y:S04]  /*127f0*/  STL.64 [R1+0x30], R16 ;  /* 0x0000301001007387 */ /* 0x0001e80000100a00 */
[----:B------:R1:W-:Y:S04]  /*12800*/  STL.64 [R1+0x38], R18 ;  /* 0x0000381201007387 */ /* 0x0003e80000100a00 */
[----:B------:R-:W2:Y:S04]  /*12810*/  LDL.LU.64 R14, [R1+0xf28] ;  /* 0x000f2800010e7983 */ /* 0x000ea80000300a00 */
[----:B------:R-:W2:Y:S04]  /*12820*/  LDL.LU.64 R12, [R1+0xf20] ;  /* 0x000f2000010c7983 */ /* 0x000ea80000300a00 */
[----:B0-----:R-:W2:Y:S04]  /*12830*/  LDL.LU.64 R16, [R1+0x5e0] ;  /* 0x0005e00001107983 */ /* 0x001ea80000300a00 */
[----:B-1----:R-:W2:Y:S04]  /*12840*/  LDL.LU.64 R18, [R1+0x5e8] ;  /* 0x0005e80001127983 */ /* 0x002ea80000300a00 */
[----:B----4-:R-:W-:Y:S01]  /*12850*/  STL.64 [R1+0xe70], R26 ;  /* 0x000e701a01007387 */ /* 0x010fe20000100a00 */
[----:B--2---:R-:W-:Y:S07]  /*12860*/  HMMA.16816.F32.BF16 R16, R12, R24, R16 ;  /* 0x000000180c10723c */ /* 0x004fee0000041810 */
[----:B------:R-:W-:-:S02]  /*12870*/  IMAD.MOV.U32 R24, RZ, RZ, R22 ;  /* 0x000000ffff187224 */ /* 0x000fc400078e0016 */
[----:B------:R-:W-:-:S14]  /*12880*/  IMAD.MOV.U32 R25, RZ, RZ, R5 ;  /* 0x000000ffff197224 */ /* 0x000fdc00078e0005 */
[----:B------:R-:W-:Y:S04]  /*12890*/  STL.64 [R1+0x20], R16 ;  /* 0x0000201001007387 */ /* 0x000fe80000100a00 */
[----:B------:R-:W-:Y:S04]  /*128a0*/  STL.64 [R1+0x28], R18 ;  /* 0x0000281201007387 */ /* 0x000fe80000100a00 */
[----:B------:R-:W2:Y:S04]  /*128b0*/  LDL.LU R22, [R1+0xf18] ;  /* 0x000f180001167983 */ /* 0x000ea80000300800 */
[----:B------:R-:W3:Y:S04]  /*128c0*/  LDL.LU R5, [R1+0xf14] ;  /* 0x000f140001057983 */ /* 0x000ee80000300800 */
[----:B------:R0:W-:Y:S02]  /*128d0*/  STL.64 [R1+0xe88], R24 ;  /* 0x000e881801007387 */ /* 0x0001e40000100a00 */
[----:B0-----:R-:W-:-:S02]  /*128e0*/  IMAD.MOV.U32 R24, RZ, RZ, R29 ;  /* 0x000000ffff187224 */ /* 0x001fc400078e001d */
[----:B------:R-:W4:Y:S01]  /*128f0*/  LDL.LU R29, [R1+0xf10] ;  /* 0x000f1000011d7983 */ /* 0x000f220000300800 */
[----:B------:R-:W-:-:S05]  /*12900*/  IMAD.MOV.U32 R25, RZ, RZ, R23 ;  /* 0x000000ffff197224 */ /* 0x000fca00078e0017 */
[----:B------:R0:W-:Y:S02]  /*12910*/  STL.64 [R1+0xea0], R24 ;  /* 0x000ea01801007387 */ /* 0x0001e40000100a00 */
[----:B0-----:R-:W-:Y:S02]  /*12920*/  IMAD.MOV.U32 R24, RZ, RZ, R21 ;  /* 0x000000ffff187224 */ /* 0x001fe400078e0015 */
[----:B------:R-:W-:-:S05]  /*12930*/  IMAD.MOV.U32 R25, RZ, RZ, R20 ;  /* 0x000000ffff197224 */ /* 0x000fca00078e0014 */
[----:B------:R0:W-:Y:S02]  /*12940*/  STL.64 [R1+0xeb8], R24 ;  /* 0x000eb81801007387 */ /* 0x0001e40000100a00 */
[----:B0-----:R-:W-:Y:S02]  /*12950*/  IMAD.MOV.U32 R24, RZ, RZ, R11 ;  /* 0x000000ffff187224 */ /* 0x001fe400078e000b */
[----:B------:R-:W-:-:S05]  /*12960*/  IMAD.MOV.U32 R25, RZ, RZ, R10 ;  /* 0x000000ffff197224 */ /* 0x000fca00078e000a */
[----:B------:R0:W-:Y:S02]  /*12970*/  STL.64 [R1+0xed0], R24 ;  /* 0x000ed01801007387 */ /* 0x0001e40000100a00 */
[----:B0-----:R-:W-:Y:S02]  /*12980*/  IMAD.MOV.U32 R24, RZ, RZ, R9 ;  /* 0x000000ffff187224 */ /* 0x001fe400078e0009 */
[----:B------:R-:W-:Y:S02]  /*12990*/  IMAD.MOV.U32 R25, RZ, RZ, R8 ;  /* 0x000000ffff197224 */ /* 0x000fe400078e0008 */
[----:B------:R-:W3:Y:S04]  /*129a0*/  LDL.LU.64 R8, [R1+0x5f0] ;  /* 0x0005f00001087983 */ /* 0x000ee80000300a00 */
[----:B------:R-:W3:Y:S04]  /*129b0*/  LDL.LU.64 R10, [R1+0x5f8] ;  /* 0x0005f800010a7983 */ /* 0x000ee80000300a00 */
[----:B------:R-:W-:Y:S04]  /*129c0*/  STL.64 [R1+0xee8], R24 ;  /* 0x000ee81801007387 */ /* 0x000fe80000100a00 */
[----:B--2---:R-:W0:Y:S04]  /*129d0*/  LDSM.16.MT88.4 R16, [R22+UR4+0x10400] ;  /* 0x010400041610783b */ /* 0x004e280008004200 */
[----:B----4-:R-:W1:Y:S04]  /*129e0*/  LDSM.16.MT88.4 R20, [R29+UR4+0x10400] ;  /* 0x010400041d14783b */ /* 0x010e680008004200 */
[----:B0-----:R-:W-:Y:S04]  /*129f0*/  STL.64 [R1+0xe80], R18 ;  /* 0x000e801201007387 */ /* 0x001fe80000100a00 */
[----:B------:R-:W-:Y:S04]  /*12a00*/  STL.64 [R1+0xe78], R16 ;  /* 0x000e781001007387 */ /* 0x000fe80000100a00 */
[----:B-1----:R0:W-:Y:S04]  /*12a10*/  STL.64 [R1+0xe00], R22 ;  /* 0x000e001601007387 */ /* 0x0021e80000100a00 */
[----:B------:R1:W-:Y:S01]  /*12a20*/  STL.64 [R1+0xdf8], R20 ;  /* 0x000df81401007387 */ /* 0x0003e20000100a00 */
[----:B0-----:R-:W-:-:S02]  /*12a30*/  IMAD.MOV.U32 R22, RZ, RZ, R28 ;  /* 0x000000ffff167224 */ /* 0x001fc400078e001c */
[----:B------:R-:W-:Y:S01]  /*12a40*/  IMAD.MOV.U32 R23, RZ, RZ, R6 ;  /* 0x000000ffff177224 */ /* 0x000fe200078e0006 */
[----:B-1----:R-:W2:Y:S01]  /*12a50*/  LDL.LU R20, [R1+0xd0] ;  /* 0x0000d00001147983 */ /* 0x002ea20000300800 */
[----:B------:R-:W-:-:S03]  /*12a60*/  IMAD.MOV.U32 R21, RZ, RZ, R3 ;  /* 0x000000ffff157224 */ /* 0x000fc600078e0003 */
[----:B------:R-:W4:Y:S04]  /*12a70*/  LDL.LU R3, [R1+0xf0c] ;  /* 0x000f0c0001037983 */ /* 0x000f280000300800 */
[----:B------:R-:W4:Y:S04]  /*12a80*/  LDL.LU R28, [R1+0xf08] ;  /* 0x000f0800011c7983 */ /* 0x000f280000300800 */
[----:B------:R-:W4:Y:S04]  /*12a90*/  LDL.LU R6, [R1+0xf04] ;  /* 0x000f040001067983 */ /* 0x000f280000300800 */
[----:B------:R-:W4:Y:S04]  /*12aa0*/  LDL.LU.64 R24, [R1+0x5d0] ;  /* 0x0005d00001187983 */ /* 0x000f280000300a00 */
[----:B------:R-:W4:Y:S04]  /*12ab0*/  LDL.LU.64 R26, [R1+0x5d8] ;  /* 0x0005d800011a7983 */ /* 0x000f280000300a00 */
[----:B------:R-:W3:Y:S04]  /*12ac0*/  LDL.LU.64 R16, [R1+0x580] ;  /* 0x0005800001107983 */ /* 0x000ee80000300a00 */
[----:B------:R-:W2:Y:S04]  /*12ad0*/  LDL.LU.64 R18, [R1+0x588] ;  /* 0x0005880001127983 */ /* 0x000ea80000300a00 */
[----:B--2---:R-:W-:Y:S04]  /*12ae0*/  STL.64 [R1+0xe98], R18 ;  /* 0x000e981201007387 */ /* 0x004fe80000100a00 */
[----:B---3--:R0:W-:Y:S04]  /*12af0*/  STL.64 [R1+0xe90], R16 ;  /* 0x000e901001007387 */ /* 0x0081e80000100a00 */
[----:B0-----:R-:W2:Y:S04]  /*12b00*/  LDL.LU.64 R16, [R1+0x590] ;  /* 0x0005900001107983 */ /* 0x001ea80000300a00 */
[----:B------:R-:W3:Y:S04]  /*12b10*/  LDL.LU.64 R18, [R1+0x598] ;  /* 0x0005980001127983 */ /* 0x000ee80000300a00 */
[----:B---3--:R-:W-:Y:S04]  /*12b20*/  STL.64 [R1+0xeb0], R18 ;  /* 0x000eb01201007387 */ /* 0x008fe80000100a00 */
[----:B--2---:R0:W-:Y:S04]  /*12b30*/  STL.64 [R1+0xea8], R16 ;  /* 0x000ea81001007387 */ /* 0x0041e80000100a00 */
[----:B0-----:R-:W2:Y:S04]  /*12b40*/  LDL.LU.64 R16, [R1+0x5a0] ;  /* 0x0005a00001107983 */ /* 0x001ea80000300a00 */
[----:B------:R-:W3:Y:S01]  /*12b50*/  LDL.LU.64 R18, [R1+0x5a8] ;  /* 0x0005a80001127983 */ /* 0x000ee20000300a00 */
[----:B------:R-:W-:Y:S03]  /*12b60*/  HMMA.16816.F32.BF16 R8, R12, R4, R8 ;  /* 0x000000040c08723c */ /* 0x000fe60000041808 */
[----:B---3--:R-:W-:Y:S04]  /*12b70*/  STL.64 [R1+0xec8], R18 ;  /* 0x000ec81201007387 */ /* 0x008fe80000100a00 */
[----:B--2---:R0:W-:Y:S04]  /*12b80*/  STL.64 [R1+0xec0], R16 ;  /* 0x000ec01001007387 */ /* 0x0041e80000100a00 */
[----:B0-----:R-:W2:Y:S04]  /*12b90*/  LDL.LU.64 R16, [R1+0x5b0] ;  /* 0x0005b00001107983 */ /* 0x001ea80000300a00 */
[----:B------:R-:W3:Y:S04]  /*12ba0*/  LDL.LU.64 R18, [R1+0x5b8] ;  /* 0x0005b80001127983 */ /* 0x000ee80000300a00 */
[----:B---3--:R-:W-:Y:S04]  /*12bb0*/  STL.64 [R1+0xee0], R18 ;  /* 0x000ee01201007387 */ /* 0x008fe80000100a00 */
[----:B--2---:R0:W-:Y:S04]  /*12bc0*/  STL.64 [R1+0xed8], R16 ;  /* 0x000ed81001007387 */ /* 0x0041e80000100a00 */
[----:B0-----:R-:W2:Y:S04]  /*12bd0*/  LDL.LU.64 R16, [R1+0x5c0] ;  /* 0x0005c00001107983 */ /* 0x001ea80000300a00 */
[----:B------:R-:W2:Y:S04]  /*12be0*/  LDL.LU.64 R18, [R1+0x5c8] ;  /* 0x0005c80001127983 */ /* 0x000ea80000300a00 */
[----:B------:R-:W-:Y:S04]  /*12bf0*/  STL.64 [R1+0xe60], R22 ;  /* 0x000e601601007387 */ /* 0x000fe80000100a00 */
[----:B------:R0:W-:Y:S04]  /*12c00*/  STL.64 [R1+0xe58], R20 ;  /* 0x000e581401007387 */ /* 0x0001e80000100a00 */
[----:B0-----:R-:W3:Y:S01]  /*12c10*/  LDL.LU R20, [R1+0xf0] ;  /* 0x0000f00001147983 */ /* 0x001ee20000300800 */
[----:B----4-:R-:W-:-:S03]  /*12c20*/  IMAD.MOV.U32 R21, RZ, RZ, R6 ;  /* 0x000000ffff157224 */ /* 0x010fc600078e0006 */
[----:B------:R-:W4:Y:S04]  /*12c30*/  LDL.LU R6, [R1+0xf00] ;  /* 0x000f000001067983 */ /* 0x000f280000300800 */
[----:B------:R-:W-:Y:S04]  /*12c40*/  STL [R1+0xca0], R29 ;  /* 0x000ca01d01007387 */ /* 0x000fe80000100800 */
[----:B------:R-:W-:Y:S04]  /*12c50*/  STL.64 [R1+0x10], R8 ;  /* 0x0000100801007387 */ /* 0x000fe80000100a00 */
[----:B------:R0:W-:Y:S04]  /*12c60*/  STL.64 [R1+0x18], R10 ;  /* 0x0000180a01007387 */ /* 0x0001e80000100a00 */
[----:B0-----:R-:W3:Y:S04]  /*12c70*/  LDL.LU.64 R10, [R1+0xef8] ;  /* 0x000ef800010a7983 */ /* 0x001ee80000300a00 */
[----:B------:R-:W2:Y:S01]  /*12c80*/  LDL.LU.64 R8, [R1+0xef0] ;  /* 0x000ef00001087983 */ /* 0x000ea20000300a00 */
[----:B------:R-:W-:Y:S01]  /*12c90*/  IMAD.MOV.U32 R22, RZ, RZ, R28 ;  /* 0x000000ffff167224 */ /* 0x000fe200078e001c */
[----:B--2---:R-:W-:-:S15]  /*12ca0*/  HMMA.16816.F32.BF16 R24, R12, R8, R24 ;  /* 0x000000080c18723c */ /* 0x004fde0000041818 */
[----:B------:R-:W-:-:S08]  /*12cb0*/  NOP ;  /* 0x0000000000007918 */ /* 0x000fd00000000000 */
[----:B------:R0:W-:Y:S01]  /*12cc0*/  STL [R1], R24 ;  /* 0x0000001801007387 */ /* 0x0001e20000100800 */
[----:B------:R-:W-:-:S03]  /*12cd0*/  IMAD.MOV.U32 R28, RZ, RZ, R25 ;  /* 0x000000ffff1c7224 */ /* 0x000fc600078e0019 */
[----:B0-----:R-:W2:Y:S01]  /*12ce0*/  LDL.LU.64 R24, [R1+0xee8] ;  /* 0x000ee80001187983 */ /* 0x001ea20000300a00 */
[----:B------:R-:W-:Y:S01]  /*12cf0*/  IMAD.MOV.U32 R23, RZ, RZ, R3 ;  /* 0x000000ffff177224 */ /* 0x000fe200078e0003 */
[----:B------:R-:W-:Y:S01]  /*12d00*/  MOV R3, R27 ;  /* 0x0000001b00037202 */ /* 0x000fe20000000f00 */
[----:B------:R-:W-:Y:S02]  /*12d10*/  IMAD.MOV.U32 R29, RZ, RZ, R26 ;  /* 0x000000ffff1d7224 */ /* 0x000fe400078e001a */
[----:B--2---:R-:W-:Y:S01]  /*12d20*/  HMMA.16816.F32.BF16 R24, R12, R24, R16 ;  /* 0x000000180c18723c */ /* 0x004fe20000041810 */
[----:B------:R-:W2:Y:S04]  /*12d30*/  LDL.LU.64 R18, [R1+0xee0] ;  /* 0x000ee00001127983 */ /* 0x000ea80000300a00 */
[----:B------:R-:W2:-:S15]  /*12d40*/  LDL.LU.64 R16, [R1+0xed8] ;  /* 0x000ed80001107983 */ /* 0x000e9e0000300a00 */
[----:B------:R-:W-:-:S03]  /*12d50*/  NOP ;  /* 0x0000000000007918 */ /* 0x000fc60000000000 */
[----:B------:R0:W-:Y:S04]  /*12d60*/  STL.64 [R1+0x100], R24 ;  /* 0x0001001801007387 */ /* 0x0001e80000100a00 */
[----:B------:R2:W-:Y:S04]  /*12d70*/  STL.64 [R1+0x108], R26 ;  /* 0x0001081a01007387 */ /* 0x0005e80000100a00 */
[----:B0-----:R-:W2:Y:S02]  /*12d80*/  LDL.LU.64 R24, [R1+0xed0] ;  /* 0x000ed00001187983 */ /* 0x001ea40000300a00 */
[----:B--2---:R-:W-:Y:S02]  /*12d90*/  HMMA.16816.F32.BF16 R24, R12, R24, R16 ;  /* 0x000000180c18723c */ /* 0x004fe40000041810 */
[----:B------:R-:W2:Y:S04]  /*12da0*/  LDL.LU.64 R18, [R1+0xec8] ;  /* 0x000ec80001127983 */ /* 0x000ea80000300a00 */
[----:B------:R-:W2:-:S15]  /*12db0*/  LDL.LU.64 R16, [R1+0xec0] ;  /* 0x000ec00001107983 */ /* 0x000e9e0000300a00 */
[----:B------:R-:W-:-:S02]  /*12dc0*/  NOP ;  /* 0x0000000000007918 */ /* 0x000fc40000000000 */
        /* <DEDUP_REMOVED lines=19> */
[----:B------:R-:W2:Y:S04]  /*12f00*/  LDL.LU.64 R16, [R1+0xe78] ;  /* 0x000e780001107983 */ /* 0x000ea80000300a00 */
[----:B-1----:R-:W2:-:S13]  /*12f10*/  LDL.LU.64 R26, [R1+0xe70] ;  /* 0x000e7000011a7983 */ /* 0x002e9a0000300a00 */
[----:B------:R0:W-:Y:S04]  /*12f20*/  STL.64 [R1+0x1b0], R12 ;  /* 0x0001b00c01007387 */ /* 0x0001e80000100a00 */
[----:B------:R-:W-:Y:S01]  /*12f30*/  STL.64 [R1+0x1b8], R14 ;  /* 0x0001b80e01007387 */ /* 0x000fe20000100a00 */
[----:B0-----:R-:W-:-:S03]  /*12f40*/  IMAD.MOV.U32 R12, RZ, RZ, R7 ;  /* 0x000000ffff0c7224 */ /* 0x001fc600078e0007 */
[----:B------:R-:W4:Y:S01]  /*12f50*/  LDL.LU R7, [R1+0xe6c] ;  /* 0x000e6c0001077983 */ /* 0x000f220000300800 */
[----:B---3--:R-:W-:-:S03]  /*12f60*/  IMAD.MOV.U32 R13, RZ, RZ, R11 ;  /* 0x000000ffff0d7224 */ /* 0x008fc600078e000b */
[----:B------:R-:W3:Y:S01]  /*12f70*/  LDL.LU R11, [R1+0xe68] ;  /* 0x000e6800010b7983 */ /* 0x000ee20000300800 */
[----:B--2---:R-:W-:-:S15]  /*12f80*/  HMMA.16816.F32.BF16 R20, R16, R26, R20 ;  /* 0x0000001a1014723c */ /* 0x004fde0000041814 */
[----:B------:R-:W-:-:S08]  /*12f90*/  NOP ;  /* 0x0000000000007918 */ /* 0x000fd00000000000 */
[----:B------:R-:W-:Y:S04]  /*12fa0*/  STL.64 [R1+0x140], R20 ;  /* 0x0001401401007387 */ /* 0x000fe80000100a00 */
[----:B------:R0:W-:Y:S04]  /*12fb0*/  STL.64 [R1+0x148], R22 ;  /* 0x0001481601007387 */ /* 0x0001e80000100a00 */
[----:B0-----:R-:W3:Y:S04]  /*12fc0*/  LDL.LU.64 R22, [R1+0xe60] ;  /* 0x000e600001167983 */ /* 0x001ee80000300a00 */
[----:B------:R-:W3:Y:S01]  /*12fd0*/  LDL.LU.64 R20, [R1+0xe58] ;  /* 0x000e580001147983 */ /* 0x000ee20000300a00 */
[----:B------:R-:W-:-:S02]  /*12fe0*/  IMAD.MOV.U32 R14, RZ, RZ, R2 ;  /* 0x000000ffff0e7224 */ /* 0x000fc400078e0002 */
[----:B------:R-:W-:-:S07]  /*12ff0*/  IMAD.MOV.U32 R15, RZ, RZ, R0 ;  /* 0x000000ffff0f7224 */ /* 0x000fce00078e0000 */
[----:B----4-:R-:W-:Y:S01]  /*13000*/  HMMA.16816.F32.BF16 R12, R16, R6, R12 ;  /* 0x00000006100c723c */ /* 0x010fe2000004180c */
[----:B------:R-:W-:-:S15]  /*13010*/  STL.64 [R1+0xe30], R26 ;  /* 0x000e301a01007387 */ /* 0x000fde0000100a00 */
[----:B------:R-:W-:-:S08]  /*13020*/  NOP ;  /* 0x0000000000007918 */ /* 0x000fd00000000000 */
[----:B------:R-:W-:Y:S02]  /*13030*/  IMAD.MOV.U32 R0, RZ, RZ, R15 ;  /* 0x000000ffff007224 */ /* 0x000fe400078e000f */
[----:B------:R-:W-:Y:S02]  /*13040*/  IMAD.MOV.U32 R4, RZ, RZ, R13 ;  /* 0x000000ffff047224 */ /* 0x000fe400078e000d */
[----:B------:R-:W-:Y:S01]  /*13050*/  IMAD.MOV.U32 R5, RZ, RZ, R12 ;  /* 0x000000ffff057224 */ /* 0x000fe200078e000c */
[----:B------:R-:W-:Y:S04]  /*13060*/  STL [R1+0xdbc], R0 ;  /* 0x000dbc0001007387 */ /* 0x000fe80000100800 */
[----:B------:R-:W-:Y:S04]  /*13070*/  STL [R1+0xdb8], R4 ;  /* 0x000db80401007387 */ /* 0x000fe80000100800 */
[----:B------:R-:W-:Y:S04]  /*13080*/  STL [R1+0xdb4], R5 ;  /* 0x000db40501007387 */ /* 0x000fe80000100800 */
[----:B------:R3:W-:Y:S01]  /*13090*/  STL.64 [R1+0xe50], R6 ;  /* 0x000e500601007387 */ /* 0x0007e20000100a00 */
[----:B------:R-:W-:-:S05]  /*130a0*/  IMAD.MOV.U32 R2, RZ, RZ, R14 ;  /* 0x000000ffff027224 */ /* 0x000fca00078e000e */
[----:B------:R-:W-:Y:S01]  /*130b0*/  STL [R1+0xdb0], R2 ;  /* 0x000db00201007387 */ /* 0x000fe20000100800 */
[----:B---3--:R-:W-:Y:S03]  /*130c0*/  HMMA.16816.F32.BF16 R4, R16, R10, R20 ;  /* 0x0000000a1004723c */ /* 0x008fe60000041814 */
[----:B------:R-:W2:-:S15]  /*130d0*/  LDL.LU R20, [R1+0x30] ;  /* 0x0000300001147983 */ /* 0x000e9e0000300800 */
[----:B------:R-:W-:-:S05]  /*130e0*/  NOP ;  /* 0x0000000000007918 */ /* 0x000fca0000000000 */
[----:B------:R0:W-:Y:S04]  /*130f0*/  STL.64 [R1+0xf0], R4 ;  /* 0x0000f00401007387 */ /* 0x0001e80000100a00 */
[----:B------:R1:W-:Y:S04]  /*13100*/  STL.64 [R1+0xf8], R6 ;  /* 0x0000f80601007387 */ /* 0x0003e80000100a00 */
[----:B------:R-:W2:Y:S04]  /*13110*/  LDL.LU R21, [R1+0x34] ;  /* 0x0000340001157983 */ /* 0x000ea80000300800 */
[----:B------:R-:W3:Y:S04]  /*13120*/  LDL.LU R22, [R1+0x38] ;  /* 0x0000380001167983 */ /* 0x000ee80000300800 */
[----:B------:R-:W3:Y:S04]  /*13130*/  LDL.LU R23, [R1+0x3c] ;  /* 0x00003c0001177983 */ /* 0x000ee80000300800 */
[----:B------:R-:W4:Y:S04]  /*13140*/  LDL.LU R12, [R1+0x40] ;  /* 0x00004000010c7983 */ /* 0x000f280000300800 */
[----:B------:R-:W4:Y:S04]  /*13150*/  LDL.LU R13, [R1+0x44] ;  /* 0x00004400010d7983 */ /* 0x000f280000300800 */
[----:B------:R-:W2:Y:S04]  /*13160*/  LDL.LU R14, [R1+0x48] ;  /* 0x00004800010e7983 */ /* 0x000ea80000300800 */
[----:B------:R-:W2:Y:S04]  /*13170*/  LDL.LU R15, [R1+0x4c] ;  /* 0x00004c00010f7983 */ /* 0x000ea80000300800 */
[----:B0-----:R-:W3:Y:S04]  /*13180*/  LDL.LU R4, [R1+0xc0] ;  /* 0x0000c00001047983 */ /* 0x001ee80000300800 */
[----:B------:R-:W3:Y:S04]  /*13190*/  LDL.LU R5, [R1+0xc4] ;  /* 0x0000c40001057983 */ /* 0x000ee80000300800 */
[----:B-1----:R-:W3:Y:S04]  /*131a0*/  LDL.LU R6, [R1+0xc8] ;  /* 0x0000c80001067983 */ /* 0x002ee80000300800 */
[----:B------:R-:W3:Y:S04]  /*131b0*/  LDL.LU R7, [R1+0xcc] ;  /* 0x0000cc0001077983 */ /* 0x000ee80000300800 */
[----:B------:R-:W4:Y:S04]  /*131c0*/  LDL.LU R24, [R1+0xb0] ;  /* 0x0000b00001187983 */ /* 0x000f280000300800 */
[----:B------:R-:W4:Y:S04]  /*131d0*/  LDL.LU R25, [R1+0xb4] ;  /* 0x0000b40001197983 */ /* 0x000f280000300800 */
[----:B------:R-:W2:Y:S04]  /*131e0*/  LDL.LU R26, [R1+0xb8] ;  /* 0x0000b800011a7983 */ /* 0x000ea80000300800 */
[----:B------:R-:W2:Y:S04]  /*131f0*/  LDL.LU R27, [R1+0xbc] ;  /* 0x0000bc00011b7983 */ /* 0x000ea80000300800 */
[----:B--2---:R0:W-:Y:S04]  /*13200*/  STL.64 [R1+0xe48], R26 ;  /* 0x000e481a01007387 */ /* 0x0041e80000100a00 */
[----:B----4-:R-:W-:Y:S04]  /*13210*/  STL.64 [R1+0xe40], R24 ;  /* 0x000e401801007387 */ /* 0x010fe80000100a00 */
[----:B0-----:R-:W2:Y:S04]  /*13220*/  LDL.LU.64 R26, [R1+0xa8] ;  /* 0x0000a800011a7983 */ /* 0x001ea80000300a00 */
[----:B------:R0:W-:Y:S04]  /*13230*/  STL.64 [R1+0xe20], R14 ;  /* 0x000e200e01007387 */ /* 0x0001e80000100a00 */
[----:B------:R-:W-:Y:S04]  /*13240*/  STL.64 [R1+0xe18], R12 ;  /* 0x000e180c01007387 */ /* 0x000fe80000100a00 */
[----:B0-----:R-:W4:Y:S04]  /*13250*/  LDL.LU.64 R14, [R1+0x88] ;  /* 0x00008800010e7983 */ /* 0x001f280000300a00 */
[----:B----4-:R0:W-:Y:S04]  /*13260*/  STL.64 [R1+0xe38], R14 ;  /* 0x000e380e01007387 */ /* 0x0101e80000100a00 */
[----:B0-----:R-:W4:Y:S04]  /*13270*/  LDL.64 R14, [R1+0x98] ;  /* 0x00009800010e7983 */ /* 0x001f280000100a00 */
[----:B---3--:R0:W-:Y:S04]  /*13280*/  STL.64 [R1+0xe10], R22 ;  /* 0x000e101601007387 */ /* 0x0081e80000100a00 */
[----:B------:R1:W-:Y:S04]  /*13290*/  STL.64 [R1+0xe08], R20 ;  /* 0x000e081401007387 */ /* 0x0003e80000100a00 */
[----:B0-----:R-:W3:Y:S04]  /*132a0*/  LDL.LU.64 R22, [R1+0x78] ;  /* 0x0000780001167983 */ /* 0x001ee80000300a00 */
[----:B---3--:R0:W-:Y:S04]  /*132b0*/  STL.64 [R1+0xe28], R22 ;  /* 0x000e281601007387 */ /* 0x0081e80000100a00 */
[----:B-1----:R-:W3:Y:S04]  /*132c0*/  LDL.LU R20, [R1+0x50] ;  /* 0x0000500001147983 */ /* 0x002ee80000300800 */
[----:B------:R-:W3:Y:S04]  /*132d0*/  LDL.LU R21, [R1+0x54] ;  /* 0x0000540001157983 */ /* 0x000ee80000300800 */
[----:B0-----:R-:W3:Y:S04]  /*132e0*/  LDL.LU R22, [R1+0x58] ;  /* 0x0000580001167983 */ /* 0x001ee80000300800 */
[----:B------:R-:W3:Y:S04]  /*132f0*/  LDL.LU R23, [R1+0x5c] ;  /* 0x00005c0001177983 */ /* 0x000ee80000300800 */
[----:B------:R-:W4:Y:S04]  /*13300*/  LDL R9, [R1+0x1d0] ;  /* 0x0001d00001097983 */ /* 0x000f280000100800 */
[----:B------:R-:W-:Y:S01]  /*13310*/  STL.64 [R1+0xdd8], R10 ;  /* 0x000dd80a01007387 */ /* 0x000fe20000100a00 */
[----:B--2---:R-:W-:Y:S03]  /*13320*/  HMMA.16816.F32.BF16 R4, R16, R26, R4 ;  /* 0x0000001a1004723c */ /* 0x004fe60000041804 */
[----:B----4-:R0:W-:Y:S04]  /*13330*/  STL [R1+0xdd0], R9 ;  /* 0x000dd00901007387 */ /* 0x0101e80000100800 */
[----:B------:R-:W2:Y:S04]  /*13340*/  LDL.LU R8, [R1+0x10] ;  /* 0x0000100001087983 */ /* 0x000ea80000300800 */
[----:B0-----:R-:W2:Y:S04]  /*13350*/  LDL.LU R9, [R1+0x14] ;  /* 0x0000140001097983 */ /* 0x001ea80000300800 */
[----:B------:R-:W4:Y:S04]  /*13360*/  LDL.LU R10, [R1+0x18] ;  /* 0x00001800010a7983 */ /* 0x000f280000300800 */
[----:B------:R-:W4:Y:S04]  /*13370*/  LDL.LU R11, [R1+0x1c] ;  /* 0x00001c00010b7983 */ /* 0x000f280000300800 */
[----:B----4-:R-:W-:Y:S04]  /*13380*/  STL.64 [R1+0xde8], R10 ;  /* 0x000de80a01007387 */ /* 0x010fe80000100a00 */
[----:B--2---:R0:W-:Y:S04]  /*13390*/  STL.64 [R1+0xde0], R8 ;  /* 0x000de00801007387 */ /* 0x0041e80000100a00 */
[----:B0-----:R-:W2:Y:S04]  /*133a0*/  LDL.LU R8, [R1+0x20] ;  /* 0x0000200001087983 */ /* 0x001ea80000300800 */
[----:B------:R-:W2:Y:S04]  /*133b0*/  LDL.LU R9, [R1+0x24] ;  /* 0x0000240001097983 */ /* 0x000ea80000300800 */
[----:B------:R-:W2:Y:S04]  /*133c0*/  LDL.LU R10, [R1+0x28] ;  /* 0x00002800010a7983 */ /* 0x000ea80000300800 */
[----:B------:R-:W2:Y:S04]  /*133d0*/  LDL.LU R11, [R1+0x2c] ;  /* 0x00002c00010b7983 */ /* 0x000ea80000300800 */
[----:B------:R0:W-:Y:S04]  /*133e0*/  STL.64 [R1+0xe0], R4 ;  /* 0x0000e00401007387 */ /* 0x0001e80000100a00 */
[----:B------:R1:W-:Y:S01]  /*133f0*/  STL.64 [R1+0xe8], R6 ;  /* 0x0000e80601007387 */ /* 0x0003e20000100a00 */
[----:B0-----:R-:W-:-:S02]  /*13400*/  IMAD.MOV.U32 R4, RZ, RZ, R26 ;  /* 0x000000ffff047224 */ /* 0x001fc400078e001a */
[----:B------:R-:W-:Y:S01]  /*13410*/  IMAD.MOV.U32 R5, RZ, RZ, R27 ;  /* 0x000000ffff057224 */ /* 0x000fe200078e001b */
[----:B-1----:R-:W4:Y:S04]  /*13420*/  LDL.LU.64 R6, [R1+0xe50] ;  /* 0x000e500001067983 */ /* 0x002f280000300a00 */
[----:B------:R-:W3:Y:S04]  /*13430*/  LDL.LU.64 R26, [R1+0xe48] ;  /* 0x000e4800011a7983 */ /* 0x000ee80000300a00 */
[----:B------:R-:W3:Y:S01]  /*13440*/  LDL.LU.64 R24, [R1+0xe40] ;  /* 0x000e400001187983 */ /* 0x000ee20000300a00 */
[----:B------:R-:W-:-:S03]  /*13450*/  IMAD.MOV.U32 R0, RZ, RZ, R15 ;  /* 0x000000ffff007224 */ /* 0x000fc600078e000f */
[----:B------:R-:W-:Y:S04]  /*13460*/  STL [R1+0xdc4], R5 ;  /* 0x000dc40501007387 */ /* 0x000fe80000100800 */
[----:B------:R-:W-:Y:S01]  /*13470*/  STL [R1+0xdc0], R4 ;  /* 0x000dc00401007387 */ /* 0x000fe20000100800 */
[----:B---3--:R-:W-:Y:S03]  /*13480*/  HMMA.16816.F32.BF16 R24, R16, R14, R24 ;  /* 0x0000000e1018723c */ /* 0x008fe60000041818 */
[----:B------:R-:W3:-:S15]  /*13490*/  LDL.LU.64 R14, [R1+0xe38] ;  /* 0x000e3800010e7983 */ /* 0x000ede0000300a00 */
[----:B------:R-:W-:-:S05]  /*134a0*/  NOP ;  /* 0x0000000000007918 */ /* 0x000fca0000000000 */
[----:B------:R-:W-:Y:S01]  /*134b0*/  STL [R1+0xc4], R25 ;  /* 0x0000c41901007387 */ /* 0x000fe20000100800 */
[----:B------:R-:W-:-:S03]  /*134c0*/  IMAD.MOV.U32 R2, RZ, RZ, R24 ;  /* 0x000000ffff027224 */ /* 0x000fc600078e0018 */
[----:B------:R0:W-:Y:S04]  /*134d0*/  STL.64 [R1+0xc8], R26 ;  /* 0x0000c81a01007387 */ /* 0x0001e80000100a00 */
[----:B0-----:R-:W2:Y:S04]  /*134e0*/  LDL.LU.64 R26, [R1+0xe30] ;  /* 0x000e3000011a7983 */ /* 0x001ea80000300a00 */
[----:B------:R0:W-:Y:S04]  /*134f0*/  STL [R1+0xdcc], R0 ;  /* 0x000dcc0001007387 */ /* 0x0001e80000100800 */
[----:B------:R1:W-:Y:S01]  /*13500*/  STL [R1+0xdc8], R2 ;  /* 0x000dc80201007387 */ /* 0x0003e20000100800 */
[----:B---3--:R-:W-:Y:S06]  /*13510*/  HMMA.16816.F32.BF16 R20, R16, R14, R20 ;  /* 0x0000000e1014723c */ /* 0x008fec0000041814 */
[----:B------:R-:W-:-:S02]  /*13520*/  IMAD.MOV.U32 R5, RZ, RZ, R14 ;  /* 0x000000ffff057224 */ /* 0x000fc400078e000e */
[----:B------:R-:W-:-:S15]  /*13530*/  IMAD.MOV.U32 R4, RZ, RZ, R15 ;  /* 0x000000ffff047224 */ /* 0x000fde00078e000f */
[----:B------:R3:W-:Y:S01]  /*13540*/  STL.64 [R1+0xb0], R20 ;  /* 0x0000b01401007387 */ /* 0x0007e20000100a00 */
[----:B------:R-:W-:Y:S02]  /*13550*/  IMAD.MOV.U32 R25, RZ, RZ, R22 ;  /* 0x000000ffff197224 */ /* 0x000fe400078e0016 */
[----:B------:R-:W-:Y:S02]  /*13560*/  IMAD.MOV.U32 R24, RZ, RZ, R23 ;  /* 0x000000ffff187224 */ /* 0x000fe400078e0017 */
[----:B------:R-:W4:Y:S04]  /*13570*/  LDL.LU.64 R22, [R1+0xe28] ;  /* 0x000e280001167983 */ /* 0x000f280000300a00 */
[----:B------:R-:W4:Y:S04]  /*13580*/  LDL.LU.64 R14, [R1+0xe20] ;  /* 0x000e2000010e7983 */ /* 0x000f280000300a00 */
[----:B------:R-:W4:Y:S02]  /*13590*/  LDL.LU.64 R12, [R1+0xe18] ;  /* 0x000e1800010c7983 */ /* 0x000f240000300a00 */
[----:B----4-:R-:W-:Y:S06]  /*135a0*/  HMMA.16816.F32.BF16 R12, R16, R22, R12 ;  /* 0x00000016100c723c */ /* 0x010fec000004180c */
[----:B0-----:R-:W-:-:S02]  /*135b0*/  IMAD.MOV.U32 R0, RZ, RZ, R22 ;  /* 0x000000ffff007224 */ /* 0x001fc400078e0016 */
[----:B-1----:R-:W-:Y:S02]  /*135c0*/  IMAD.MOV.U32 R2, RZ, RZ, R23 ;  /* 0x000000ffff027224 */ /* 0x002fe400078e0017 */
[----:B------:R-:W4:Y:S04]  /*135d0*/  LDL.LU.64 R22, [R1+0xe10] ;  /* 0x000e100001167983 */ /* 0x000f280000300a00 */
[----:B---3--:R-:W4:Y:S09]  /*135e0*/  LDL.LU.64 R20, [R1+0xe08] ;  /* 0x000e080001147983 */ /* 0x008f320000300a00 */
[----:B------:R0:W-:Y:S04]  /*135f0*/  STL.64 [R1+0xcb8], R14 ;  /* 0x000cb80e01007387 */ /* 0x0001e80000100a00 */
[----:B------:R-:W-:Y:S04]  /*13600*/  STL.64 [R1+0xcb0], R12 ;  /* 0x000cb00c01007387 */ /* 0x000fe80000100a00 */
[----:B0-----:R-:W4:Y:S02]  /*13610*/  LDL.64 R14, [R1+0x68] ;  /* 0x00006800010e7983 */ /* 0x001f240000100a00 */
[----:B----4-:R-:W-:Y:S02]  /*13620*/  HMMA.16816.F32.BF16 R16, R16, R14, R20 ;  /* 0x0000000e1010723c */ /* 0x010fe40000041814 */
[----:B------:R-:W2:Y:S04]  /*13630*/  LDL.LU.64 R22, [R1+0xe00] ;  /* 0x000e000001167983 */ /* 0x000ea80000300a00 */
[----:B------:R-:W2:-:S15]  /*13640*/  LDL.LU.64 R20, [R1+0xdf8] ;  /* 0x000df80001147983 */ /* 0x000e9e0000300a00 */
[----:B------:R-:W-:-:S02]  /*13650*/  NOP ;  /* 0x0000000000007918 */ /* 0x000fc40000000000 */
[----:B------:R0:W-:Y:S04]  /*13660*/  STL.64 [R1+0xcc8], R18 ;  /* 0x000cc81201007387 */ /* 0x0001e80000100a00 */
[----:B------:R1:W-:Y:S01]  /*13670*/  STL.64 [R1+0xcc0], R16 ;  /* 0x000cc01001007387 */ /* 0x0003e20000100a00 */
[----:B0-----:R-:W-:-:S03]  /*13680*/  IMAD.MOV.U32 R18, RZ, RZ, R29 ;  /* 0x000000ffff127224 */ /* 0x001fc600078e001d */
[----:B-1----:R-:W3:Y:S01]  /*13690*/  LDL.LU R16, [R1] ;  /* 0x0000000001107983 */ /* 0x002ee20000300800 */
[----:B------:R-:W-:-:S03]  /*136a0*/  IMAD.MOV.U32 R17, RZ, RZ, R28 ;  /* 0x000000ffff117224 */ /* 0x000fc600078e001c */
[----:B------:R-:W4:Y:S01]  /*136b0*/  LDL.LU R28, [R1+0xdf0] ;  /* 0x000df000011c7983 */ /* 0x000f220000300800 */
[----:B--2---:R-:W-:-:S15]  /*136c0*/  HMMA.16816.F32.BF16 R8, R20, R26, R8 ;  /* 0x0000001a1408723c */ /* 0x004fde0000041808 */
[----:B------:R-:W-:-:S08]  /*136d0*/  NOP ;  /* 0x0000000000007918 */ /* 0x000fd00000000000 */
[----:B------:R-:W-:Y:S01]  /*136e0*/  STL.64 [R1+0x1c0], R8 ;  /* 0x0001c00801007387 */ /* 0x000fe20000100a00 */
[----:B------:R-:W-:-:S03]  /*136f0*/  IMAD.MOV.U32 R29, RZ, RZ, R11 ;  /* 0x000000ffff1d7224 */ /* 0x000fc600078e000b */
[----:B------:R0:W-:Y:S04]  /*13700*/  STL [R1+0x1c8], R10 ;  /* 0x0001c80a01007387 */ /* 0x0001e80000100800 */
[----:B0-----:R-:W2:Y:S04]  /*13710*/  LDL.LU.64 R10, [R1+0xde8] ;  /* 0x000de800010a7983 */ /* 0x001ea80000300a00 */
[----:B------:R-:W2:Y:S04]  /*13720*/  LDL.LU.64 R8, [R1+0xde0] ;  /* 0x000de00001087983 */ /* 0x000ea80000300a00 */
[----:B------:R-:W-:Y:S01]  /*13730*/  STL [R1+0xca4], R29 ;  /* 0x000ca41d01007387 */ /* 0x000fe20000100800 */
[----:B--2---:R-:W-:-:S15]  /*13740*/  HMMA.16816.F32.BF16 R8, R20, R6, R8 ;  /* 0x000000061408723c */ /* 0x004fde0000041808 */
[----:B------:R-:W-:-:S08]  /*13750*/  NOP ;  /* 0x0000000000007918 */ /* 0x000fd00000000000 */
[----:B------:R-:W-:Y:S04]  /*13760*/  STL.64 [R1+0x1a0], R8 ;  /* 0x0001a00801007387 */ /* 0x000fe80000100a00 */
[----:B------:R0:W-:Y:S04]  /*13770*/  STL.64 [R1+0x1a8], R10 ;  /* 0x0001a80a01007387 */ /* 0x0001e80000100a00 */
[----:B0-----:R-:W3:Y:S04]  /*13780*/  LDL.LU.64 R10, [R1+0xdd8] ;  /* 0x000dd800010a7983 */ /* 0x001ee80000300a00 */
[----:B------:R-:W2:Y:S01]  /*13790*/  LDL.LU R9, [R1+0xdd0] ;  /* 0x000dd00001097983 */ /* 0x000ea20000300800 */
[----:B------:R-:W-:-:S07]  /*137a0*/  IMAD.MOV.U32 R19, RZ, RZ, R3 ;  /* 0x000000ffff137224 */ /* 0x000fce00078e0003 */
[----:B---3--:R-:W-:Y:S01]  /*137b0*/  HMMA.16816.F32.BF16 R16, R20, R10, R16 ;  /* 0x0000000a1410723c */ /* 0x008fe20000041810 */
[----:B--2---:R-:W0:Y:S05]  /*137c0*/  LDSM.16.MT88.4 R8, [R9+UR4+0x10800] ;  /* 0x010800040908783b */ /* 0x004e2a0008004200 */
[----:B0-----:R-:W-:-:S15]  /*137d0*/  STL.64 [R1+0xd38], R10 ;  /* 0x000d380a01007387 */ /* 0x001fde0000100a00 */
[----:B------:R-:W-:-:S02]  /*137e0*/  NOP ;  /* 0x0000000000007918 */ /* 0x000fc40000000000 */
[----:B------:R0:W-:Y:S04]  /*137f0*/  STL.64 [R1+0x190], R16 ;  /* 0x0001901001007387 */ /* 0x0001e80000100a00 */
[----:B------:R1:W-:Y:S04]  /*13800*/  STL.64 [R1+0x198], R18 ;  /* 0x0001981201007387 */ /* 0x0003e80000100a00 */
[----:B------:R-:W-:Y:S04]  /*13810*/  STL.64 [R1+0xd30], R8 ;  /* 0x000d300801007387 */ /* 0x000fe80000100a00 */
[----:B0-----:R-:W2:Y:S04]  /*13820*/  LDL.LU R16, [R1+0xb0] ;  /* 0x0000b00001107983 */ /* 0x001ea80000300800 */
[----:B------:R-:W2:Y:S01]  /*13830*/  LDL.LU R17, [R1+0xb4] ;  /* 0x0000b40001117983 */ /* 0x000ea20000300800 */
[----:B-1----:R-:W-:Y:S01]  /*13840*/  MOV R18, R25 ;  /* 0x0000001900127202 */ /* 0x002fe20000000f00 */
[----:B------:R-:W-:Y:S01]  /*13850*/  IMAD.MOV.U32 R19, RZ, RZ, R24 ;  /* 0x000000ffff137224 */ /* 0x000fe200078e0018 */
[----:B----4-:R-:W-:Y:S01]  /*13860*/  LOP3.LUT R3, R28, 0x40, RZ, 0x3c, !PT ;  /* 0x000000401c037812 */ /* 0x010fe200078e3cff */
[----:B------:R-:W-:-:S03]  /*13870*/  IMAD.MOV.U32 R12, RZ, RZ, R15 ;  /* 0x000000ffff0c7224 */ /* 0x000fc600078e000f */
[----:B------:R-:W-:Y:S01]  /*13880*/  STL.64 [R1+0xcd8], R18 ;  /* 0x000cd81201007387 */ /* 0x000fe20000100a00 */
[----:B------:R-:W-:-:S03]  /*13890*/  IMAD.MOV.U32 R7, RZ, RZ, R12 ;  /* 0x000000ffff077224 */ /* 0x000fc600078e000c */
[----:B------:R-:W0:Y:S04]  /*138a0*/  LDSM.16.M88.4 R8, [R3+UR4+0x4000] ;  /* 0x004000040308783b */ /* 0x000e280008000200 */
[----:B------:R-:W-:Y:S04]  /*138b0*/  LDSM.16.M88.4 R12, [R3+UR4+0x2000] ;  /* 0x00200004030c783b */ /* 0x000fe80008000200 */
[----:B------:R-:W-:Y:S01]  /*138c0*/  LDSM.16.M88.4 R24, [R3+UR4+0xc000] ;  /* 0x00c000040318783b */ /* 0x000fe20008000200 */
[----:B0-----:R-:W-:-:S03]  /*138d0*/  IMAD.MOV.U32 R29, RZ, RZ, R9 ;  /* 0x000000ffff1d7224 */ /* 0x001fc600078e0009 */
[----:B--2---:R-:W-:Y:S04]  /*138e0*/  STL.64 [R1+0xcd0], R16 ;  /* 0x000cd01001007387 */ /* 0x004fe80000100a00 */
[----:B------:R-:W0:Y:S04]  /*138f0*/  LDSM.16.M88.4 R16, [R3+UR4] ;  /* 0x000000040310783b */ /* 0x000e280008000200 */
[----:B0-----:R-:W-:Y:S04]  /*13900*/  STL.64 [R1+0x50], R16 ;  /* 0x0000501001007387 */ /* 0x001fe80000100a00 */
[----:B------:R-:W-:Y:S04]  /*13910*/  STL.64 [R1+0x58], R18 ;  /* 0x0000581201007387 */ /* 0x000fe80000100a00 */
[----:B------:R-:W-:Y:S04]  /*13920*/  STL [R1+0x30], R8 ;  /* 0x0000300801007387 */ /* 0x000fe80000100800 */
[----:B------:R-:W-:Y:S04]  /*13930*/  STL.64 [R1+0x40], R12 ;  /* 0x0000400c01007387 */ /* 0x000fe80000100a00 */
[----:B------:R-:W-:Y:S04]  /*13940*/  STL.64 [R1+0x48], R14 ;  /* 0x0000480e01007387 */ /* 0x000fe80000100a00 */
[----:B------:R-:W-:Y:S04]  /*13950*/  STL.64 [R1+0x38], R10 ;  /* 0x0000380a01007387 */ /* 0x000fe80000100a00 */
[----:B------:R-:W0:Y:S04]  /*13960*/  LDSM.16.M88.4 R8, [R3+UR4+0x6000] ;  /* 0x006000040308783b */ /* 0x000e280008000200 */
[----:B------:R-:W1:Y:S04]  /*13970*/  LDSM.16.M88.4 R16, [R3+UR4+0x8000] ;  /* 0x008000040310783b */ /* 0x000e680008000200 */
[----:B------:R-:W2:Y:S04]  /*13980*/  LDSM.16.M88.4 R12, [R3+UR4+0xa000] ;  /* 0x00a00004030c783b */ /* 0x000ea80008000200 */
[----:B0-----:R-:W-:Y:S04]  /*13990*/  STL.64 [R1+0x20], R8 ;  /* 0x0000200801007387 */ /* 0x001fe80000100a00 */
[----:B------:R-:W-:Y:S04]  /*139a0*/  STL.64 [R1+0x28], R10 ;  /* 0x0000280a01007387 */ /* 0x000fe80000100a00 */
[----:B------:R-:W-:Y:S04]  /*139b0*/  STL [R1+0xbc0], R26 ;  /* 0x000bc01a01007387 */ /* 0x000fe80000100800 */
[----:B-1----:R-:W-:Y:S04]  /*139c0*/  STL.64 [R1+0x18], R18 ;  /* 0x0000181201007387 */ /* 0x002fe80000100a00 */
[----:B------:R0:W-:Y:S04]  /*139d0*/  STL.64 [R1+0xce8], R16 ;  /* 0x000ce81001007387 */ /* 0x0001e80000100a00 */
[----:B0-----:R-:W3:Y:S04]  /*139e0*/  LDL.LU.64 R16, [R1+0x20] ;  /* 0x0000200001107983 */ /* 0x001ee80000300a00 */
[----:B---3--:R0:W-:Y:S04]  /*139f0*/  STL.64 [R1+0xcf0], R16 ;  /* 0x000cf01001007387 */ /* 0x0081e80000100a00 */
[----:B0-----:R-:W3:Y:S04]  /*13a00*/  LDL.LU R16, [R1+0xf0] ;  /* 0x0000f00001107983 */ /* 0x001ee80000300800 */
[----:B------:R-:W3:Y:S04]  /*13a10*/  LDL.LU R17, [R1+0xf4] ;  /* 0x0000f40001117983 */ /* 0x000ee80000300800 */
[----:B------:R-:W4:Y:S04]  /*13a20*/  LDL.LU R18, [R1+0xf8] ;  /* 0x0000f80001127983 */ /* 0x000f280000300800 */
[----:B------:R-:W4:Y:S04]  /*13a30*/  LDL.LU R19, [R1+0xfc] ;  /* 0x0000fc0001137983 */ /* 0x000f280000300800 */
[----:B----4-:R-:W-:Y:S04]  /*13a40*/  STL.64 [R1+0xd00], R18 ;  /* 0x000d001201007387 */ /* 0x010fe80000100a00 */
[----:B---3--:R0:W-:Y:S04]  /*13a50*/  STL.64 [R1+0xcf8], R16 ;  /* 0x000cf81001007387 */ /* 0x0081e80000100a00 */
[----:B0-----:R-:W3:Y:S04]  /*13a60*/  LDL.LU.64 R16, [R1+0x40] ;  /* 0x0000400001107983 */ /* 0x001ee80000300a00 */
[----:B---3--:R0:W-:Y:S04]  /*13a70*/  STL.64 [R1+0xd18], R16 ;  /* 0x000d181001007387 */ /* 0x0081e80000100a00 */
[----:B0-----:R-:W3:Y:S04]  /*13a80*/  LDL.LU R16, [R1+0x140] ;  /* 0x0001400001107983 */ /* 0x001ee80000300800 */
[----:B------:R-:W3:Y:S04]  /*13a90*/  LDL.LU R17, [R1+0x144] ;  /* 0x0001440001117983 */ /* 0x000ee80000300800 */
[----:B------:R-:W4:Y:S04]  /*13aa0*/  LDL.LU R18, [R1+0x148] ;  /* 0x0001480001127983 */ /* 0x000f280000300800 */
[----:B------:R-:W4:Y:S01]  /*13ab0*/  LDL.LU R19, [R1+0x14c] ;  /* 0x00014c0001137983 */ /* 0x000f220000300800 */
[----:B------:R-:W-:-:S03]  /*13ac0*/  IMAD.MOV.U32 R11, RZ, RZ, R7 ;  /* 0x000000ffff0b7224 */ /* 0x000fc600078e0007 */
[----:B----4-:R-:W-:Y:S04]  /*13ad0*/  STL.64 [R1+0xd48], R18 ;  /* 0x000d481201007387 */ /* 0x010fe80000100a00 */
[----:B---3--:R0:W-:Y:S04]  /*13ae0*/  STL.64 [R1+0xd40], R16 ;  /* 0x000d401001007387 */ /* 0x0081e80000100a00 */
[----:B------:R-:W3:Y:S04]  /*13af0*/  LDL.LU R10, [R1+0x68] ;  /* 0x00006800010a7983 */ /* 0x000ee80000300800 */
[----:B---3--:R1:W-:Y:S04]  /*13b00*/  STL.64 [R1+0xd50], R10 ;  /* 0x000d500a01007387 */ /* 0x0083e80000100a00 */
[----:B0-----:R-:W3:Y:S04]  /*13b10*/  LDL.LU R16, [R1+0x1b0] ;  /* 0x0001b00001107983 */ /* 0x001ee80000300800 */
[----:B------:R-:W3:Y:S04]  /*13b20*/  LDL.LU R17, [R1+0x1b4] ;  /* 0x0001b40001117983 */ /* 0x000ee80000300800 */
[----:B------:R-:W4:Y:S04]  /*13b30*/  LDL.LU R18, [R1+0x1b8] ;  /* 0x0001b80001127983 */ /* 0x000f280000300800 */
[----:B------:R-:W4:Y:S01]  /*13b40*/  LDL.LU R19, [R1+0x1bc] ;  /* 0x0001bc0001137983 */ /* 0x000f220000300800 */
[----:B-1----:R-:W-:-:S02]  /*13b50*/  IMAD.MOV.U32 R10, RZ, RZ, R0 ;  /* 0x000000ffff0a7224 */ /* 0x002fc400078e0000 */
[----:B------:R-:W-:Y:S01]  /*13b60*/  IMAD.MOV.U32 R11, RZ, RZ, R2 ;  /* 0x000000ffff0b7224 */ /* 0x000fe200078e0002 */
[----:B----4-:R-:W-:Y:S04]  /*13b70*/  STL.64 [R1+0xd60], R18 ;  /* 0x000d601201007387 */ /* 0x010fe80000100a00 */
[----:B---3--:R-:W-:Y:S04]  /*13b80*/  STL.64 [R1+0xd58], R16 ;  /* 0x000d581001007387 */ /* 0x008fe80000100a00 */
[----:B------:R-:W3:Y:S04]  /*13b90*/  LDL.LU R0, [R1+0xdcc] ;  /* 0x000dcc0001007983 */ /* 0x000ee80000300800 */
[----:B------:R-:W4:Y:S04]  /*13ba0*/  LDL.LU R2, [R1+0xdc8] ;  /* 0x000dc80001027983 */ /* 0x000f280000300800 */
[----:B------:R0:W-:Y:S02]  /*13bb0*/  STL.64 [R1+0xd68], R10 ;  /* 0x000d680a01007387 */ /* 0x0001e40000100a00 */
[----:B0-----:R-:W-:-:S02]  /*13bc0*/  IMAD.MOV.U32 R10, RZ, RZ, R5 ;  /* 0x000000ffff0a7224 */ /* 0x001fc400078e0005 */
[----:B------:R-:W-:Y:S01]  /*13bd0*/  IMAD.MOV.U32 R11, RZ, RZ, R4 ;  /* 0x000000ffff0b7224 */ /* 0x000fe200078e0004 */
[----:B------:R-:W2:Y:S04]  /*13be0*/  LDL.LU R5, [R1+0xdc4] ;  /* 0x000dc40001057983 */ /* 0x000ea80000300800 */
[----:B------:R-:W4:Y:S04]  /*13bf0*/  LDL.LU R4, [R1+0xdc0] ;  /* 0x000dc00001047983 */ /* 0x000f280000300800 */
[----:B------:R0:W-:Y:S04]  /*13c00*/  STL.64 [R1+0xd80], R10 ;  /* 0x000d800a01007387 */ /* 0x0001e80000100a00 */
[----:B0-----:R-:W2:Y:S01]  /*13c10*/  LDL.LU R10, [R1+0x98] ;  /* 0x00009800010a7983 */ /* 0x001ea20000300800 */
[----:B---3--:R-:W-:-:S03]  /*13c20*/  IMAD.MOV.U32 R11, RZ, RZ, R0 ;  /* 0x000000ffff0b7224 */ /* 0x008fc600078e0000 */
[----:B------:R-:W3:Y:S04]  /*13c30*/  LDL.LU R0, [R1+0xdbc] ;  /* 0x000dbc0001007983 */ /* 0x000ee80000300800 */
[----:B--2---:R4:W-:Y:S04]  /*13c40*/  STL.64 [R1+0xd98], R10 ;  /* 0x000d980a01007387 */ /* 0x0049e80000100a00 */
[----:B------:R-:W2:Y:S04]  /*13c50*/  LDL.LU R16, [R1+0x150] ;  /* 0x0001500001107983 */ /* 0x000ea80000300800 */
[----:B------:R-:W2:Y:S04]  /*13c60*/  LDL.LU R17, [R1+0x154] ;  /* 0x0001540001117983 */ /* 0x000ea80000300800 */
[----:B------:R-:W3:Y:S04]  /*13c70*/  LDL.LU R18, [R1+0x158] ;  /* 0x0001580001127983 */ /* 0x000ee80000300800 */
[----:B------:R-:W3:Y:S01]  /*13c80*/  LDL.LU R19, [R1+0x15c] ;  /* 0x00015c0001137983 */ /* 0x000ee20000300800 */
[----:B----4-:R-:W-:-:S02]  /*13c90*/  IMAD.MOV.U32 R10, RZ, RZ, R4 ;  /* 0x000000ffff0a7224 */ /* 0x010fc400078e0004 */
[----:B------:R-:W-:Y:S01]  /*13ca0*/  IMAD.MOV.U32 R11, RZ, RZ, R5 ;  /* 0x000000ffff0b7224 */ /* 0x000fe200078e0005 */
[----:B------:R-:W4:Y:S04]  /*13cb0*/  LDL.LU R4, [R1+0xdb8] ;  /* 0x000db80001047983 */ /* 0x000f280000300800 */
[----:B------:R-:W4:Y:S04]  /*13cc0*/  LDL.LU R5, [R1+0xdb4] ;  /* 0x000db40001057983 */ /* 0x000f280000300800 */
[----:B---3--:R-:W-:Y:S04]  /*13cd0*/  STL.64 [R1+0xd78], R18 ;  /* 0x000d781201007387 */ /* 0x008fe80000100a00 */
[----:B--2---:R0:W-:Y:S04]  /*13ce0*/  STL.64 [R1+0xd70], R16 ;  /* 0x000d701001007387 */ /* 0x0041e80000100a00 */
[----:B0-----:R-:W2:Y:S04]  /*13cf0*/  LDL.LU R16, [R1+0x120] ;  /* 0x0001200001107983 */ /* 0x001ea80000300800 */
[----:B------:R-:W2:Y:S04]  /*13d00*/  LDL.LU R17, [R1+0x124] ;  /* 0x0001240001117983 */ /* 0x000ea80000300800 */
[----:B------:R-:W3:Y:S04]  /*13d10*/  LDL.LU R18, [R1+0x128] ;  /* 0x0001280001127983 */ /* 0x000ee80000300800 */
[----:B------:R-:W3:Y:S04]  /*13d20*/  LDL.LU R19, [R1+0x12c] ;  /* 0x00012c0001137983 */ /* 0x000ee80000300800 */
        /* <DEDUP_REMOVED lines=10> */
[----:B------:R-:W2:Y:S04]  /*13dd0*/  LDL.LU R18, [R1+0x108] ;  /* 0x0001080001127983 */ /* 0x000ea80000300800 */
[----:B------:R-:W2:Y:S04]  /*13de0*/  LDL.LU R19, [R1+0x10c] ;  /* 0x00010c0001137983 */ /* 0x000ea80000300800 */
[----:B------:R-:W-:Y:S04]  /*13df0*/  STL [R1+0xbbc], R27 ;  /* 0x000bbc1b01007387 */ /* 0x000fe80000100800 */
[----:B------:R-:W-:Y:S04]  /*13e00*/  STL.64 [R1], R12 ;  /* 0x0000000c01007387 */ /* 0x000fe80000100a00 */
[----:B------:R-:W-:Y:S04]  /*13e10*/  STL.64 [R1+0x8], R14 ;  /* 0x0000080e01007387 */ /* 0x000fe80000100a00 */
[----:B------:R0:W-:Y:S02]  /*13e20*/  STL.64 [R1+0xce0], R12 ;  /* 0x000ce00c01007387 */ /* 0x0001e40000100a00 */
[----:B0-----:R-:W-:-:S02]  /*13e30*/  IMAD.MOV.U32 R12, RZ, RZ, R2 ;  /* 0x000000ffff0c7224 */ /* 0x001fc400078e0002 */
[----:B------:R-:W3:Y:S04]  /*13e40*/  LDL.LU R2, [R1+0xdb0] ;  /* 0x000db00001027983 */ /* 0x000ee80000300800 */
[----:B------:R-:W4:Y:S04]  /*13e50*/  LDL.LU R13, [R1+0xc4] ;  /* 0x0000c400010d7983 */ /* 0x000f280000300800 */
[----:B------:R-:W3:Y:S04]  /*13e60*/  LDL.LU R14, [R1+0xc8] ;  /* 0x0000c800010e7983 */ /* 0x000ee80000300800 */
[----:B------:R-:W3:Y:S01]  /*13e70*/  LDL.LU R15, [R1+0xcc] ;  /* 0x0000cc00010f7983 */ /* 0x000ee20000300800 */
[----:B--2---:R-:W-:Y:S03]  /*13e80*/  HMMA.16816.F32.BF16 R8, R20, R10, R16 ;  /* 0x0000000a1408723c */ /* 0x004fe60000041810 */
[----:B---3--:R-:W-:Y:S04]  /*13e90*/  STL.64 [R1+0xd10], R14 ;  /* 0x000d100e01007387 */ /* 0x008fe80000100a00 */
[----:B----4-:R0:W-:Y:S02]  /*13ea0*/  STL.64 [R1+0xd08], R12 ;  /* 0x000d080c01007387 */ /* 0x0101e40000100a00 */
[----:B0-----:R-:W-:-:S02]  /*13eb0*/  IMAD.MOV.U32 R12, RZ, RZ, R5 ;  /* 0x000000ffff0c7224 */ /* 0x001fc400078e0005 */
[----:B------:R-:W-:Y:S02]  /*13ec0*/  IMAD.MOV.U32 R13, RZ, RZ, R4 ;  /* 0x000000ffff0d7224 */ /* 0x000fe400078e0004 */
[----:B------:R-:W0:Y:S01]  /*13ed0*/  LDSM.16.M88.4 R4, [R3+UR4+0xe000] ;  /* 0x00e000040304783b */ /* 0x000e220008000200 */
[----:B------:R-:W-:Y:S02]  /*13ee0*/  IMAD.MOV.U32 R14, RZ, RZ, R2 ;  /* 0x000000ffff0e7224 */ /* 0x000fe400078e0002 */
[----:B------:R-:W-:-:S05]  /*13ef0*/  IMAD.MOV.U32 R15, RZ, RZ, R0 ;  /* 0x000000ffff0f7224 */ /* 0x000fca00078e0000 */
[----:B------:R-:W-:Y:S04]  /*13f00*/  STL.64 [R1+0xd28], R14 ;  /* 0x000d280e01007387 */ /* 0x000fe80000100a00 */
[----:B------:R1:W-:Y:S01]  /*13f10*/  STL.64 [R1+0xd20], R12 ;  /* 0x000d200c01007387 */ /* 0x0003e20000100a00 */
[----:B------:R-:W-:-:S03]  /*13f20*/  IMAD.MOV.U32 R2, RZ, RZ, R11 ;  /* 0x000000ffff027224 */ /* 0x000fc600078e000b */
[----:B-1----:R-:W2:Y:S04]  /*13f30*/  LDL.LU.64 R12, [R1+0x50] ;  /* 0x00005000010c7983 */ /* 0x002ea80000300a00 */
[----:B0-----:R-:W-:Y:S04]  /*13f40*/  STL [R1+0xc34], R6 ;  /* 0x000c340601007387 */ /* 0x001fe80000100800 */
[----:B------:R-:W-:Y:S04]  /*13f50*/  STL [R1+0xc30], R7 ;  /* 0x000c300701007387 */ /* 0x000fe80000100800 */
[----:B------:R-:W3:Y:S04]  /*13f60*/  LDL.LU.64 R18, [R1+0xda8] ;  /* 0x000da80001127983 */ /* 0x000ee80000300a00 */
[----:B------:R-:W3:Y:S04]  /*13f70*/  LDL.LU.64 R16, [R1+0xda0] ;  /* 0x000da00001107983 */ /* 0x000ee80000300a00 */
[----:B------:R-:W-:Y:S04]  /*13f80*/  STL.64 [R1+0x180], R8 ;  /* 0x0001800801007387 */ /* 0x000fe80000100a00 */
[----:B------:R0:W-:Y:S04]  /*13f90*/  STL [R1+0x188], R10 ;  /* 0x0001880a01007387 */ /* 0x0001e80000100800 */
[----:B0-----:R-:W3:Y:S04]  /*13fa0*/  LDL.LU.64 R10, [R1+0xd98] ;  /* 0x000d9800010a7983 */ /* 0x001ee80000300a00 */
[----:B------:R-:W-:Y:S01]  /*13fb0*/  STL [R1+0xc98], R2 ;  /* 0x000c980201007387 */ /* 0x000fe20000100800 */
[----:B---3--:R-:W-:Y:S03]  /*13fc0*/  HMMA.16816.F32.BF16 R8, R20, R10, R16 ;  /* 0x0000000a1408723c */ /* 0x008fe60000041810 */
[----:B------:R-:W3:Y:S04]  /*13fd0*/  LDL.LU.64 R18, [R1+0xd90] ;  /* 0x000d900001127983 */ /* 0x000ee80000300a00 */
[----:B------:R-:W3:-:S15]  /*13fe0*/  LDL.LU.64 R16, [R1+0xd88] ;  /* 0x000d880001107983 */ /* 0x000ede0000300a00 */
[----:B------:R-:W-:-:S01]  /*13ff0*/  NOP ;  /* 0x0000000000007918 */ /* 0x000fc20000000000 */
[----:B------:R-:W-:Y:S04]  /*14000*/  STL.64 [R1+0x170], R8 ;  /* 0x0001700801007387 */ /* 0x000fe80000100a00 */
[----:B------:R0:W-:Y:S04]  /*14010*/  STL.64 [R1+0x178], R10 ;  /* 0x0001780a01007387 */ /* 0x0001e80000100a00 */
[----:B0-----:R-:W3:Y:S02]  /*14020*/  LDL.LU.64 R10, [R1+0xd80] ;  /* 0x000d8000010a7983 */ /* 0x001ee40000300a00 */
[----:B---3--:R-:W-:Y:S02]  /*14030*/  HMMA.16816.F32.BF16 R8, R20, R10, R16 ;  /* 0x0000000a1408723c */ /* 0x008fe40000041810 */
[----:B------:R-:W3:Y:S04]  /*14040*/  LDL.LU.64 R18, [R1+0xd78] ;  /* 0x000d780001127983 */ /* 0x000ee80000300a00 */
[----:B------:R-:W3:-:S15]  /*14050*/  LDL.LU.64 R16, [R1+0xd70] ;  /* 0x000d700001107983 */ /* 0x000ede0000300a00 */
[----:B------:R-:W-:-:S02]  /*14060*/  NOP ;  /* 0x0000000000007918 */ /* 0x000fc40000000000 */
[----:B------:R3:W-:Y:S01]  /*14070*/  STL [R1+0x160], R8 ;  /* 0x0001600801007387 */ /* 0x0007e20000100800 */
[----:B------:R-:W-:Y:S02]  /*14080*/  IMAD.MOV.U32 R3, RZ, RZ, R10 ;  /* 0x000000ffff037224 */ /* 0x000fe400078e000a */
[----:B------:R-:W-:Y:S02]  /*14090*/  IMAD.MOV.U32 R0, RZ, RZ, R11 ;  /* 0x000000ffff007224 */ /* 0x000fe400078e000b */
[----:B------:R-:W3:Y:S01]  /*140a0*/  LDL.LU.64 R10, [R1+0xd68] ;  /* 0x000d6800010a7983 */ /* 0x000ee20000300a00 */
[----:B------:R-:W-:-:S03]  /*140b0*/  IMAD.MOV.U32 R28, RZ, RZ, R9 ;  /* 0x000000ffff1c7224 */ /* 0x000fc600078e0009 */
[----:B------:R-:W-:Y:S04]  /*140c0*/  STL [R1+0xca8], R3 ;  /* 0x000ca80301007387 */ /* 0x000fe80000100800 */
        /* <DEDUP_REMOVED lines=10> */
[----:B------:R-:W3:Y:S04]  /*14170*/  LDL.LU.64 R16, [R1+0xd40] ;  /* 0x000d400001107983 */ /* 0x000ee80000300a00 */
[----:B------:R-:W3:Y:S04]  /*14180*/  LDL.LU.64 R10, [R1+0xd38] ;  /* 0x000d3800010a7983 */ /* 0x000ee80000300a00 */
[----:B------:R-:W3:Y:S01]  /*14190*/  LDL.LU.64 R8, [R1+0xd30] ;  /* 0x000d300001087983 */ /* 0x000ee20000300a00 */
[----:B--2---:R-:W-:-:S02]  /*141a0*/  IMAD.MOV.U32 R27, RZ, RZ, R12 ;  /* 0x000000ffff1b7224 */ /* 0x004fc400078e000c */
[----:B------:R-:W-:-:S06]  /*141b0*/  IMAD.MOV.U32 R26, RZ, RZ, R13 ;  /* 0x000000ffff1a7224 */ /* 0x000fcc00078e000d */
[----:B------:R0:W-:Y:S04]  /*141c0*/  STL.64 [R1+0xd0], R20 ;  /* 0x0000d01401007387 */ /* 0x0001e80000100a00 */
[----:B------:R-:W-:Y:S04]  /*141d0*/  STL.64 [R1+0xd8], R22 ;  /* 0x0000d81601007387 */ /* 0x000fe80000100a00 */
[----:B0-----:R-:W2:Y:S04]  /*141e0*/  LDL.LU R20, [R1+0x30] ;  /* 0x0000300001147983 */ /* 0x001ea80000300800 */
[----:B------:R-:W4:Y:S01]  /*141f0*/  LDL.LU.64 R14, [R1+0xd28] ;  /* 0x000d2800010e7983 */ /* 0x000f220000300a00 */
[----:B---3--:R-:W-:Y:S03]  /*14200*/  HMMA.16816.F32.BF16 R16, R8, R12, R16 ;  /* 0x0000000c0810723c */ /* 0x008fe60000041810 */
[----:B------:R-:W4:-:S15]  /*14210*/  LDL.LU.64 R12, [R1+0xd20] ;  /* 0x000d2000010c7983 */ /* 0x000f1e0000300a00 */
[----:B------:R-:W-:-:S05]  /*14220*/  NOP ;  /* 0x0000000000007918 */ /* 0x000fca0000000000 */
[----:B------:R0:W-:Y:S01]  /*14230*/  STL [R1+0x140], R16 ;  /* 0x0001401001007387 */ /* 0x0001e20000100800 */
[----:B------:R-:W-:-:S03]  /*14240*/  MOV R6, R17 ;  /* 0x0000001100067202 */ /* 0x000fc60000000f00 */
[----:B------:R-:W-:Y:S04]  /*14250*/  STL [R1+0x14c], R19 ;  /* 0x00014c1301007387 */ /* 0x000fe80000100800 */
[----:B0-----:R-:W4:Y:S01]  /*14260*/  LDL.LU.64 R16, [R1+0xd18] ;  /* 0x000d180001107983 */ /* 0x001f220000300a00 */
[----:B------:R-:W-:Y:S02]  /*14270*/  IMAD.MOV.U32 R21, RZ, RZ, R29 ;  /* 0x000000ffff157224 */ /* 0x000fe400078e001d */
[----:B------:R-:W-:Y:S01]  /*14280*/  IMAD.MOV.U32 R7, RZ, RZ, R18 ;  /* 0x000000ffff077224 */ /* 0x000fe200078e0012 */
[----:B----4-:R-:W-:Y:S06]  /*14290*/  HMMA.16816.F32.BF16 R12, R8, R16, R12 ;  /* 0x00000010080c723c */ /* 0x010fec000004180c */
[----:B------:R-:W-:-:S02]  /*142a0*/  IMAD.MOV.U32 R3, RZ, RZ, R16 ;  /* 0x000000ffff037224 */ /* 0x000fc400078e0010 */
[----:B------:R-:W-:-:S15]  /*142b0*/  IMAD.MOV.U32 R29, RZ, RZ, R17 ;  /* 0x000000ffff1d7224 */ /* 0x000fde00078e0011 */
[----:B------:R-:W-:Y:S04]  /*142c0*/  STL.64 [R1+0x130], R12 ;  /* 0x0001300c01007387 */ /* 0x000fe80000100a00 */
[----:B------:R0:W-:Y:S04]  /*142d0*/  STL.64 [R1+0x138], R14 ;  /* 0x0001380e01007387 */ /* 0x0001e80000100a00 */
[----:B0-----:R-:W3:Y:S04]  /*142e0*/  LDL.LU.64 R14, [R1+0xd10] ;  /* 0x000d1000010e7983 */ /* 0x001ee80000300a00 */
[----:B------:R-:W3:Y:S04]  /*142f0*/  LDL.LU.64 R12, [R1+0xd08] ;  /* 0x000d0800010c7983 */ /* 0x000ee80000300a00 */
[----:B------:R-:W2:Y:S04]  /*14300*/  LDL.LU.64 R18, [R1+0xd00] ;  /* 0x000d000001127983 */ /* 0x000ea80000300a00 */
[----:B------:R-:W2:Y:S02]  /*14310*/  LDL.LU.64 R16, [R1+0xcf8] ;  /* 0x000cf80001107983 */ /* 0x000ea40000300a00 */
[----:B--2---:R-:W-:-:S15]  /*14320*/  HMMA.16816.F32.BF16 R16, R8, R20, R16 ;  /* 0x000000140810723c */ /* 0x004fde0000041810 */
[----:B------:R-:W-:-:S08]  /*14330*/  NOP ;  /* 0x0000000000007918 */ /* 0x000fd00000000000 */
[----:B------:R0:W-:Y:S04]  /*14340*/  STL.64 [R1+0x120], R16 ;  /* 0x0001201001007387 */ /* 0x0001e80000100a00 */
[----:B------:R-:W-:Y:S04]  /*14350*/  STL.64 [R1+0x128], R18 ;  /* 0x0001281201007387 */ /* 0x000fe80000100a00 */
[----:B0-----:R-:W2:Y:S04]  /*14360*/  LDL.LU.64 R16, [R1+0xcf0] ;  /* 0x000cf00001107983 */ /* 0x001ea80000300a00 */
[----:B------:R0:W-:Y:S04]  /*14370*/  STL.64 [R1+0xc70], R20 ;  /* 0x000c701401007387 */ /* 0x0001e80000100a00 */
[----:B0-----:R-:W2:Y:S04]  /*14380*/  LDL.LU R20, [R1+0xe0] ;  /* 0x0000e00001147983 */ /* 0x001ea80000300800 */
[----:B------:R-:W2:Y:S04]  /*14390*/  LDL.LU R21, [R1+0xe4] ;  /* 0x0000e40001157983 */ /* 0x000ea80000300800 */
[----:B------:R-:W2:Y:S04]  /*143a0*/  LDL.LU R22, [R1+0xe8] ;  /* 0x0000e80001167983 */ /* 0x000ea80000300800 */
[----:B------:R-:W2:Y:S02]  /*143b0*/  LDL.LU R23, [R1+0xec] ;  /* 0x0000ec0001177983 */ /* 0x000ea40000300800 */
[----:B--2---:R-:W-:-:S15]  /*143c0*/  HMMA.16816.F32.BF16 R20, R8, R16, R20 ;  /* 0x000000100814723c */ /* 0x004fde0000041814 */
[----:B------:R-:W-:-:S08]  /*143d0*/  NOP ;  /* 0x0000000000007918 */ /* 0x000fd00000000000 */
[----:B------:R-:W-:Y:S04]  /*143e0*/  STL.64 [R1+0x110], R20 ;  /* 0x0001101401007387 */ /* 0x000fe80000100a00 */
[----:B------:R0:W-:Y:S02]  /*143f0*/  STL.64 [R1+0x118], R22 ;  /* 0x0001181601007387 */ /* 0x0001e40000100a00 */
[----:B0-----:R-:W-:Y:S02]  /*14400*/  IMAD.MOV.U32 R23, RZ, RZ, R16 ;  /* 0x000000ffff177224 */ /* 0x001fe400078e0010 */
[----:B------:R-:W-:Y:S02]  /*14410*/  IMAD.MOV.U32 R22, RZ, RZ, R17 ;  /* 0x000000ffff167224 */ /* 0x000fe400078e0011 */
[----:B------:R-:W3:Y:S02]  /*14420*/  LDL.LU.64 R16, [R1+0xce8] ;  /* 0x000ce80001107983 */ /* 0x000ee40000300a00 */
[----:B---3--:R-:W-:Y:S06]  /*14430*/  HMMA.16816.F32.BF16 R12, R8, R16, R12 ;  /* 0x00000010080c723c */ /* 0x008fec000004180c */
[----:B------:R-:W-:-:S02]  /*14440*/  IMAD.MOV.U32 R28, RZ, RZ, R16 ;  /* 0x000000ffff1c7224 */ /* 0x000fc400078e0010 */
[----:B------:R-:W-:-:S15]  /*14450*/  IMAD.MOV.U32 R2, RZ, RZ, R17 ;  /* 0x000000ffff027224 */ /* 0x000fde00078e0011 */
[----:B------:R0:W-:Y:S04]  /*14460*/  STL.64 [R1+0x100], R12 ;  /* 0x0001000c01007387 */ /* 0x0001e80000100a00 */
[----:B------:R1:W-:Y:S04]  /*14470*/  STL.64 [R1+0x108], R14 ;  /* 0x0001080e01007387 */ /* 0x0003e80000100a00 */
[----:B0-----:R-:W1:Y:S04]  /*14480*/  LDL.LU.64 R12, [R1+0xce0] ;  /* 0x000ce000010c7983 */ /* 0x001e680000300a00 */
[----:B------:R-:W1:Y:S04]  /*14490*/  LDL.LU.64 R18, [R1+0xcd8] ;  /* 0x000cd80001127983 */ /* 0x000e680000300a00 */
[----:B------:R-:W1:Y:S02]  /*144a0*/  LDL.LU.64 R16, [R1+0xcd0] ;  /* 0x000cd00001107983 */ /* 0x000e640000300a00 */
[----:B-1----:R-:W-:Y:S02]  /*144b0*/  HMMA.16816.F32.BF16 R12, R8, R12, R16 ;  /* 0x0000000c080c723c */ /* 0x002fe40000041810 */
[----:B------:R-:W2:Y:S04]  /*144c0*/  LDL.LU.64 R18, [R1+0xcc8] ;  /* 0x000cc80001127983 */ /* 0x000ea80000300a00 */
[----:B------:R-:W2:-:S15]  /*144d0*/  LDL.LU.64 R16, [R1+0xcc0] ;  /* 0x000cc00001107983 */ /* 0x000e9e0000300a00 */
[----:B------:R-:W-:-:S02]  /*144e0*/  NOP ;  /* 0x0000000000007918 */ /* 0x000fc40000000000 */
[----:B------:R-:W-:Y:S04]  /*144f0*/  STL.64 [R1+0xf0], R12 ;  /* 0x0000f00c01007387 */ /* 0x000fe80000100a00 */
[----:B------:R0:W-:Y:S04]  /*14500*/  STL.64 [R1+0xf8], R14 ;  /* 0x0000f80e01007387 */ /* 0x0001e80000100a00 */
[----:B0-----:R-:W3:Y:S04]  /*14510*/  LDL.LU.64 R14, [R1+0xcb8] ;  /* 0x000cb800010e7983 */ /* 0x001ee80000300a00 */
[----:B------:R-:W3:Y:S01]  /*14520*/  LDL.LU.64 R12, [R1+0xcb0] ;  /* 0x000cb000010c7983 */ /* 0x000ee20000300a00 */
[----:B------:R-:W-:-:S02]  /*14530*/  IMAD.MOV.U32 R20, RZ, RZ, R3 ;  /* 0x000000ffff147224 */ /* 0x000fc400078e0003 */
[----:B------:R-:W-:Y:S01]  /*14540*/  IMAD.MOV.U32 R21, RZ, RZ, R29 ;  /* 0x000000ffff157224 */ /* 0x000fe200078e001d */
[C---:B---3--:R-:W-:Y:S06]  /*14550*/  HMMA.16816.F32.BF16 R12, R8.reuse, R24, R12 ;  /* 0x00000018080c723c */ /* 0x048fec000004180c */
[----:B--2---:R-:W-:-:S15]  /*14560*/  HMMA.16816.F32.BF16 R8, R8, R4, R16 ;  /* 0x000000040808723c */ /* 0x004fde0000041810 */
[----:B------:R-:W-:-:S02]  /*14570*/  NOP ;  /* 0x0000000000007918 */ /* 0x000fc40000000000 */
[----:B------:R-:W-:Y:S04]  /*14580*/  STL.64 [R1+0xe0], R12 ;  /* 0x0000e00c01007387 */ /* 0x000fe80000100a00 */
[----:B------:R0:W-:Y:S04]  /*14590*/  STL.64 [R1+0xe8], R14 ;  /* 0x0000e80e01007387 */ /* 0x0001e80000100a00 */
[----:B0-----:R-:W2:Y:S04]  /*145a0*/  LDL.LU R15, [R1+0x1d0] ;  /* 0x0001d000010f7983 */ /* 0x001ea80000300800 */
[----:B------:R0:W-:Y:S04]  /*145b0*/  STL.64 [R1+0xc78], R24 ;  /* 0x000c781801007387 */ /* 0x0001e80000100a00 */
[----:B------:R-:W3:Y:S04]  /*145c0*/  LDL.LU R3, [R1+0xca8] ;  /* 0x000ca80001037983 */ /* 0x000ee80000300800 */
[----:B------:R-:W-:Y:S04]  /*145d0*/  STL.64 [R1+0xc0], R8 ;  /* 0x0000c00801007387 */ /* 0x000fe80000100a00 */
[----:B------:R-:W-:Y:S04]  /*145e0*/  STL.64 [R1+0xc8], R10 ;  /* 0x0000c80a01007387 */ /* 0x000fe80000100a00 */
[----:B------:R-:W4:Y:S04]  /*145f0*/  LDL.LU R29, [R1+0xca4] ;  /* 0x000ca400011d7983 */ /* 0x000f280000300800 */
[----:B------:R1:W-:Y:S04]  /*14600*/  STL.64 [R1+0xc80], R20 ;  /* 0x000c801401007387 */ /* 0x0003e80000100a00 */
[----:B0-----:R-:W3:Y:S04]  /*14610*/  LDL.LU R24, [R1+0x1a0] ;  /* 0x0001a00001187983 */ /* 0x001ee80000300800 */
[----:B------:R-:W3:Y:S01]  /*14620*/  LDL.LU R25, [R1+0x1a4] ;  /* 0x0001a40001197983 */ /* 0x000ee20000300800 */
[----:B-1----:R-:W-:-:S02]  /*14630*/  IMAD.MOV.U32 R21, RZ, RZ, R26 ;  /* 0x000000ffff157224 */ /* 0x002fc400078e001a */
[----:B------:R-:W-:Y:S01]  /*14640*/  IMAD.MOV.U32 R20, RZ, RZ, R27 ;  /* 0x000000ffff147224 */ /* 0x000fe200078e001b */
[----:B------:R-:W4:Y:S04]  /*14650*/  LDL.LU R26, [R1+0x1a8] ;  /* 0x0001a800011a7983 */ /* 0x000f280000300800 */
[----:B------:R-:W4:Y:S04]  /*14660*/  LDL.LU R27, [R1+0x1ac] ;  /* 0x0001ac00011b7983 */ /* 0x000f280000300800 */
[----:B--2---:R-:W0:Y:S04]  /*14670*/  LDSM.16.MT88.4 R12, [R15+UR4+0x10c00] ;  /* 0x010c00040f0c783b */ /* 0x004e280008004200 */
[----:B----4-:R1:W-:Y:S04]  /*14680*/  STL.64 [R1+0xc90], R26 ;  /* 0x000c901a01007387 */ /* 0x0103e80000100a00 */
[----:B---3--:R2:W-:Y:S01]  /*14690*/  STL.64 [R1+0xc88], R24 ;  /* 0x000c881801007387 */ /* 0x0085e20000100a00 */
[----:B-1----:R-:W-:-:S03]  /*146a0*/  IMAD.MOV.U32 R27, RZ, RZ, R29 ;  /* 0x000000ffff1b7224 */ /* 0x002fc600078e001d */
[----:B--2---:R-:W2:Y:S04]  /*146b0*/  LDL.LU R24, [R1+0x1c0] ;  /* 0x0001c00001187983 */ /* 0x004ea80000300800 */
[----:B------:R-:W2:Y:S04]  /*146c0*/  LDL.LU R25, [R1+0x1c4] ;  /* 0x0001c40001197983 */ /* 0x000ea80000300800 */
[----:B------:R-:W2:Y:S04]  /*146d0*/  LDL.LU R26, [R1+0x1c8] ;  /* 0x0001c800011a7983 */ /* 0x000ea80000300800 */
[----:B------:R-:W3:Y:S04]  /*146e0*/  LDL.LU R29, [R1+0xca0] ;  /* 0x000ca000011d7983 */ /* 0x000ee80000300800 */
[----:B------:R-:W-:Y:S04]  /*146f0*/  STL.64 [R1+0xc40], R6 ;  /* 0x000c400601007387 */ /* 0x000fe80000100a00 */
[----:B------:R1:W-:Y:S04]  /*14700*/  STL.64 [R1+0xc38], R4 ;  /* 0x000c380401007387 */ /* 0x0003e80000100a00 */
[----:B-1----:R-:W4:Y:S04]  /*14710*/  LDL.LU R4, [R1+0x190] ;  /* 0x0001900001047983 */ /* 0x002f280000300800 */
[----:B------:R-:W4:Y:S04]  /*14720*/  LDL.LU R5, [R1+0x194] ;  /* 0x0001940001057983 */ /* 0x000f280000300800 */
[----:B------:R-:W4:Y:S04]  /*14730*/  LDL.LU R6, [R1+0x198] ;  /* 0x0001980001067983 */ /* 0x000f280000300800 */
[----:B------:R-:W4:Y:S04]  /*14740*/  LDL.LU R7, [R1+0x19c] ;  /* 0x00019c0001077983 */ /* 0x000f280000300800 */
[----:B0-----:R-:W-:Y:S04]  /*14750*/  STL.64 [R1+0xc28], R14 ;  /* 0x000c280e01007387 */ /* 0x001fe80000100a00 */
[----:B------:R0:W-:Y:S02]  /*14760*/  STL.64 [R1+0xc20], R12 ;  /* 0x000c200c01007387 */ /* 0x0001e40000100a00 */
[----:B0-----:R-:W-:-:S02]  /*14770*/  IMAD.MOV.U32 R12, RZ, RZ, R28 ;  /* 0x000000ffff0c7224 */ /* 0x001fc400078e001c */
[----:B------:R-:W-:Y:S01]  /*14780*/  IMAD.MOV.U32 R13, RZ, RZ, R2 ;  /* 0x000000ffff0d7224 */ /* 0x000fe200078e0002 */
[----:B------:R-:W4:Y:S04]  /*14790*/  LDL.LU R28, [R1+0xc9c] ;  /* 0x000c9c00011c7983 */ /* 0x000f280000300800 */
[----:B------:R-:W4:Y:S04]  /*147a0*/  LDL.LU R2, [R1+0xc98] ;  /* 0x000c980001027983 */ /* 0x000f280000300800 */
[----:B------:R-:W-:Y:S04]  /*147b0*/  STL.64 [R1+0xc58], R12 ;  /* 0x000c580c01007387 */ /* 0x000fe80000100a00 */
[----:B---3--:R-:W0:Y:S04]  /*147c0*/  LDSM.16.MT88.4 R16, [R29+UR4+0x10c00] ;  /* 0x010c00041d10783b */ /* 0x008e280008004200 */
[----:B------:R-:W2:Y:S04]  /*147d0*/  LDSM.16.MT88.4 R8, [R29+UR4+0x10800] ;  /* 0x010800041d08783b */ /* 0x000ea80008004200 */
[----:B0-----:R-:W-:Y:S04]  /*147e0*/  STL.64 [R1+0xba0], R18 ;  /* 0x000ba01201007387 */ /* 0x001fe80000100a00 */
[----:B------:R0:W-:Y:S04]  /*147f0*/  STL.64 [R1+0xb98], R16 ;  /* 0x000b981001007387 */ /* 0x0001e80000100a00 */
[----:B0-----:R-:W3:Y:S04]  /*14800*/  LDL.LU R16, [R1+0x170] ;  /* 0x0001700001107983 */ /* 0x001ee80000300800 */
[----:B------:R-:W3:Y:S04]  /*14810*/  LDL.LU R17, [R1+0x174] ;  /* 0x0001740001117983 */ /* 0x000ee80000300800 */
[----:B------:R-:W4:Y:S04]  /*14820*/  LDL.LU R18, [R1+0x178] ;  /* 0x0001780001127983 */ /* 0x000f280000300800 */
[----:B------:R-:W4:Y:S01]  /*14830*/  LDL.LU R19, [R1+0x17c] ;  /* 0x00017c0001137983 */ /* 0x000f220000300800 */
[----:B------:R-:W-:-:S02]  /*14840*/  IMAD.MOV.U32 R12, RZ, RZ, R23 ;  /* 0x000000ffff0c7224 */ /* 0x000fc400078e0017 */
[----:B------:R-:W-:Y:S02]  /*14850*/  IMAD.MOV.U32 R13, RZ, RZ, R22 ;  /* 0x000000ffff0d7224 */ /* 0x000fe400078e0016 */
[----:B--2---:R-:W-:Y:S01]  /*14860*/  HMMA.16816.F32.BF16 R20, R8, R20, R24 ;  /* 0x000000140814723c */ /* 0x004fe20000041818 */
[----:B----4-:R-:W-:Y:S04]  /*14870*/  STL.64 [R1+0xc68], R18 ;  /* 0x000c681201007387 */ /* 0x010fe80000100a00 */
[----:B---3--:R0:W-:Y:S04]  /*14880*/  STL.64 [R1+0xc60], R16 ;  /* 0x000c601001007387 */ /* 0x0081e80000100a00 */
[----:B0-----:R-:W2:Y:S04]  /*14890*/  LDL.LU R16, [R1+0x180] ;  /* 0x0001800001107983 */ /* 0x001ea80000300800 */
[----:B------:R-:W2:Y:S04]  /*148a0*/  LDL.LU R17, [R1+0x184] ;  /* 0x0001840001117983 */ /* 0x000ea80000300800 */
[----:B------:R-:W2:Y:S04]  /*148b0*/  LDL.LU R18, [R1+0x188] ;  /* 0x0001880001127983 */ /* 0x000ea80000300800 */
[----:B------:R-:W3:Y:S04]  /*148c0*/  LDL.LU.64 R26, [R1+0xc90] ;  /* 0x000c9000011a7983 */ /* 0x000ee80000300a00 */
[----:B------:R-:W3:Y:S04]  /*148d0*/  LDL.LU.64 R24, [R1+0xc88] ;  /* 0x000c880001187983 */ /* 0x000ee80000300a00 */
[----:B------:R0:W-:Y:S04]  /*148e0*/  STL.64 [R1+0xb0], R20 ;  /* 0x0000b01401007387 */ /* 0x0001e80000100a00 */
[----:B------:R3:W-:Y:S04]  /*148f0*/  STL [R1+0xb8], R22 ;  /* 0x0000b81601007387 */ /* 0x0007e80000100800 */
[----:B0-----:R-:W3:Y:S01]  /*14900*/  LDL.LU.64 R20, [R1+0xc80] ;  /* 0x000c800001147983 */ /* 0x001ee20000300a00 */
[----:B------:R-:W-:-:S02]  /*14910*/  IMAD.MOV.U32 R19, RZ, RZ, R2 ;  /* 0x000000ffff137224 */ /* 0x000fc400078e0002 */
[----:B------:R-:W-:-:S05]  /*14920*/  IMAD.MOV.U32 R2, RZ, RZ, R23 ;  /* 0x000000ffff027224 */ /* 0x000fca00078e0017 */
[----:B------:R-:W-:Y:S01]  /*14930*/  STL [R1+0xbc4], R2 ;  /* 0x000bc40201007387 */ /* 0x000fe20000100800 */
[----:B---3--:R-:W-:Y:S03]  /*14940*/  HMMA.16816.F32.BF16 R20, R8, R20, R24 ;  /* 0x000000140814723c */ /* 0x008fe60000041818 */
[----:B------:R-:W3:-:S15]  /*14950*/  LDL.LU.64 R24, [R1+0xc78] ;  /* 0x000c780001187983 */ /* 0x000ede0000300a00 */
[----:B------:R-:W-:-:S05]  /*14960*/  NOP ;  /* 0x0000000000007918 */ /* 0x000fca0000000000 */
[----:B------:R0:W-:Y:S04]  /*14970*/  STL.64 [R1+0xa0], R20 ;  /* 0x0000a01401007387 */ /* 0x0001e80000100a00 */
[----:B0-----:R-:W4:Y:S01]  /*14980*/  LDL.LU.64 R20, [R1+0xc70] ;  /* 0x000c700001147983 */ /* 0x001f220000300a00 */
[----:B------:R-:W-:Y:S02]  /*14990*/  IMAD.MOV.U32 R26, RZ, RZ, R22 ;  /* 0x000000ffff1a7224 */ /* 0x000fe400078e0016 */
[----:B------:R-:W-:-:S03]  /*149a0*/  IMAD.MOV.U32 R27, RZ, RZ, R23 ;  /* 0x000000ffff1b7224 */ /* 0x000fc600078e0017 */
[----:B------:R0:W-:Y:S04]  /*149b0*/  STL [R1+0xbcc], R26 ;  /* 0x000bcc1a01007387 */ /* 0x0001e80000100800 */
[----:B------:R-:W-:Y:S01]  /*149c0*/  STL [R1+0xbc8], R27 ;  /* 0x000bc81b01007387 */ /* 0x000fe20000100800 */
[----:B----4-:R-:W-:Y:S03]  /*149d0*/  HMMA.16816.F32.BF16 R4, R8, R20, R4 ;  /* 0x000000140804723c */ /* 0x010fe60000041804 */
[----:B------:R-:W4:-:S15]  /*149e0*/  LDL.LU R20, [R1+0x150] ;  /* 0x0001500001147983 */ /* 0x000f1e0000300800 */
[----:B------:R-:W-:-:S05]  /*149f0*/  NOP ;  /* 0x0000000000007918 */ /* 0x000fca0000000000 */
[----:B------:R1:W-:Y:S04]  /*14a00*/  STL.64 [R1+0x90], R4 ;  /* 0x0000900401007387 */ /* 0x0003e80000100a00 */
[----:B------:R-:W-:Y:S04]  /*14a10*/  STL.64 [R1+0x98], R6 ;  /* 0x0000980601007387 */ /* 0x000fe80000100a00 */
[----:B------:R-:W4:Y:S04]  /*14a20*/  LDL.LU R21, [R1+0x154] ;  /* 0x0001540001157983 */ /* 0x000f280000300800 */
[----:B------:R-:W3:Y:S04]  /*14a30*/  LDL.LU R22, [R1+0x158] ;  /* 0x0001580001167983 */ /* 0x000ee80000300800 */
[----:B------:R-:W3:Y:S01]  /*14a40*/  LDL.LU R23, [R1+0x15c] ;  /* 0x00015c0001177983 */ /* 0x000ee20000300800 */
[----:B--2---:R-:W-:-:S15]  /*14a50*/  HMMA.16816.F32.BF16 R12, R8, R12, R16 ;  /* 0x0000000c080c723c */ /* 0x004fde0000041810 */
[----:B------:R-:W-:-:S09]  /*14a60*/  NOP ;  /* 0x0000000000007918 */ /* 0x000fd20000000000 */
[----:B0-----:R-:W-:Y:S01]  /*14a70*/  MOV R26, R13 ;  /* 0x0000000d001a7202 */ /* 0x001fe20000000f00 */
[----:B---3--:R-:W-:Y:S04]  /*14a80*/  STL.64 [R1+0xc50], R22 ;  /* 0x000c501601007387 */ /* 0x008fe80000100a00 */
[----:B----4-:R0:W-:Y:S04]  /*14a90*/  STL.64 [R1+0xc48], R20 ;  /* 0x000c481401007387 */ /* 0x0101e80000100a00 */
[----:B-1----:R-:W2:Y:S04]  /*14aa0*/  LDL.LU R4, [R1] ;  /* 0x0000000001047983 */ /* 0x002ea80000300800 */
[----:B------:R-:W2:Y:S04]  /*14ab0*/  LDL.LU R5, [R1+0x4] ;  /* 0x0000040001057983 */ /* 0x000ea80000300800 */
[----:B0-----:R-:W2:Y:S04]  /*14ac0*/  LDL.LU R20, [R1+0x160] ;  /* 0x0001600001147983 */ /* 0x001ea80000300800 */
[----:B------:R-:W3:Y:S04]  /*14ad0*/  LDL.LU.64 R18, [R1+0xc68] ;  /* 0x000c680001127983 */ /* 0x000ee80000300a00 */
[----:B------:R-:W3:Y:S04]  /*14ae0*/  LDL.LU.64 R16, [R1+0xc60] ;  /* 0x000c600001107983 */ /* 0x000ee80000300a00 */
[----:B------:R0:W-:Y:S04]  /*14af0*/  STL [R1+0x80], R12 ;  /* 0x0000800c01007387 */ /* 0x0001e80000100800 */
[----:B0-----:R-:W3:Y:S01]  /*14b00*/  LDL.LU.64 R12, [R1+0xc58] ;  /* 0x000c5800010c7983 */ /* 0x001ee20000300a00 */
[----:B------:R-:W-:-:S02]  /*14b10*/  IMAD.MOV.U32 R27, RZ, RZ, R14 ;  /* 0x000000ffff1b7224 */ /* 0x000fc400078e000e */
[----:B------:R-:W-:Y:S02]  /*14b20*/  IMAD.MOV.U32 R2, RZ, RZ, R15 ;  /* 0x000000ffff027224 */ /* 0x000fe400078e000f */
[----:B------:R-:W-:Y:S02]  /*14b30*/  IMAD.MOV.U32 R21, RZ, RZ, R28 ;  /* 0x000000ffff157224 */ /* 0x000fe400078e001c */
[----:B------:R-:W-:Y:S01]  /*14b40*/  IMAD.MOV.U32 R22, RZ, RZ, R3 ;  /* 0x000000ffff167224 */ /* 0x000fe200078e0003 */
[----:B------:R-:W-:Y:S01]  /*14b50*/  STL [R1+0xbd8], R2 ;  /* 0x000bd80201007387 */ /* 0x000fe20000100800 */
[----:B------:R-:W-:Y:S01]  /*14b60*/  IMAD.MOV.U32 R23, RZ, RZ, R0 ;  /* 0x000000ffff177224 */ /* 0x000fe200078e0000 */
[----:B---3--:R-:W-:-:S15]  /*14b70*/  HMMA.16816.F32.BF16 R12, R8, R12, R16 ;  /* 0x0000000c080c723c */ /* 0x008fde0000041810 */
[----:B------:R-:W-:-:S09]  /*14b80*/  NOP ;  /* 0x0000000000007918 */ /* 0x000fd20000000000 */
[----:B------:R-:W-:Y:S02]  /*14b90*/  IMAD.MOV.U32 R29, RZ, RZ, R12 ;  /* 0x000000ffff1d7224 */ /* 0x000fe400078e000c */
[----:B------:R-:W-:Y:S01]  /*14ba0*/  IMAD.MOV.U32 R28, RZ, RZ, R13 ;  /* 0x000000ffff1c7224 */ /* 0x000fe200078e000d */
[----:B------:R-:W3:Y:S01]  /*14bb0*/  LDL.LU R12, [R1+0xd0] ;  /* 0x0000d000010c7983 */ /* 0x000ee20000300800 */
[----:B------:R-:W-:Y:S02]  /*14bc0*/  IMAD.MOV.U32 R3, RZ, RZ, R14 ;  /* 0x000000ffff037224 */ /* 0x000fe400078e000e */
[----:B------:R-:W-:Y:S01]  /*14bd0*/  IMAD.MOV.U32 R0, RZ, RZ, R15 ;  /* 0x000000ffff007224 */ /* 0x000fe200078e000f */
[----:B------:R-:W3:Y:S04]  /*14be0*/  LDL.LU R13, [R1+0xd4] ;  /* 0x0000d400010d7983 */ /* 0x000ee80000300800 */
[----:B------:R-:W3:Y:S04]  /*14bf0*/  LDL.LU R14, [R1+0xd8] ;  /* 0x0000d800010e7983 */ /* 0x000ee80000300800 */
        /* <DEDUP_REMOVED lines=8> */
[----:B--2---:R0:W-:Y:S04]  /*14c80*/  STL.64 [R1+0xbf0], R18 ;  /* 0x000bf01201007387 */ /* 0x0041e80000100a00 */
[----:B0-----:R-:W2:Y:S01]  /*14c90*/  LDL.LU.64 R18, [R1+0x38] ;  /* 0x0000380001127983 */ /* 0x001ea20000300a00 */
[C---:B------:R-:W-:Y:S03]  /*14ca0*/  HMMA.16816.F32.BF16 R4, R8.reuse, R4, R20 ;  /* 0x000000040804723c */ /* 0x040fe60000041814 */
[----:B--2---:R0:W-:Y:S04]  /*14cb0*/  STL.64 [R1+0xc00], R18 ;  /* 0x000c001201007387 */ /* 0x0041e80000100a00 */
[----:B------:R-:W2:Y:S04]  /*14cc0*/  LDL.LU R16, [R1+0x130] ;  /* 0x0001300001107983 */ /* 0x000ea80000300800 */
[----:B------:R-:W2:Y:S04]  /*14cd0*/  LDL.LU R17, [R1+0x134] ;  /* 0x0001340001117983 */ /* 0x000ea80000300800 */
[----:B0-----:R-:W4:Y:S04]  /*14ce0*/  LDL.LU R18, [R1+0x138] ;  /* 0x0001380001127983 */ /* 0x001f280000300800 */
[----:B------:R-:W4:Y:S04]  /*14cf0*/  LDL.LU R19, [R1+0x13c] ;  /* 0x00013c0001137983 */ /* 0x000f280000300800 */
[----:B----4-:R0:W-:Y:S04]  /*14d00*/  STL.64 [R1+0xc10], R18 ;  /* 0x000c101201007387 */ /* 0x0101e80000100a00 */
[----:B--2---:R-:W-:Y:S04]  /*14d10*/  STL.64 [R1+0xc08], R16 ;  /* 0x000c081001007387 */ /* 0x004fe80000100a00 */
[----:B0-----:R-:W2:Y:S04]  /*14d20*/  LDL.LU.64 R18, [R1+0x58] ;  /* 0x0000580001127983 */ /* 0x001ea80000300a00 */
[----:B------:R-:W-:Y:S04]  /*14d30*/  STL [R1+0xbdc], R29 ;  /* 0x000bdc1d01007387 */ /* 0x000fe80000100800 */
[----:B------:R-:W4:Y:S04]  /*14d40*/  LDL.LU.64 R22, [R1+0xc50] ;  /* 0x000c500001167983 */ /* 0x000f280000300a00 */
[----:B------:R-:W4:Y:S04]  /*14d50*/  LDL.LU.64 R20, [R1+0xc48] ;  /* 0x000c480001147983 */ /* 0x000f280000300a00 */
[----:B------:R-:W-:Y:S04]  /*14d60*/  STL.64 [R1+0x60], R4 ;  /* 0x0000600401007387 */ /* 0x000fe80000100a00 */
[----:B------:R0:W-:Y:S04]  /*14d70*/  STL.64 [R1+0x68], R6 ;  /* 0x0000680601007387 */ /* 0x0001e80000100a00 */
[----:B0-----:R-:W3:Y:S04]  /*14d80*/  LDL.LU.64 R6, [R1+0xc40] ;  /* 0x000c400001067983 */ /* 0x001ee80000300a00 */
[----:B------:R-:W2:Y:S04]  /*14d90*/  LDL.LU.64 R4, [R1+0xc38] ;  /* 0x000c380001047983 */ /* 0x000ea80000300a00 */
[----:B------:R0:W-:Y:S04]  /*14da0*/  STL.64 [R1+0xbd0], R26 ;  /* 0x000bd01a01007387 */ /* 0x0001e80000100a00 */
[----:B0-----:R-:W2:Y:S01]  /*14db0*/  LDL.LU.64 R26, [R1+0x48] ;  /* 0x00004800011a7983 */ /* 0x001ea20000300a00 */
[C---:B----4-:R-:W-:Y:S07]  /*14dc0*/  HMMA.16816.F32.BF16 R20, R8.reuse, R24, R20 ;  /* 0x000000180814723c */ /* 0x050fee0000041814 */
[----:B---3--:R-:W-:Y:S01]  /*14dd0*/  IMAD.MOV.U32 R25, RZ, RZ, R6 ;  /* 0x000000ffff197224 */ /* 0x008fe200078e0006 */
[----:B--2---:R-:W-:Y:S01]  /*14de0*/  HMMA.16816.F32.BF16 R8, R8, R4, R12 ;  /* 0x000000040808723c */ /* 0x004fe2000004180c */
[----:B------:R0:W-:Y:S04]  /*14df0*/  STL.64 [R1+0xc18], R26 ;  /* 0x000c181a01007387 */ /* 0x0001e80000100a00 */
[----:B------:R-:W2:Y:S04]  /*14e00*/  LDL.LU R24, [R1+0x140] ;  /* 0x0001400001187983 */ /* 0x000ea80000300800 */
[----:B------:R-:W3:Y:S01]  /*14e10*/  LDL.LU R6, [R1+0xc34] ;  /* 0x000c340001067983 */ /* 0x000ee20000300800 */
[----:B0-----:R-:W-:-:S03]  /*14e20*/  IMAD.MOV.U32 R26, RZ, RZ, R7 ;  /* 0x000000ffff1a7224 */ /* 0x001fc600078e0007 */
[----:B------:R-:W3:Y:S04]  /*14e30*/  LDL.LU R7, [R1+0xc30] ;  /* 0x000c300001077983 */ /* 0x000ee80000300800 */
[----:B------:R-:W2:Y:S04]  /*14e40*/  LDL.LU R27, [R1+0x14c] ;  /* 0x00014c00011b7983 */ /* 0x000ea80000300800 */
[----:B------:R0:W-:Y:S04]  /*14e50*/  STL.64 [R1+0xb30], R22 ;  /* 0x000b301601007387 */ /* 0x0001e80000100a00 */
[----:B------:R1:W-:Y:S04]  /*14e60*/  STL.64 [R1+0xb28], R20 ;  /* 0x000b281401007387 */ /* 0x0003e80000100a00 */
[----:B0-----:R-:W4:Y:S04]  /*14e70*/  LDL.LU R22, [R1+0x8] ;  /* 0x0000080001167983 */ /* 0x001f280000300800 */
[----:B------:R-:W4:Y:S04]  /*14e80*/  LDL.LU R23, [R1+0xc] ;  /* 0x00000c0001177983 */ /* 0x000f280000300800 */
[----:B------:R-:W2:Y:S04]  /*14e90*/  LDL.LU.64 R14, [R1+0xc28] ;  /* 0x000c2800010e7983 */ /* 0x000ea80000300a00 */
[----:B------:R-:W2:Y:S01]  /*14ea0*/  LDL.LU.64 R12, [R1+0xc20] ;  /* 0x000c2000010c7983 */ /* 0x000ea20000300a00 */
[----:B-1----:R-:W-:-:S02]  /*14eb0*/  IMAD.MOV.U32 R21, RZ, RZ, R18 ;  /* 0x000000ffff157224 */ /* 0x002fc400078e0012 */
[----:B------:R-:W-:Y:S01]  /*14ec0*/  IMAD.MOV.U32 R20, RZ, RZ, R19 ;  /* 0x000000ffff147224 */ /* 0x000fe200078e0013 */
[----:B---3--:R0:W-:Y:S04]  /*14ed0*/  STL.64 [R1+0xbf8], R6 ;  /* 0x000bf80601007387 */ /* 0x0081e80000100a00 */
[----:B------:R-:W3:Y:S04]  /*14ee0*/  LDL.LU R4, [R1+0x120] ;  /* 0x0001200001047983 */ /* 0x000ee80000300800 */
[----:B------:R-:W3:Y:S04]  /*14ef0*/  LDL.LU R5, [R1+0x124] ;  /* 0x0001240001057983 */ /* 0x000ee80000300800 */
[----:B0-----:R-:W3:Y:S04]  /*14f00*/  LDL.LU R6, [R1+0x128] ;  /* 0x0001280001067983 */ /* 0x001ee80000300800 */
[----:B------:R-:W3:Y:S01]  /*14f10*/  LDL.LU R7, [R1+0x12c] ;  /* 0x00012c0001077983 */ /* 0x000ee20000300800 */
[C---:B--2---:R-:W-:Y:S03]  /*14f20*/  HMMA.16816.F32.BF16 R24, R12.reuse, R18, R24 ;  /* 0x000000120c18723c */ /* 0x044fe60000041818 */
[----:B------:R0:W-:Y:S04]  /*14f30*/  STL.64 [R1+0xb40], R10 ;  /* 0x000b400a01007387 */ /* 0x0001e80000100a00 */
[----:B------:R-:W-:Y:S04]  /*14f40*/  STL.64 [R1+0xb38], R8 ;  /* 0x000b380801007387 */ /* 0x000fe80000100a00 */
[----:B0-----:R-:W2:Y:S04]  /*14f50*/  LDL.LU R10, [R1+0x18] ;  /* 0x00001800010a7983 */ /* 0x001ea80000300800 */
[----:B------:R-:W2:Y:S08]  /*14f60*/  LDL.LU R11, [R1+0x1c] ;  /* 0x00001c00010b7983 */ /* 0x000eb00000300800 */
[----:B------:R-:W-:Y:S04]  /*14f70*/  STL.64 [R1+0x670], R24 ;  /* 0x0006701801007387 */ /* 0x000fe80000100a00 */
[----:B------:R0:W-:Y:S04]  /*14f80*/  STL.64 [R1+0x678], R26 ;  /* 0x0006781a01007387 */ /* 0x0001e80000100a00 */
[----:B0-----:R-:W4:Y:S04]  /*14f90*/  LDL.LU.64 R26, [R1+0xc18] ;  /* 0x000c1800011a7983 */ /* 0x001f280000300a00 */
[----:B------:R-:W4:Y:S04]  /*14fa0*/  LDL.LU.64 R18, [R1+0xc10] ;  /* 0x000c100001127983 */ /* 0x000f280000300a00 */
[----:B------:R-:W4:Y:S02]  /*14fb0*/  LDL.LU.64 R16, [R1+0xc08] ;  /* 0x000c080001107983 */ /* 0x000f240000300a00 */
[----:B----4-:R-:W-:-:S15]  /*14fc0*/  HMMA.16816.F32.BF16 R16, R12, R26, R16 ;  /* 0x0000001a0c10723c */ /* 0x010fde0000041810 */
[----:B------:R-:W-:-:S08]  /*14fd0*/  NOP ;  /* 0x0000000000007918 */ /* 0x000fd00000000000 */
[----:B------:R-:W-:Y:S04]  /*14fe0*/  STL.64 [R1+0x660], R16 ;  /* 0x0006601001007387 */ /* 0x000fe80000100a00 */
[----:B------:R0:W-:Y:S04]  /*14ff0*/  STL.64 [R1+0x668], R18 ;  /* 0x0006681201007387 */ /* 0x0001e80000100a00 */
[----:B0-----:R-:W3:Y:S01]  /*15000*/  LDL.LU.64 R18, [R1+0xc00] ;  /* 0x000c000001127983 */ /* 0x001ee20000300a00 */
[----:B------:R-:W-:-:S03]  /*15010*/  IMAD.MOV.U32 R29, RZ, RZ, R26 ;  /* 0x000000ffff1d7224 */ /* 0x000fc600078e001a */
[----:B------:R-:W4:Y:S01]  /*15020*/  LDL.LU R24, [R1+0xf0] ;  /* 0x0000f00001187983 */ /* 0x000f220000300800 */
[----:B------:R-:W-:-:S03]  /*15030*/  IMAD.MOV.U32 R2, RZ, RZ, R27 ;  /* 0x000000ffff027224 */ /* 0x000fc600078e001b */
[----:B------:R-:W4:Y:S04]  /*15040*/  LDL.LU R25, [R1+0xf4] ;  /* 0x0000f40001197983 */ /* 0x000f280000300800 */
[----:B------:R-:W4:Y:S04]  /*15050*/  LDL.LU R26, [R1+0xf8] ;  /* 0x0000f800011a7983 */ /* 0x000f280000300800 */
[----:B------:R-:W4:Y:S01]  /*15060*/  LDL.LU R27, [R1+0xfc] ;  /* 0x0000fc00011b7983 */ /* 0x000f220000300800 */
[----:B---3--:R-:W-:-:S15]  /*15070*/  HMMA.16816.F32.BF16 R4, R12, R18, R4 ;  /* 0x000000120c04723c */ /* 0x008fde0000041804 */
[----:B------:R-:W-:-:S08]  /*15080*/  NOP ;  /* 0x0000000000007918 */ /* 0x000fd00000000000 */
[----:B------:R-:W-:Y:S04]  /*15090*/  STL.64 [R1+0x650], R4 ;  /* 0x0006500401007387 */ /* 0x000fe80000100a00 */
[----:B------:R0:W-:Y:S04]  /*150a0*/  STL.64 [R1+0x658], R6 ;  /* 0x0006580601007387 */ /* 0x0001e80000100a00 */
[----:B0-----:R-:W3:Y:S01]  /*150b0*/  LDL.LU.64 R6, [R1+0xbf8] ;  /* 0x000bf80001067983 */ /* 0x001ee20000300a00 */
[----:B------:R-:W-:Y:S02]  /*150c0*/  IMAD.MOV.U32 R5, RZ, RZ, R18 ;  /* 0x000000ffff057224 */ /* 0x000fe400078e0012 */
[----:B------:R-:W-:-:S02]  /*150d0*/  IMAD.MOV.U32 R4, RZ, RZ, R19 ;  /* 0x000000ffff047224 */ /* 0x000fc400078e0013 */
[----:B------:R-:W2:Y:S04]  /*150e0*/  LDL.LU.64 R18, [R1+0xbf0] ;  /* 0x000bf00001127983 */ /* 0x000ea80000300a00 */
[----:B---3--:R-:W-:Y:S04]  /*150f0*/  STL.64 [R1+0xbb0], R6 ;  /* 0x000bb00601007387 */ /* 0x008fe80000100a00 */
[----:B------:R0:W-:Y:S04]  /*15100*/  STL.64 [R1+0xba8], R4 ;  /* 0x000ba80401007387 */ /* 0x0001e80000100a00 */
[----:B0-----:R-:W2:Y:S04]  /*15110*/  LDL.LU R4, [R1+0x110] ;  /* 0x0001100001047983 */ /* 0x001ea80000300800 */
[----:B------:R-:W2:Y:S04]  /*15120*/  LDL.LU R5, [R1+0x114] ;  /* 0x0001140001057983 */ /* 0x000ea80000300800 */
[----:B------:R-:W2:Y:S04]  /*15130*/  LDL.LU R6, [R1+0x118] ;  /* 0x0001180001067983 */ /* 0x000ea80000300800 */
[----:B------:R-:W2:Y:S02]  /*15140*/  LDL.LU R7, [R1+0x11c] ;  /* 0x00011c0001077983 */ /* 0x000ea40000300800 */
[----:B--2---:R-:W-:-:S15]  /*15150*/  HMMA.16816.F32.BF16 R4, R12, R18, R4 ;  /* 0x000000120c04723c */ /* 0x004fde0000041804 */
[----:B------:R-:W-:-:S08]  /*15160*/  NOP ;  /* 0x0000000000007918 */ /* 0x000fd00000000000 */
[----:B------:R0:W-:Y:S04]  /*15170*/  STL.64 [R1+0x640], R4 ;  /* 0x0006400401007387 */ /* 0x0001e80000100a00 */
[----:B------:R-:W-:Y:S01]  /*15180*/  STL.64 [R1+0x648], R6 ;  /* 0x0006480601007387 */ /* 0x000fe20000100a00 */
[----:B0-----:R-:W-:Y:S02]  /*15190*/  IMAD.MOV.U32 R5, RZ, RZ, R18 ;  /* 0x000000ffff057224 */ /* 0x001fe400078e0012 */
[----:B------:R-:W-:Y:S02]  /*151a0*/  IMAD.MOV.U32 R4, RZ, RZ, R19 ;  /* 0x000000ffff047224 */ /* 0x000fe400078e0013 */
[----:B------:R-:W2:Y:S04]  /*151b0*/  LDL.LU.64 R18, [R1+0xbe8] ;  /* 0x000be80001127983 */ /* 0x000ea80000300a00 */
[----:B------:R-:W2:Y:S04]  /*151c0*/  LDL.LU.64 R16, [R1+0xbe0] ;  /* 0x000be00001107983 */ /* 0x000ea80000300a00 */
[----:B------:R0:W-:Y:S01]  /*151d0*/  STL.64 [R1+0xb48], R10 ;  /* 0x000b480a01007387 */ /* 0x0001e20000100a00 */
[----:B--2---:R-:W-:Y:S07]  /*151e0*/  HMMA.16816.F32.BF16 R16, R12, R10, R16 ;  /* 0x0000000a0c10723c */ /* 0x004fee0000041810 */
[----:B0-----:R-:W-:-:S02]  /*151f0*/  IMAD.MOV.U32 R10, RZ, RZ, R5 ;  /* 0x000000ffff0a7224 */ /* 0x001fc400078e0005 */
[----:B------:R-:W-:-:S14]  /*15200*/  IMAD.MOV.U32 R11, RZ, RZ, R4 ;  /* 0x000000ffff0b7224 */ /* 0x000fdc00078e0004 */
[----:B------:R0:W-:Y:S04]  /*15210*/  STL.64 [R1+0x630], R16 ;  /* 0x0006301001007387 */ /* 0x0001e80000100a00 */
[----:B------:R1:W-:Y:S04]  /*15220*/  STL.64 [R1+0x638], R18 ;  /* 0x0006381201007387 */ /* 0x0003e80000100a00 */
[----:B0-----:R-:W2:Y:S04]  /*15230*/  LDL.LU R16, [R1+0xc0] ;  /* 0x0000c00001107983 */ /* 0x001ea80000300800 */
[----:B------:R-:W2:Y:S04]  /*15240*/  LDL.LU R17, [R1+0xc4] ;  /* 0x0000c40001117983 */ /* 0x000ea80000300800 */
[----:B-1----:R-:W2:Y:S04]  /*15250*/  LDL.LU R18, [R1+0xc8] ;  /* 0x0000c80001127983 */ /* 0x002ea80000300800 */
[----:B------:R-:W2:Y:S04]  /*15260*/  LDL.LU R19, [R1+0xcc] ;  /* 0x0000cc0001137983 */ /* 0x000ea80000300800 */
[----:B------:R-:W3:Y:S04]  /*15270*/  LDL.LU R4, [R1+0xe0] ;  /* 0x0000e00001047983 */ /* 0x000ee80000300800 */
[----:B------:R-:W3:Y:S04]  /*15280*/  LDL.LU R5, [R1+0xe4] ;  /* 0x0000e40001057983 */ /* 0x000ee80000300800 */
[----:B------:R-:W3:Y:S04]  /*15290*/  LDL.LU R6, [R1+0xe8] ;  /* 0x0000e80001067983 */ /* 0x000ee80000300800 */
[----:B------:R-:W3:Y:S04]  /*152a0*/  LDL.LU R7, [R1+0xec] ;  /* 0x0000ec0001077983 */ /* 0x000ee80000300800 */
[----:B------:R0:W-:Y:S04]  /*152b0*/  STL.64 [R1+0xb58], R10 ;  /* 0x000b580a01007387 */ /* 0x0001e80000100a00 */
[----:B------:R-:W2:Y:S04]  /*152c0*/  LDL.LU R8, [R1+0x90] ;  /* 0x0000900001087983 */ /* 0x000ea80000300800 */
[----:B------:R-:W2:Y:S04]  /*152d0*/  LDL.LU R9, [R1+0x94] ;  /* 0x0000940001097983 */ /* 0x000ea80000300800 */
[----:B0-----:R-:W3:Y:S04]  /*152e0*/  LDL.LU R10, [R1+0x98] ;  /* 0x00009800010a7983 */ /* 0x001ee80000300800 */
[----:B------:R-:W3:Y:S01]  /*152f0*/  LDL.LU R11, [R1+0x9c] ;  /* 0x00009c00010b7983 */ /* 0x000ee20000300800 */
[----:B----4-:R-:W-:Y:S03]  /*15300*/  HMMA.16816.F32.BF16 R24, R12, R22, R24 ;  /* 0x000000160c18723c */ /* 0x010fe60000041818 */
[----:B---3--:R0:W-:Y:S04]  /*15310*/  STL.64 [R1+0xb68], R10 ;  /* 0x000b680a01007387 */ /* 0x0081e80000100a00 */
[----:B--2---:R-:W-:Y:S01]  /*15320*/  STL.64 [R1+0xb60], R8 ;  /* 0x000b600801007387 */ /* 0x004fe20000100a00 */
[----:B0-----:R-:W-:-:S02]  /*15330*/  IMAD.MOV.U32 R10, RZ, RZ, R29 ;  /* 0x000000ffff0a7224 */ /* 0x001fc400078e001d */
[----:B------:R-:W-:Y:S01]  /*15340*/  IMAD.MOV.U32 R11, RZ, RZ, R2 ;  /* 0x000000ffff0b7224 */ /* 0x000fe200078e0002 */
[----:B------:R-:W2:Y:S04]  /*15350*/  LDL.LU R29, [R1+0xbdc] ;  /* 0x000bdc00011d7983 */ /* 0x000ea80000300800 */
[----:B------:R-:W3:Y:S04]  /*15360*/  LDL.LU R2, [R1+0xbd8] ;  /* 0x000bd80001027983 */ /* 0x000ee80000300800 */
[----:B------:R-:W-:Y:S04]  /*15370*/  STL.64 [R1+0xb80], R10 ;  /* 0x000b800a01007387 */ /* 0x000fe80000100a00 */
[----:B------:R-:W-:Y:S04]  /*15380*/  STL.64 [R1+0x620], R24 ;  /* 0x0006201801007387 */ /* 0x000fe80000100a00 */
[----:B------:R0:W-:Y:S04]  /*15390*/  STL.64 [R1+0x628], R26 ;  /* 0x0006281a01007387 */ /* 0x0001e80000100a00 */
[----:B0-----:R-:W4:Y:S01]  /*153a0*/  LDL.LU.64 R26, [R1+0xbd0] ;  /* 0x000bd000011a7983 */ /* 0x001f220000300a00 */
[----:B------:R-:W-:-:S03]  /*153b0*/  IMAD.MOV.U32 R11, RZ, RZ, R20 ;  /* 0x000000ffff0b7224 */ /* 0x000fc600078e0014 */
[----:B------:R0:W-:Y:S01]  /*153c0*/  STL.64 [R1+0xb50], R22 ;  /* 0x000b501601007387 */ /* 0x0001e20000100a00 */
[----:B------:R-:W-:-:S03]  /*153d0*/  IMAD.MOV.U32 R10, RZ, RZ, R21 ;  /* 0x000000ffff0a7224 */ /* 0x000fc600078e0015 */
[----:B------:R-:W2:Y:S01]  /*153e0*/  LDL.LU R20, [R1+0x80] ;  /* 0x0000800001147983 */ /* 0x000ea20000300800 */
[----:B----4-:R-:W-:Y:S01]  /*153f0*/  IMAD.MOV.U32 R21, RZ, RZ, R26 ;  /* 0x000000ffff157224 */ /* 0x010fe200078e001a */
[----:B0-----:R-:W-:Y:S02]  /*15400*/  MOV R22, R27 ;  /* 0x0000001b00167202 */ /* 0x001fe40000000f00 */
[----:B------:R-:W4:Y:S04]  /*15410*/  LDL.LU R26, [R1+0xbcc] ;  /* 0x000bcc00011a7983 */ /* 0x000f280000300800 */
[----:B------:R-:W4:Y:S01]  /*15420*/  LDL.LU R27, [R1+0xbc8] ;  /* 0x000bc800011b7983 */ /* 0x000f220000300800 */
[----:B---3--:R-:W-:-:S03]  /*15430*/  IMAD.MOV.U32 R23, RZ, RZ, R2 ;  /* 0x000000ffff177224 */ /* 0x008fc600078e0002 */
[----:B------:R-:W3:Y:S04]  /*15440*/  LDL.LU R2, [R1+0xbc4] ;  /* 0x000bc40001027983 */ /* 0x000ee80000300800 */
[----:B------:R-:W-:Y:S04]  /*15450*/  STL.64 [R1+0xb78], R22 ;  /* 0x000b781601007387 */ /* 0x000fe80000100a00 */
[----:B--2---:R0:W-:Y:S04]  /*15460*/  STL.64 [R1+0xb70], R20 ;  /* 0x000b701401007387 */ /* 0x0041e80000100a00 */
[----:B0-----:R-:W2:Y:S04]  /*15470*/  LDL.LU R20, [R1+0xa0] ;  /* 0x0000a00001147983 */ /* 0x001ea80000300800 */
[----:B------:R-:W2:Y:S01]  /*15480*/  LDL.LU R21, [R1+0xa4] ;  /* 0x0000a40001157983 */ /* 0x000ea20000300800 */
[----:B----4-:R-:W-:-:S02]  /*15490*/  IMAD.MOV.U32 R22, RZ, RZ, R26 ;  /* 0x000000ffff167224 */ /* 0x010fc400078e001a */
[----:B------:R-:W-:Y:S01]  /*154a0*/  IMAD.MOV.U32 R23, RZ, RZ, R27 ;  /* 0x000000ffff177224 */ /* 0x000fe200078e001b */
[----:B------:R-:W4:Y:S04]  /*154b0*/  LDL.LU R26, [R1+0xbc0] ;  /* 0x000bc000011a7983 */ /* 0x000f280000300800 */
[----:B------:R-:W4:Y:S04]  /*154c0*/  LDL.LU R27, [R1+0xbbc] ;  /* 0x000bbc00011b7983 */ /* 0x000f280000300800 */
[----:B------:R3:W-:Y:S04]  /*154d0*/  STL.64 [R1+0xb90], R22 ;  /* 0x000b901601007387 */ /* 0x0007e80000100a00 */
[----:B--2---:R0:W-:Y:S01]  /*154e0*/  STL.64 [R1+0xb88], R20 ;  /* 0x000b881401007387 */ /* 0x0041e20000100a00 */
[----:B---3--:R-:W-:-:S03]  /*154f0*/  IMAD.MOV.U32 R23, RZ, RZ, R2 ;  /* 0x000000ffff177224 */ /* 0x008fc600078e0002 */
[----:B0-----:R-:W2:Y:S04]  /*15500*/  LDL.LU R20, [R1+0xb0] ;  /* 0x0000b00001147983 */ /* 0x001ea80000300800 */
[----:B------:R-:W2:Y:S04]  /*15510*/  LDL.LU R21, [R1+0xb4] ;  /* 0x0000b40001157983 */ /* 0x000ea80000300800 */
[----:B------:R-:W2:Y:S04]  /*15520*/  LDL.LU R22, [R1+0xb8] ;  /* 0x0000b80001167983 */ /* 0x000ea80000300800 */
[----:B------:R-:W3:Y:S01]  /*15530*/  LDL.LU R2, [R1+0xbb8] ;  /* 0x000bb80001027983 */ /* 0x000ee20000300800 */
[----:B----4-:R-:W-:-:S15]  /*15540*/  HMMA.16816.F32.BF16 R4, R12, R26, R4 ;  /* 0x0000001a0c04723c */ /* 0x010fde0000041804 */
[----:B------:R-:W-:-:S08]  /*15550*/  NOP ;  /* 0x0000000000007918 */ /* 0x000fd00000000000 */
[----:B------:R-:W-:Y:S04]  /*15560*/  STL.64 [R1+0x610], R4 ;  /* 0x0006100401007387 */ /* 0x000fe80000100a00 */
[----:B------:R0:W-:Y:S04]  /*15570*/  STL.64 [R1+0x618], R6 ;  /* 0x0006180601007387 */ /* 0x0001e80000100a00 */
[----:B0-----:R-:W4:Y:S04]  /*15580*/  LDL.LU.64 R6, [R1+0xbb0] ;  /* 0x000bb00001067983 */ /* 0x001f280000300a00 */
[----:B------:R-:W3:Y:S01]  /*15590*/  LDL.LU.64 R4, [R1+0xba8] ;  /* 0x000ba80001047983 */ /* 0x000ee20000300a00 */
[----:B----4-:R-:W-:Y:S03]  /*155a0*/  HMMA.16816.F32.BF16 R12, R12, R6, R16 ;  /* 0x000000060c0c723c */ /* 0x010fe60000041810 */
[----:B------:R-:W2:Y:S04]  /*155b0*/  LDL.LU.64 R18, [R1+0xba0] ;  /* 0x000ba00001127983 */ /* 0x000ea80000300a00 */
[----:B------:R-:W2:-:S15]  /*155c0*/  LDL.LU.64 R16, [R1+0xb98] ;  /* 0x000b980001107983 */ /* 0x000e9e0000300a00 */
[----:B------:R-:W-:-:S01]  /*155d0*/  NOP ;  /* 0x0000000000007918 */ /* 0x000fc20000000000 */
[----:B------:R-:W-:Y:S04]  /*155e0*/  STL.64 [R1+0x600], R12 ;  /* 0x0006000c01007387 */ /* 0x000fe80000100a00 */
[----:B------:R-:W-:Y:S01]  /*155f0*/  STL.64 [R1+0x608], R14 ;  /* 0x0006080e01007387 */ /* 0x000fe20000100a00 */
[----:B--2---:R-:W-:Y:S03]  /*15600*/  HMMA.16816.F32.BF16 R8, R16, R10, R20 ;  /* 0x0000000a1008723c */ /* 0x004fe60000041814 */
[----:B------:R-:W2:Y:S04]  /*15610*/  LDL.LU.64 R22, [R1+0xb90] ;  /* 0x000b900001167983 */ /* 0x000ea80000300a00 */
[----:B------:R-:W2:-:S15]  /*15620*/  LDL.LU.64 R20, [R1+0xb88] ;  /* 0x000b880001147983 */ /* 0x000e9e0000300a00 */
[----:B------:R-:W-:-:S01]  /*15630*/  NOP ;  /* 0x0000000000007918 */ /* 0x000fc20000000000 */
[----:B------:R-:W-:Y:S04]  /*15640*/  STL.64 [R1+0x5e0], R8 ;  /* 0x0005e00801007387 */ /* 0x000fe80000100a00 */
[----:B------:R0:W-:Y:S04]  /*15650*/  STL.64 [R1+0x5e8], R10 ;  /* 0x0005e80a01007387 */ /* 0x0001e80000100a00 */
[----:B0-----:R-:W2:Y:S02]  /*15660*/  LDL.LU.64 R10, [R1+0xb80] ;  /* 0x000b8000010a7983 */ /* 0x001ea40000300a00 */
[----:B--2---:R-:W-:Y:S02]  /*15670*/  HMMA.16816.F32.BF16 R8, R16, R10, R20 ;  /* 0x0000000a1008723c */ /* 0x004fe40000041814 */
[----:B------:R-:W2:Y:S04]  /*15680*/  LDL.LU.64 R22, [R1+0xb78] ;  /* 0x000b780001167983 */ /* 0x000ea80000300a00 */
[----:B------:R-:W2:-:S15]  /*15690*/  LDL.LU.64 R20, [R1+0xb70] ;  /* 0x000b700001147983 */ /* 0x000e9e0000300a00 */
[----:B------:R-:W-:-:S02]  /*156a0*/  NOP ;  /* 0x0000000000007918 */ /* 0x000fc40000000000 */
[----:B------:R-:W-:Y:S04]  /*156b0*/  STL.64 [R1+0x5f0], R8 ;  /* 0x0005f00801007387 */ /* 0x000fe80000100a00 */
[----:B------:R0:W-:Y:S04]  /*156c0*/  STL.64 [R1+0x5f8], R10 ;  /* 0x0005f80a01007387 */ /* 0x0001e80000100a00 */
[----:B0-----:R-:W4:Y:S04]  /*156d0*/  LDL.LU.64 R10, [R1+0xb68] ;  /* 0x000b6800010a7983 */ /* 0x001f280000300a00 */
[----:B------:R-:W4:Y:S01]  /*156e0*/  LDL.LU.64 R8, [R1+0xb60] ;  /* 0x000b600001087983 */ /* 0x000f220000300a00 */
[----:B---3--:R-:W-:-:S02]  /*156f0*/  IMAD.MOV.U32 R14, RZ, RZ, R5 ;  /* 0x000000ffff0e7224 */ /* 0x008fc400078e0005 */
[----:B------:R-:W-:-:S07]  /*15700*/  IMAD.MOV.U32 R15, RZ, RZ, R4 ;  /* 0x000000ffff0f7224 */ /* 0x000fce00078e0004 */
[----:B----4-:R-:W-:Y:S01]  /*15710*/  HMMA.16816.F32.BF16 R12, R16, R14, R8 ;  /* 0x0000000e100c723c */ /* 0x010fe20000041808 */
[----:B------:R-:W2:-:S15]  /*15720*/  LDL.LU.64 R10, [R1+0xb58] ;  /* 0x000b5800010a7983 */ /* 0x000e9e0000300a00 */
[----:B------:R-:W-:-:S07]  /*15730*/  NOP ;  /* 0x0000000000007918 */ /* 0x000fce0000000000 */
[----:B------:R0:W-:Y:S04]  /*15740*/  STL.64 [R1+0x5d0], R12 ;  /* 0x0005d00c01007387 */ /* 0x0001e80000100a00 */
[----:B------:R1:W-:Y:S04]  /*15750*/  STL.64 [R1+0x5d8], R14 ;  /* 0x0005d80e01007387 */ /* 0x0003e80000100a00 */
[----:B0-----:R-:W3:Y:S04]  /*15760*/  LDL.LU R12, [R1+0x2fc] ;  /* 0x0002fc00010c7983 */ /* 0x001ee80000300800 */
[----:B------:R-:W3:Y:S04]  /*15770*/  LDL.LU R13, [R1+0x2f8] ;  /* 0x0002f800010d7983 */ /* 0x000ee80000300800 */
[----:B---3--:R0:W-:Y:S04]  /*15780*/  STL.64 [R1+0xac8], R12 ;  /* 0x000ac80c01007387 */ /* 0x0081e80000100a00 */
[----:B-1----:R-:W3:Y:S04]  /*15790*/  LDL.LU R14, [R1+0x2f4] ;  /* 0x0002f400010e7983 */ /* 0x002ee80000300800 */
[----:B------:R-:W3:Y:S04]  /*157a0*/  LDL.LU R15, [R1+0x2f0] ;  /* 0x0002f000010f7983 */ /* 0x000ee80000300800 */
[----:B---3--:R1:W-:Y:S04]  /*157b0*/  STL.64 [R1+0xad0], R14 ;  /* 0x000ad00e01007387 */ /* 0x0083e80000100a00 */
[----:B------:R-:W3:Y:S04]  /*157c0*/  LDL.LU R4, [R1+0x2ec] ;  /* 0x0002ec0001047983 */ /* 0x000ee80000300800 */
[----:B------:R-:W3:Y:S04]  /*157d0*/  LDL.LU R5, [R1+0x2e8] ;  /* 0x0002e80001057983 */ /* 0x000ee80000300800 */
[----:B---3--:R-:W-:Y:S04]  /*157e0*/  STL.64 [R1+0xad8], R4 ;  /* 0x000ad80401007387 */ /* 0x008fe80000100a00 */
[----:B------:R-:W3:Y:S04]  /*157f0*/  LDL.LU R24, [R1+0x2e4] ;  /* 0x0002e40001187983 */ /* 0x000ee80000300800 */
[----:B------:R-:W3:Y:S01]  /*15800*/  LDL.LU R25, [R1+0x2e0] ;  /* 0x0002e00001197983 */ /* 0x000ee20000300800 */
[----:B0-----:R-:W-:-:S02]  /*15810*/  IMAD.MOV.U32 R12, RZ, RZ, R29 ;  /* 0x000000ffff0c7224 */ /* 0x001fc400078e001d */
[----:B-1----:R-:W-:Y:S01]  /*15820*/  IMAD.MOV.U32 R14, RZ, RZ, R3 ;  /* 0x000000ffff0e7224 */ /* 0x002fe200078e0003 */
[----:B---3--:R-:W-:Y:S04]  /*15830*/  STL.64 [R1+0xae0], R24 ;  /* 0x000ae01801007387 */ /* 0x008fe80000100a00 */
[----:B------:R-:W3:Y:S04]  /*15840*/  LDL.LU R29, [R1+0x2dc] ;  /* 0x0002dc00011d7983 */ /* 0x000ee80000300800 */
[----:B------:R-:W4:Y:S01]  /*15850*/  LDL.LU R3, [R1+0x2d8] ;  /* 0x0002d80001037983 */ /* 0x000f220000300800 */
[----:B------:R-:W-:Y:S01]  /*15860*/  IMAD.MOV.U32 R13, RZ, RZ, R28 ;  /* 0x000000ffff0d7224 */ /* 0x000fe200078e001c */
[----:B--2---:R-:W-:Y:S02]  /*15870*/  HMMA.16816.F32.BF16 R8, R16, R10, R20 ;  /* 0x0000000a1008723c */ /* 0x004fe40000041814 */
[----:B----4-:R-:W-:Y:S04]  /*15880*/  STL.64 [R1+0xae8], R2 ;  /* 0x000ae80201007387 */ /* 0x010fe80000100a00 */
[----:B------:R-:W3:Y:S01]  /*15890*/  LDL.LU R28, [R1+0x2d4] ;  /* 0x0002d400011c7983 */ /* 0x000ee20000300800 */
[----:B------:R-:W-:-:S03]  /*158a0*/  IMAD.MOV.U32 R15, RZ, RZ, R0 ;  /* 0x000000ffff0f7224 */ /* 0x000fc600078e0000 */
[----:B---3--:R-:W-:Y:S04]  /*158b0*/  STL.64 [R1+0xaf0], R28 ;  /* 0x000af01c01007387 */ /* 0x008fe80000100a00 */
[----:B------:R-:W2:Y:S04]  /*158c0*/  LDL.LU R0, [R1+0x2d0] ;  /* 0x0002d00001007983 */ /* 0x000ea80000300800 */
[----:B------:R-:W3:Y:S05]  /*158d0*/  LDL.LU.64 R22, [R1+0xb50] ;  /* 0x000b500001167983 */ /* 0x000eea0000300a00 */
[----:B------:R-:W-:Y:S04]  /*158e0*/  STL.64 [R1+0x5c0], R8 ;  /* 0x0005c00801007387 */ /* 0x000fe80000100a00 */
[----:B------:R0:W-:Y:S04]  /*158f0*/  STL.64 [R1+0x5c8], R10 ;  /* 0x0005c80a01007387 */ /* 0x0001e80000100a00 */
[----:B0-----:R-:W4:Y:S04]  /*15900*/  LDL.LU.64 R10, [R1+0xb48] ;  /* 0x000b4800010a7983 */ /* 0x001f280000300a00 */
[----:B------:R-:W3:Y:S01]  /*15910*/  LDL.LU R8, [R1+0x60] ;  /* 0x0000600001087983 */ /* 0x000ee20000300800 */
[----:B----4-:R-:W-:-:S15]  /*15920*/  HMMA.16816.F32.BF16 R12, R16, R10, R12 ;  /* 0x0000000a100c723c */ /* 0x010fde000004180c */
[----:B------:R-:W-:-:S08]  /*15930*/  NOP ;  /* 0x0000000000007918 */ /* 0x000fd00000000000 */
[----:B------:R-:W-:Y:S04]  /*15940*/  STL.64 [R1+0x5b0], R12 ;  /* 0x0005b00c01007387 */ /* 0x000fe80000100a00 */
[----:B------:R-:W-:Y:S04]  /*15950*/  STL.64 [R1+0x5b8], R14 ;  /* 0x0005b80e01007387 */ /* 0x000fe80000100a00 */
[----:B------:R-:W3:Y:S04]  /*15960*/  LDL.LU R9, [R1+0x64] ;  /* 0x0000640001097983 */ /* 0x000ee80000300800 */
[----:B------:R-:W3:Y:S04]  /*15970*/  LDL.LU R10, [R1+0x68] ;  /* 0x00006800010a7983 */ /* 0x000ee80000300800 */
[----:B------:R-:W3:Y:S04]  /*15980*/  LDL.LU R11, [R1+0x6c] ;  /* 0x00006c00010b7983 */ /* 0x000ee80000300800 */
[----:B------:R-:W4:Y:S04]  /*15990*/  LDL.LU R28, [R1+0x36c] ;  /* 0x00036c00011c7983 */ /* 0x000f280000300800 */
[----:B------:R-:W4:Y:S04]  /*159a0*/  LDL.LU R29, [R1+0x368] ;  /* 0x00036800011d7983 */ /* 0x000f280000300800 */
[----:B----4-:R0:W-:Y:S04]  /*159b0*/  STL.64 [R1+0xaf8], R28 ;  /* 0x000af81c01007387 */ /* 0x0101e80000100a00 */
[----:B0-----:R-:W4:Y:S04]  /*159c0*/  LDL.LU R28, [R1+0x374] ;  /* 0x00037400011c7983 */ /* 0x001f280000300800 */
        /* <DEDUP_REMOVED lines=9> */
[----:B------:R-:W4:Y:S01]  /*15a60*/  LDL.LU R29, [R1+0x388] ;  /* 0x00038800011d7983 */ /* 0x000f220000300800 */
[C---:B---3--:R-:W-:Y:S03]  /*15a70*/  HMMA.16816.F32.BF16 R20, R16.reuse, R22, R8 ;  /* 0x000000161014723c */ /* 0x048fe60000041808 */
[----:B----4-:R0:W-:Y:S04]  /*15a80*/  STL.64 [R1+0xb18], R28 ;  /* 0x000b181c01007387 */ /* 0x0101e80000100a00 */
[----:B0-----:R-:W3:Y:S04]  /*15a90*/  LDL.LU R28, [R1+0x6d0] ;  /* 0x0006d000011c7983 */ /* 0x001ee80000300800 */
[----:B------:R-:W3:Y:S04]  /*15aa0*/  LDL.LU R29, [R1+0x390] ;  /* 0x00039000011d7983 */ /* 0x000ee80000300800 */
[----:B---3--:R0:W-:Y:S04]  /*15ab0*/  STL.64 [R1+0xb20], R28 ;  /* 0x000b201c01007387 */ /* 0x0081e80000100a00 */
[----:B0-----:R-:W3:Y:S04]  /*15ac0*/  LDL.LU R28, [R1+0x6d4] ;  /* 0x0006d400011c7983 */ /* 0x001ee80000300800 */
[----:B------:R-:W3:Y:S04]  /*15ad0*/  LDL.LU R29, [R1+0x398] ;  /* 0x00039800011d7983 */ /* 0x000ee80000300800 */
[----:B------:R-:W4:Y:S04]  /*15ae0*/  LDL.LU R2, [R1+0x364] ;  /* 0x0003640001027983 */ /* 0x000f280000300800 */
[----:B------:R-:W4:Y:S04]  /*15af0*/  LDL.LU R3, [R1+0x360] ;  /* 0x0003600001037983 */ /* 0x000f280000300800 */
        /* <DEDUP_REMOVED lines=8> */
[----:B------:R-:W3:Y:S04]  /*15b80*/  LDL.LU.64 R10, [R1+0xb40] ;  /* 0x000b4000010a7983 */ /* 0x000ee80000300a00 */
[----:B------:R-:W3:Y:S04]  /*15b90*/  LDL.LU.64 R8, [R1+0xb38] ;  /* 0x000b380001087983 */ /* 0x000ee80000300a00 */
[----:B------:R-:W-:Y:S04]  /*15ba0*/  STL.64 [R1+0x5a0], R20 ;  /* 0x0005a01401007387 */ /* 0x000fe80000100a00 */
[----:B------:R0:W-:Y:S04]  /*15bb0*/  STL.64 [R1+0x5a8], R22 ;  /* 0x0005a81601007387 */ /* 0x0001e80000100a00 */
[----:B0-----:R-:W4:Y:S04]  /*15bc0*/  LDL.LU.64 R22, [R1+0xb30] ;  /* 0x000b300001167983 */ /* 0x001f280000300a00 */
[----:B------:R-:W4:Y:S01]  /*15bd0*/  LDL.LU.64 R20, [R1+0xb28] ;  /* 0x000b280001147983 */ /* 0x000f220000300a00 */
[C---:B---3--:R-:W-:Y:S06]  /*15be0*/  HMMA.16816.F32.BF16 R8, R16.reuse, R6, R8 ;  /* 0x000000061008723c */ /* 0x048fec0000041808 */
[----:B----4-:R-:W-:Y:S01]  /*15bf0*/  HMMA.16816.F32.BF16 R20, R16, R26, R20 ;  /* 0x0000001a1014723c */ /* 0x010fe20000041814 */
[----:B------:R-:W3:Y:S04]  /*15c00*/  LDL.LU R26, [R1+0x314] ;  /* 0x00031400011a7983 */ /* 0x000ee80000300800 */
[----:B------:R-:W4:Y:S01]  /*15c10*/  LDL.LU R27, [R1+0x310] ;  /* 0x00031000011b7983 */ /* 0x000f220000300800 */
[----:B------:R-:W-:-:S04]  /*15c20*/  LOP3.LUT R29, R29, R28, RZ, 0x3c, !PT ;  /* 0x0000001c1d1d7212 */ /* 0x000fc800078e3cff */
[----:B------:R-:W-:-:S13]  /*15c30*/  LOP3.LUT R28, R29, R28, RZ, 0x3c, !PT ;  /* 0x0000001c1d1c7212 */ /* 0x000fda00078e3cff */
[----:B------:R0:W-:Y:S04]  /*15c40*/  STL.64 [R1+0x590], R20 ;  /* 0x0005901401007387 */ /* 0x0001e80000100a00 */
[----:B------:R1:W-:Y:S04]  /*15c50*/  STL.64 [R1+0x598], R22 ;  /* 0x0005981601007387 */ /* 0x0003e80000100a00 */
[----:B0-----:R-:W3:Y:S04]  /*15c60*/  LDL.LU R20, [R1+0x30c] ;  /* 0x00030c0001147983 */ /* 0x001ee80000300800 */
[----:B------:R-:W3:Y:S04]  /*15c70*/  LDL.LU R21, [R1+0x308] ;  /* 0x0003080001157983 */ /* 0x000ee80000300800 */
[----:B-1----:R-:W3:Y:S04]  /*15c80*/  LDL.LU R22, [R1+0x304] ;  /* 0x0003040001167983 */ /* 0x002ee80000300800 */
[----:B------:R-:W3:Y:S04]  /*15c90*/  LDL.LU R23, [R1+0x300] ;  /* 0x0003000001177983 */ /* 0x000ee80000300800 */
[----:B------:R-:W4:Y:S04]  /*15ca0*/  LDL.LU R16, [R1+0x33c] ;  /* 0x00033c0001107983 */ /* 0x000f280000300800 */
[----:B------:R-:W4:Y:S04]  /*15cb0*/  LDL.LU R17, [R1+0x338] ;  /* 0x0003380001117983 */ /* 0x000f280000300800 */
[----:B------:R0:W-:Y:S04]  /*15cc0*/  STL.64 [R1+0x580], R8 ;  /* 0x0005800801007387 */ /* 0x0001e80000100a00 */
[----:B------:R1:W-:Y:S04]  /*15cd0*/  STL.64 [R1+0x588], R10 ;  /* 0x0005880a01007387 */ /* 0x0003e80000100a00 */
[----:B------:R-:W3:Y:S04]  /*15ce0*/  LDL.LU R18, [R1+0x334] ;  /* 0x0003340001127983 */ /* 0x000ee80000300800 */
[----:B------:R-:W3:Y:S04]  /*15cf0*/  LDL.LU R19, [R1+0x330] ;  /* 0x0003300001137983 */ /* 0x000ee80000300800 */
[----:B------:R-:W3:Y:S04]  /*15d00*/  LDL.LU R6, [R1+0x32c] ;  /* 0x00032c0001067983 */ /* 0x000ee80000300800 */
[----:B------:R-:W3:Y:S01]  /*15d10*/  LDL.LU R7, [R1+0x328] ;  /* 0x0003280001077983 */ /* 0x000ee20000300800 */
[----:B------:R-:W-:-:S03]  /*15d20*/  LOP3.LUT R29, R29, R28, RZ, 0x3c, !PT ;  /* 0x0000001c1d1d7212 */ /* 0x000fc600078e3cff */
[----:B0-----:R-:W3:Y:S04]  /*15d30*/  LDL.LU R8, [R1+0x324] ;  /* 0x0003240001087983 */ /* 0x001ee80000300800 */
[----:B------:R-:W3:Y:S04]  /*15d40*/  LDL.LU R9, [R1+0x320] ;  /* 0x0003200001097983 */ /* 0x000ee80000300800 */
[----:B-1----:R-:W3:Y:S04]  /*15d50*/  LDL.LU R10, [R1+0x31c] ;  /* 0x00031c00010a7983 */ /* 0x002ee80000300800 */
[----:B------:R-:W3:Y:S04]  /*15d60*/  LDL.LU R11, [R1+0x318] ;  /* 0x00031800010b7983 */ /* 0x000ee80000300800 */
[----:B------:R0:W-:Y:S04]  /*15d70*/  STL.64 [R1+0x128], R28 ;  /* 0x0001281c01007387 */ /* 0x0001e80000100a00 */
[----:B0-----:R-:W2:Y:S02]  /*15d80*/  LDL.LU.64 R28, [R1+0xb20] ;  /* 0x000b2000011c7983 */ /* 0x001ea40000300a00 */
[----:B--2---:R-:W-:-:S04]  /*15d90*/  LOP3.LUT R29, R29, R28, RZ, 0x3c, !PT ;  /* 0x0000001c1d1d7212 */ /* 0x004fc800078e3cff */
[----:B------:R-:W-:-:S04]  /*15da0*/  LOP3.LUT R28, R29, R28, RZ, 0x3c, !PT ;  /* 0x0000001c1d1c7212 */ /* 0x000fc800078e3cff */
[----:B------:R-:W-:-:S05]  /*15db0*/  LOP3.LUT R29, R29, R28, RZ, 0x3c, !PT ;  /* 0x0000001c1d1d7212 */ /* 0x000fca00078e3cff */
        /* <DEDUP_REMOVED lines=21> */
[----:B0-----:R-:W2:Y:S01]  /*15f10*/  LDL.LU.64 R28, [R1+0xaf8] ;  /* 0x000af800011c7983 */ /* 0x001ea20000300a00 */
[----:B------:R-:W-:Y:S02]  /*15f20*/  LOP3.LUT R3, R3, R2, RZ, 0x3c, !PT ;  /* 0x0000000203037212 */ /* 0x000fe400078e3cff */
[----:B------:R-:W-:Y:S02]  /*15f30*/  LOP3.LUT R25, R25, R24, RZ, 0x3c, !PT ;  /* 0x0000001819197212 */ /* 0x000fe400078e3cff */
[----:B------:R-:W-:Y:S02]  /*15f40*/  LOP3.LUT R5, R5, R4, RZ, 0x3c, !PT ;  /* 0x0000000405057212 */ /* 0x000fe400078e3cff */
[----:B------:R-:W-:-:S02]  /*15f50*/  LOP3.LUT R2, R3, R2, RZ, 0x3c, !PT ;  /* 0x0000000203027212 */ /* 0x000fc400078e3cff */
[----:B------:R-:W-:Y:S02]  /*15f60*/  LOP3.LUT R24, R25, R24, RZ, 0x3c, !PT ;  /* 0x0000001819187212 */ /* 0x000fe400078e3cff */
[----:B------:R-:W-:Y:S02]  /*15f70*/  LOP3.LUT R15, R15, R14, RZ, 0x3c, !PT ;  /* 0x0000000e0f0f7212 */ /* 0x000fe400078e3cff */
        /* <DEDUP_REMOVED lines=9> */
[----:B--2---:R-:W-:-:S04]  /*16010*/  LOP3.LUT R29, R29, R28, RZ, 0x3c, !PT ;  /* 0x0000001c1d1d7212 */ /* 0x004fc800078e3cff */
[----:B------:R-:W-:-:S04]  /*16020*/  LOP3.LUT R28, R29, R28, RZ, 0x3c, !PT ;  /* 0x0000001c1d1c7212 */ /* 0x000fc800078e3cff */
[----:B------:R-:W-:-:S05]  /*16030*/  LOP3.LUT R29, R29, R28, RZ, 0x3c, !PT ;  /* 0x0000001c1d1d7212 */ /* 0x000fca00078e3cff */
[----:B------:R0:W-:Y:S04]  /*16040*/  STL.64 [R1+0xf8], R28 ;  /* 0x0000f81c01007387 */ /* 0x0001e80000100a00 */
[----:B0-----:R-:W2:Y:S04]  /*16050*/  LDL.LU.64 R28, [R1+0xaf0] ;  /* 0x000af000011c7983 */ /* 0x001ea80000300a00 */
        /* <DEDUP_REMOVED lines=9> */
[----:B0-----:R-:W2:Y:S01]  /*160f0*/  LDL.LU.64 R12, [R1+0xac8] ;  /* 0x000ac800010c7983 */ /* 0x001ea20000300a00 */
[----:B----4-:R-:W-:-:S02]  /*16100*/  LOP3.LUT R17, R17, R16, RZ, 0x3c, !PT ;  /* 0x0000001011117212 */ /* 0x010fc400078e3cff */
[----:B---3--:R-:W-:Y:S02]  /*16110*/  LOP3.LUT R19, R19, R18, RZ, 0x3c, !PT ;  /* 0x0000001213137212 */ /* 0x008fe400078e3cff */
[----:B------:R-:W-:Y:S02]  /*16120*/  LOP3.LUT R16, R17, R16, RZ, 0x3c, !PT ;  /* 0x0000001011107212 */ /* 0x000fe400078e3cff */
[----:B------:R-:W-:Y:S02]  /*16130*/  LOP3.LUT R18, R19, R18, RZ, 0x3c, !PT ;  /* 0x0000001213127212 */ /* 0x000fe400078e3cff */
[----:B------:R-:W-:Y:S02]  /*16140*/  LOP3.LUT R11, R11, R10, RZ, 0x3c, !PT ;  /* 0x0000000a0b0b7212 */ /* 0x000fe400078e3cff */
[----:B------:R-:W-:Y:S02]  /*16150*/  LOP3.LUT R17, R17, R16, RZ, 0x3c, !PT ;  /* 0x0000001011117212 */ /* 0x000fe400078e3cff */
[----:B------:R-:W-:-:S02]  /*16160*/  LOP3.LUT R19, R19, R18, RZ, 0x3c, !PT ;  /* 0x0000001213137212 */ /* 0x000fc400078e3cff */
[C---:B------:R-:W-:Y:S01]  /*16170*/  LOP3.LUT R10, R11.reuse, R10, RZ, 0x3c, !PT ;  /* 0x0000000a0b0a7212 */ /* 0x040fe200078e3cff */
[----:B------:R0:W-:Y:S04]  /*16180*/  STL.64 [R1+0xc8], R16 ;  /* 0x0000c81001007387 */ /* 0x0001e80000100a00 */
[----:B------:R-:W-:Y:S01]  /*16190*/  STL.64 [R1+0xc0], R18 ;  /* 0x0000c01201007387 */ /* 0x000fe20000100a00 */
[----:B------:R-:W-:Y:S01]  /*161a0*/  LOP3.LUT R11, R11, R10, RZ, 0x3c, !PT ;  /* 0x0000000a0b0b7212 */ /* 0x000fe200078e3cff */
[----:B0-----:R-:W-:Y:S02]  /*161b0*/  IMAD.MOV.U32 R16, RZ, RZ, R7 ;  /* 0x000000ffff107224 */ /* 0x001fe400078e0007 */
[----:B------:R-:W-:Y:S02]  /*161c0*/  IMAD.MOV.U32 R17, RZ, RZ, R6 ;  /* 0x000000ffff117224 */ /* 0x000fe400078e0006 */
[----:B------:R-:W-:-:S02]  /*161d0*/  IMAD.MOV.U32 R6, RZ, RZ, R9 ;  /* 0x000000ffff067224 */ /* 0x000fc400078e0009 */
[----:B------:R-:W-:Y:S02]  /*161e0*/  IMAD.MOV.U32 R7, RZ, RZ, R8 ;  /* 0x000000ffff077224 */ /* 0x000fe400078e0008 */
[----:B------:R-:W-:Y:S02]  /*161f0*/  IMAD.MOV.U32 R8, RZ, RZ, R27 ;  /* 0x000000ffff087224 */ /* 0x000fe400078e001b */
[----:B------:R-:W-:Y:S01]  /*16200*/  IMAD.MOV.U32 R9, RZ, RZ, R26 ;  /* 0x000000ffff097224 */ /* 0x000fe200078e001a */
[----:B------:R-:W-:Y:S04]  /*16210*/  STL.64 [R1+0xb8], R16 ;  /* 0x0000b81001007387 */ /* 0x000fe80000100a00 */
[----:B------:R0:W-:Y:S04]  /*16220*/  STL.64 [R1+0xb0], R6 ;  /* 0x0000b00601007387 */ /* 0x0001e80000100a00 */
[----:B------:R1:W-:Y:S04]  /*16230*/  STL.64 [R1+0xa8], R10 ;  /* 0x0000a80a01007387 */ /* 0x0003e80000100a00 */
[----:B------:R-:W-:Y:S01]  /*16240*/  STL.64 [R1+0xa0], R8 ;  /* 0x0000a00801007387 */ /* 0x000fe20000100a00 */
[----:B0-----:R-:W-:-:S02]  /*16250*/  IMAD.MOV.U32 R6, RZ, RZ, R21 ;  /* 0x000000ffff067224 */ /* 0x001fc400078e0015 */
[----:B------:R-:W-:Y:S02]  /*16260*/  IMAD.MOV.U32 R7, RZ, RZ, R20 ;  /* 0x000000ffff077224 */ /* 0x000fe400078e0014 */
[----:B-1----:R-:W-:Y:S02]  /*16270*/  IMAD.MOV.U32 R10, RZ, RZ, R23 ;  /* 0x000000ffff0a7224 */ /* 0x002fe400078e0017 */
[----:B------:R-:W-:Y:S01]  /*16280*/  IMAD.MOV.U32 R11, RZ, RZ, R22 ;  /* 0x000000ffff0b7224 */ /* 0x000fe200078e0016 */
[----:B------:R0:W-:Y:S04]  /*16290*/  STL.64 [R1+0x98], R6 ;  /* 0x0000980601007387 */ /* 0x0001e80000100a00 */
[----:B------:R-:W-:Y:S01]  /*162a0*/  STL.64 [R1+0x90], R10 ;  /* 0x0000900a01007387 */ /* 0x000fe20000100a00 */
[----:B--2---:R-:W-:-:S04]  /*162b0*/  LOP3.LUT R5, R5, R4, RZ, 0x3c, !PT ;  /* 0x0000000405057212 */ /* 0x004fc800078e3cff */
[----:B------:R-:W-:-:S04]  /*162c0*/  LOP3.LUT R4, R5, R4, RZ, 0x3c, !PT ;  /* 0x0000000405047212 */ /* 0x000fc800078e3cff */
[----:B------:R-:W-:Y:S01]  /*162d0*/  LOP3.LUT R5, R5, R4, RZ, 0x3c, !PT ;  /* 0x0000000405057212 */ /* 0x000fe200078e3cff */
[----:B0-----:R-:W-:Y:S01]  /*162e0*/  IMAD.MOV.U32 R6, RZ, RZ, R15 ;  /* 0x000000ffff067224 */ /* 0x001fe200078e000f */
[----:B------:R-:W-:Y:S01]  /*162f0*/  MOV R7, R14 ;  /* 0x0000000e00077202 */ /* 0x000fe20000000f00 */
[----:B------:R-:W-:Y:S02]  /*16300*/  IMAD.MOV.U32 R8, RZ, RZ, R13 ;  /* 0x000000ffff087224 */ /* 0x000fe400078e000d */
[----:B------:R-:W-:-:S05]  /*16310*/  IMAD.MOV.U32 R9, RZ, RZ, R12 ;  /* 0x000000ffff097224 */ /* 0x000fca00078e000c */
[----:B------:R0:W-:Y:S04]  /*16320*/  STL.64 [R1+0x88], R8 ;  /* 0x0000880801007387 */ /* 0x0001e80000100a00 */
[----:B------:R1:W-:Y:S04]  /*16330*/  STL.64 [R1+0x80], R6 ;  /* 0x0000800601007387 */ /* 0x0003e80000100a00 */
[----:B------:R2:W-:Y:S01]  /*16340*/  STL.64 [R1+0x78], R4 ;  /* 0x0000780401007387 */ /* 0x0005e20000100a00 */
[----:B0-----:R-:W-:Y:S02]  /*16350*/  IMAD.MOV.U32 R8, RZ, RZ, R25 ;  /* 0x000000ffff087224 */ /* 0x001fe400078e0019 */
[----:B------:R-:W-:-:S02]  /*16360*/  IMAD.MOV.U32 R9, RZ, RZ, R24 ;  /* 0x000000ffff097224 */ /* 0x000fc400078e0018 */
[----:B-1----:R-:W-:Y:S02]  /*16370*/  IMAD.MOV.U32 R6, RZ, RZ, R3 ;  /* 0x000000ffff067224 */ /* 0x002fe400078e0003 */
[----:B------:R-:W-:Y:S01]  /*16380*/  IMAD.MOV.U32 R7, RZ, RZ, R29 ;  /* 0x000000ffff077224 */ /* 0x000fe200078e001d */
[----:B------:R-:W-:Y:S04]  /*16390*/  STL.64 [R1+0x70], R8 ;  /* 0x0000700801007387 */ /* 0x000fe80000100a00 */
[----:B------:R-:W3:Y:S04]  /*163a0*/  LDL.LU R16, [R1+0x284] ;  /* 0x0002840001107983 */ /* 0x000ee80000300800 */
[----:B------:R-:W-:Y:S04]  /*163b0*/  STL.64 [R1+0x68], R6 ;  /* 0x0000680601007387 */ /* 0x000fe80000100a00 */
[----:B------:R-:W3:Y:S01]  /*163c0*/  LDL.LU R17, [R1+0x280] ;  /* 0x0002800001117983 */ /* 0x000ee20000300800 */
[----:B--2---:R-:W-:-:S02]  /*163d0*/  IMAD.MOV.U32 R4, RZ, RZ, R0 ;  /* 0x000000ffff047224 */ /* 0x004fc400078e0000 */
[----:B------:R-:W-:-:S05]  /*163e0*/  IMAD.MOV.U32 R5, RZ, RZ, R28 ;  /* 0x000000ffff057224 */ /* 0x000fca00078e001c */
[----:B------:R-:W-:Y:S04]  /*163f0*/  STL.64 [R1+0x60], R4 ;  /* 0x0000600401007387 */ /* 0x000fe80000100a00 */
[----:B---3--:R0:W-:Y:S04]  /*16400*/  STL.64 [R1+0xa88], R16 ;  /* 0x000a881001007387 */ /* 0x0081e80000100a00 */
[----:B0-----:R-:W2:Y:S04]  /*16410*/  LDL.LU R16, [R1+0x28c] ;  /* 0x00028c0001107983 */ /* 0x001ea80000300800 */
[----:B------:R-:W2:Y:S04]  /*16420*/  LDL.LU R17, [R1+0x288] ;  /* 0x0002880001117983 */ /* 0x000ea80000300800 */
[----:B--2---:R0:W-:Y:S04]  /*16430*/  STL.64 [R1+0xa90], R16 ;  /* 0x000a901001007387 */ /* 0x0041e80000100a00 */
        /* <DEDUP_REMOVED lines=20> */
[----:B------:R-:W3:Y:S04]  /*16580*/  LDL.LU R18, [R1+0x27c] ;  /* 0x00027c0001127983 */ /* 0x000ee80000300800 */
[----:B------:R-:W3:Y:S04]  /*16590*/  LDL.LU R19, [R1+0x278] ;  /* 0x0002780001137983 */ /* 0x000ee80000300800 */
        /* <DEDUP_REMOVED lines=23> */
[----:B------:R-:W4:Y:S01]  /*16710*/  LDL.LU R0, [R1+0x3bc] ;  /* 0x0003bc0001007983 */ /* 0x000f220000300800 */
        /* <DEDUP_REMOVED lines=40> */
[----:B---3--:R-:W-:-:S04]  /*169a0*/  LOP3.LUT R19, R19, R18, RZ, 0x3c, !PT ;  /* 0x0000001213137212 */ /* 0x008fc800078e3cff */
[----:B------:R-:W-:Y:S02]  /*169b0*/  LOP3.LUT R18, R19, R18, RZ, 0x3c, !PT ;  /* 0x0000001213127212 */ /* 0x000fe400078e3cff */
[----:B----4-:R-:W-:Y:S02]  /*169c0*/  LOP3.LUT R5, R5, R4, RZ, 0x3c, !PT ;  /* 0x0000000405057212 */ /* 0x010fe400078e3cff */
        /* <DEDUP_REMOVED lines=13> */
[----:B------:R1:W-:Y:S01]  /*16aa0*/  STL.64 [R1+0x10], R18 ;  /* 0x0000101201007387 */ /* 0x0003e20000100a00 */
[----:B0-----:R-:W-:Y:S02]  /*16ab0*/  IMAD.MOV.U32 R16, RZ, RZ, R7 ;  /* 0x000000ffff107224 */ /* 0x001fe400078e0007 */
[----:B------:R-:W-:Y:S02]  /*16ac0*/  IMAD.MOV.U32 R17, RZ, RZ, R6 ;  /* 0x000000ffff117224 */ /* 0x000fe400078e0006 */
[----:B------:R-:W-:Y:S02]  /*16ad0*/  IMAD.MOV.U32 R6, RZ, RZ, R9 ;  /* 0x000000ffff067224 */ /* 0x000fe400078e0009 */
[----:B------:R-:W-:Y:S01]  /*16ae0*/  IMAD.MOV.U32 R7, RZ, RZ, R8 ;  /* 0x000000ffff077224 */ /* 0x000fe200078e0008 */
[----:B------:R-:W-:Y:S04]  /*16af0*/  STL.64 [R1+0x8], R16 ;  /* 0x0000081001007387 */ /* 0x000fe80000100a00 */
[----:B------:R-:W-:Y:S04]  /*16b00*/  STL.64 [R1+0x838], R28 ;  /* 0x0008381c01007387 */ /* 0x000fe80000100a00 */
[----:B------:R0:W-:Y:S01]  /*16b10*/  STL.64 [R1], R6 ;  /* 0x0000000601007387 */ /* 0x0001e20000100a00 */
[----:B------:R-:W-:-:S02]  /*16b20*/  IMAD.MOV.U32 R8, RZ, RZ, R27 ;  /* 0x000000ffff087224 */ /* 0x000fc400078e001b */
[----:B------:R-:W-:Y:S01]  /*16b30*/  IMAD.MOV.U32 R9, RZ, RZ, R26 ;  /* 0x000000ffff097224 */ /* 0x000fe200078e001a */
[----:B------:R-:W-:Y:S01]  /*16b40*/  STL.64 [R1+0x840], R4 ;  /* 0x0008400401007387 */ /* 0x000fe20000100a00 */
[----:B-1----:R-:W-:Y:S02]  /*16b50*/  IMAD.MOV.U32 R18, RZ, RZ, R25 ;  /* 0x000000ffff127224 */ /* 0x002fe400078e0019 */
[----:B------:R-:W-:Y:S02]  /*16b60*/  IMAD.MOV.U32 R19, RZ, RZ, R24 ;  /* 0x000000ffff137224 */ /* 0x000fe400078e0018 */
[----:B0-----:R-:W-:Y:S02]  /*16b70*/  IMAD.MOV.U32 R6, RZ, RZ, R11 ;  /* 0x000000ffff067224 */ /* 0x001fe400078e000b */
[----:B------:R-:W-:Y:S02]  /*16b80*/  IMAD.MOV.U32 R7, RZ, RZ, R10 ;  /* 0x000000ffff077224 */ /* 0x000fe400078e000a */
[----:B------:R-:W-:-:S02]  /*16b90*/  IMAD.MOV.U32 R10, RZ, RZ, R21 ;  /* 0x000000ffff0a7224 */ /* 0x000fc400078e0015 */
[----:B------:R-:W-:Y:S02]  /*16ba0*/  IMAD.MOV.U32 R11, RZ, RZ, R20 ;  /* 0x000000ffff0b7224 */ /* 0x000fe400078e0014 */
[----:B------:R-:W-:Y:S02]  /*16bb0*/  IMAD.MOV.U32 R16, RZ, RZ, R23 ;  /* 0x000000ffff107224 */ /* 0x000fe400078e0017 */
[----:B------:R-:W-:Y:S01]  /*16bc0*/  IMAD.MOV.U32 R17, RZ, RZ, R22 ;  /* 0x000000ffff117224 */ /* 0x000fe200078e0016 */
[----:B------:R-:W-:Y:S04]  /*16bd0*/  STL.64 [R1+0x848], R6 ;  /* 0x0008480601007387 */ /* 0x000fe80000100a00 */
[----:B------:R-:W-:Y:S04]  /*16be0*/  STL.64 [R1+0x850], R8 ;  /* 0x0008500801007387 */ /* 0x000fe80000100a00 */
[----:B------:R-:W-:Y:S04]  /*16bf0*/  STL.64 [R1+0x858], R10 ;  /* 0x0008580a01007387 */ /* 0x000fe80000100a00 */
[----:B------:R-:W-:Y:S04]  /*16c00*/  STL.64 [R1+0x860], R12 ;  /* 0x0008600c01007387 */ /* 0x000fe80000100a00 */
[----:B------:R-:W-:Y:S04]  /*16c10*/  STL.64 [R1+0x868], R14 ;  /* 0x0008680e01007387 */ /* 0x000fe80000100a00 */
[----:B------:R-:W-:Y:S04]  /*16c20*/  STL.64 [R1+0x870], R16 ;  /* 0x0008701001007387 */ /* 0x000fe80000100a00 */
[----:B------:R0:W-:Y:S04]  /*16c30*/  STL.64 [R1+0x878], R18 ;  /* 0x0008781201007387 */ /* 0x0001e80000100a00 */
[----:B------:R-:W2:Y:S04]  /*16c40*/  LDL.LU R22, [R1+0x210] ;  /* 0x0002100001167983 */ /* 0x000ea80000300800 */
[----:B------:R-:W2:Y:S04]  /*16c50*/  LDL.LU R23, [R1+0x3c0] ;  /* 0x0003c00001177983 */ /* 0x000ea80000300800 */
[----:B------:R-:W3:Y:S04]  /*16c60*/  LDL.LU R24, [R1+0x208] ;  /* 0x0002080001187983 */ /* 0x000ee80000300800 */
[----:B------:R-:W3:Y:S04]  /*16c70*/  LDL.LU R25, [R1+0x3c4] ;  /* 0x0003c40001197983 */ /* 0x000ee80000300800 */
[----:B------:R-:W4:Y:S04]  /*16c80*/  LDL.LU R26, [R1+0x200] ;  /* 0x00020000011a7983 */ /* 0x000f280000300800 */
[----:B------:R-:W4:Y:S04]  /*16c90*/  LDL.LU R27, [R1+0x3c8] ;  /* 0x0003c800011b7983 */ /* 0x000f280000300800 */
        /* <DEDUP_REMOVED lines=31> */
[----:B------:R-:W2:Y:S01]  /*16e90*/  LDL.LU R19, [R1+0x3d0] ;  /* 0x0003d00001137983 */ /* 0x000ea20000300800 */
[----:B------:R-:W-:-:S02]  /*16ea0*/  LOP3.LUT R23, R23, R22, RZ, 0x3c, !PT ;  /* 0x0000001617177212 */ /* 0x000fc400078e3cff */
[----:B---3--:R-:W-:Y:S01]  /*16eb0*/  LOP3.LUT R25, R25, R24, RZ, 0x3c, !PT ;  /* 0x0000001819197212 */ /* 0x008fe200078e3cff */
[----:B--2---:R0:W-:Y:S04]  /*16ec0*/  STL.64 [R1+0xa80], R18 ;  /* 0x000a801201007387 */ /* 0x0041e80000100a00 */
[----:B0-----:R-:W2:Y:S04]  /*16ed0*/  LDL.LU R18, [R1+0x1f8] ;  /* 0x0001f80001127983 */ /* 0x001ea80000300800 */
[----:B------:R-:W2:Y:S04]  /*16ee0*/  LDL.LU R19, [R1+0x3cc] ;  /* 0x0003cc0001137983 */ /* 0x000ea80000300800 */
[----:B------:R-:W3:Y:S04]  /*16ef0*/  LDL.LU R16, [R1+0x37c] ;  /* 0x00037c0001107983 */ /* 0x000ee80000300800 */
        /* <DEDUP_REMOVED lines=11> */
[----:B------:R-:W3:Y:S01]  /*16fb0*/  LDL.LU R4, [R1+0x3e8] ;  /* 0x0003e80001047983 */ /* 0x000ee20000300800 */
[----:B------:R-:W-:Y:S01]  /*16fc0*/  LOP3.LUT R22, R23, R22, RZ, 0x3c, !PT ;  /* 0x0000001617167212 */ /* 0x000fe200078e3cff */
[----:B------:R-:W-:-:S02]  /*16fd0*/  IMAD.MOV.U32 R20, RZ, RZ, R0 ;  /* 0x000000ffff147224 */ /* 0x000fc400078e0000 */
[----:B------:R-:W-:Y:S01]  /*16fe0*/  IMAD.MOV.U32 R21, RZ, RZ, R3 ;  /* 0x000000ffff157224 */ /* 0x000fe200078e0003 */
[----:B------:R-:W3:Y:S04]  /*16ff0*/  LDL.LU R5, [R1+0x46c] ;  /* 0x00046c0001057983 */ /* 0x000ee80000300800 */
[----:B------:R-:W3:Y:S01]  /*17000*/  LDL.LU R28, [R1+0x3f0] ;  /* 0x0003f000011c7983 */ /* 0x000ee20000300800 */
[----:B----4-:R-:W-:-:S03]  /*17010*/  LOP3.LUT R27, R27, R26, RZ, 0x3c, !PT ;  /* 0x0000001a1b1b7212 */ /* 0x010fc600078e3cff */
[----:B------:R-:W4:Y:S01]  /*17020*/  LDL.LU R29, [R1+0x474] ;  /* 0x00047400011d7983 */ /* 0x000f220000300800 */
[----:B------:R-:W-:-:S03]  /*17030*/  LOP3.LUT R24, R25, R24, RZ, 0x3c, !PT ;  /* 0x0000001819187212 */ /* 0x000fc600078e3cff */
[----:B------:R-:W4:Y:S01]  /*17040*/  LDL.LU R3, [R1+0x3f8] ;  /* 0x0003f80001037983 */ /* 0x000f220000300800 */
[----:B------:R-:W-:-:S03]  /*17050*/  LOP3.LUT R23, R23, R22, RZ, 0x3c, !PT ;  /* 0x0000001617177212 */ /* 0x000fc600078e3cff */
[----:B------:R-:W4:Y:S04]  /*17060*/  LDL.LU R0, [R1+0x47c] ;  /* 0x00047c0001007983 */ /* 0x000f280000300800 */
[----:B------:R0:W-:Y:S01]  /*17070*/  STL.64 [R1+0x880], R20 ;  /* 0x0008801401007387 */ /* 0x0001e20000100a00 */
[----:B------:R-:W-:Y:S02]  /*17080*/  LOP3.LUT R26, R27, R26, RZ, 0x3c, !PT ;  /* 0x0000001a1b1a7212 */ /* 0x000fe400078e3cff */
[----:B------:R-:W-:Y:S02]  /*17090*/  LOP3.LUT R25, R25, R24, RZ, 0x3c, !PT ;  /* 0x0000001819197212 */ /* 0x000fe400078e3cff */
[----:B------:R-:W-:Y:S01]  /*170a0*/  LOP3.LUT R27, R27, R26, RZ, 0x3c, !PT ;  /* 0x0000001a1b1b7212 */ /* 0x000fe200078e3cff */
[----:B0-----:R-:W3:Y:S04]  /*170b0*/  LDL.LU R20, [R1+0x23c] ;  /* 0x00023c0001147983 */ /* 0x001ee80000300800 */
[----:B------:R-:W4:Y:S04]  /*170c0*/  LDL.LU R21, [R1+0x42c] ;  /* 0x00042c0001157983 */ /* 0x000f280000300800 */
[----:B------:R0:W-:Y:S04]  /*170d0*/  STL.64 [R1+0x888], R22 ;  /* 0x0008881601007387 */ /* 0x0001e80000100a00 */
[----:B0-----:R-:W3:Y:S04]  /*170e0*/  LDL.LU R22, [R1+0x234] ;  /* 0x0002340001167983 */ /* 0x001ee80000300800 */
[----:B------:R-:W4:Y:S04]  /*170f0*/  LDL.LU R23, [R1+0x424] ;  /* 0x0004240001177983 */ /* 0x000f280000300800 */
[----:B------:R0:W-:Y:S04]  /*17100*/  STL.64 [R1+0x890], R24 ;  /* 0x0008901801007387 */ /* 0x0001e80000100a00 */
[----:B0-----:R-:W3:Y:S04]  /*17110*/  LDL.LU R24, [R1+0x22c] ;  /* 0x00022c0001187983 */ /* 0x001ee80000300800 */
[----:B------:R-:W3:Y:S04]  /*17120*/  LDL.LU R25, [R1+0x41c] ;  /* 0x00041c0001197983 */ /* 0x000ee80000300800 */
[----:B------:R0:W-:Y:S04]  /*17130*/  STL.64 [R1+0x898], R26 ;  /* 0x0008981a01007387 */ /* 0x0001e80000100a00 */
[----:B0-----:R-:W4:Y:S04]  /*17140*/  LDL.LU R26, [R1+0x224] ;  /* 0x00022400011a7983 */ /* 0x001f280000300800 */
        /* <DEDUP_REMOVED lines=51> */
[----:B----4-:R-:W-:Y:S02]  /*17480*/  LOP3.LUT R27, R27, R26, RZ, 0x3c, !PT ;  /* 0x0000001a1b1b7212 */ /* 0x010fe400078e3cff */
[----:B--2---:R-:W-:-:S04]  /*17490*/  LOP3.LUT R19, R19, R18, RZ, 0x3c, !PT ;  /* 0x0000001213137212 */ /* 0x004fc800078e3cff */
[----:B------:R-:W-:-:S04]  /*174a0*/  LOP3.LUT R18, R19, R18, RZ, 0x3c, !PT ;  /* 0x0000001213127212 */ /* 0x000fc800078e3cff */
[----:B------:R-:W-:-:S05]  /*174b0*/  LOP3.LUT R19, R19, R18, RZ, 0x3c, !PT ;  /* 0x0000001213137212 */ /* 0x000fca00078e3cff */
[----:B------:R0:W-:Y:S04]  /*174c0*/  STL.64 [R1+0x180], R18 ;  /* 0x0001801201007387 */ /* 0x0001e80000100a00 */
[----:B0-----:R-:W2:Y:S01]  /*174d0*/  LDL.LU.64 R18, [R1+0xa30] ;  /* 0x000a300001127983 */ /* 0x001ea20000300a00 */
[----:B---3--:R-:W-:Y:S02]  /*174e0*/  LOP3.LUT R25, R25, R24, RZ, 0x3c, !PT ;  /* 0x0000001819197212 */ /* 0x008fe400078e3cff */
[----:B------:R-:W-:Y:S02]  /*174f0*/  LOP3.LUT R26, R27, R26, RZ, 0x3c, !PT ;  /* 0x0000001a1b1a7212 */ /* 0x000fe400078e3cff */
[----:B------:R-:W-:Y:S02]  /*17500*/  LOP3.LUT R24, R25, R24, RZ, 0x3c, !PT ;  /* 0x0000001819187212 */ /* 0x000fe400078e3cff */
[----:B------:R-:W-:-:S02]  /*17510*/  LOP3.LUT R27, R27, R26, RZ, 0x3c, !PT ;  /* 0x0000001a1b1b7212 */ /* 0x000fc400078e3cff */
[----:B------:R-:W-:-:S03]  /*17520*/  LOP3.LUT R25, R25, R24, RZ, 0x3c, !PT ;  /* 0x0000001819197212 */ /* 0x000fc600078e3cff */
[----:B------:R0:W-:Y:S04]  /*17530*/  STL.64 [R1+0x188], R26 ;  /* 0x0001881a01007387 */ /* 0x0001e80000100a00 */
[----:B------:R1:W-:Y:S01]  /*17540*/  STL.64 [R1+0x190], R24 ;  /* 0x0001901801007387 */ /* 0x0003e20000100a00 */
[----:B0-----:R-:W-:Y:S01]  /*17550*/  IMAD.MOV.U32 R26, RZ, RZ, R23 ;  /* 0x000000ffff1a7224 */ /* 0x001fe200078e0017 */
[----:B------:R-:W-:Y:S01]  /*17560*/  MOV R27, R22 ;  /* 0x00000016001b7202 */ /* 0x000fe20000000f00 */
[----:B-1----:R-:W-:Y:S02]  /*17570*/  IMAD.MOV.U32 R24, RZ, RZ, R21 ;  /* 0x000000ffff187224 */ /* 0x002fe400078e0015 */
[----:B------:R-:W-:Y:S02]  /*17580*/  IMAD.MOV.U32 R25, RZ, RZ, R20 ;  /* 0x000000ffff197224 */ /* 0x000fe400078e0014 */
[----:B------:R-:W-:-:S02]  /*17590*/  IMAD.MOV.U32 R20, RZ, RZ, R17 ;  /* 0x000000ffff147224 */ /* 0x000fc400078e0011 */
[----:B------:R-:W-:Y:S01]  /*175a0*/  IMAD.MOV.U32 R21, RZ, RZ, R16 ;  /* 0x000000ffff157224 */ /* 0x000fe200078e0010 */
[----:B------:R0:W-:Y:S01]  /*175b0*/  STL.64 [R1+0x3a0], R26 ;  /* 0x0003a01a01007387 */ /* 0x0001e20000100a00 */
[----:B------:R-:W-:Y:S02]  /*175c0*/  IMAD.MOV.U32 R16, RZ, RZ, R13 ;  /* 0x000000ffff107224 */ /* 0x000fe400078e000d */
[----:B------:R-:W-:Y:S01]  /*175d0*/  IMAD.MOV.U32 R17, RZ, RZ, R12 ;  /* 0x000000ffff117224 */ /* 0x000fe200078e000c */
[----:B------:R-:W-:Y:S01]  /*175e0*/  STL.64 [R1+0x3a8], R24 ;  /* 0x0003a81801007387 */ /* 0x000fe20000100a00 */
[----:B------:R-:W-:Y:S02]  /*175f0*/  IMAD.MOV.U32 R12, RZ, RZ, R9 ;  /* 0x000000ffff0c7224 */ /* 0x000fe400078e0009 */
[----:B------:R-:W-:Y:S02]  /*17600*/  IMAD.MOV.U32 R13, RZ, RZ, R8 ;  /* 0x000000ffff0d7224 */ /* 0x000fe400078e0008 */
[----:B------:R-:W-:-:S02]  /*17610*/  IMAD.MOV.U32 R8, RZ, RZ, R5 ;  /* 0x000000ffff087224 */ /* 0x000fc400078e0005 */
[----:B------:R-:W-:Y:S02]  /*17620*/  IMAD.MOV.U32 R9, RZ, RZ, R4 ;  /* 0x000000ffff097224 */ /* 0x000fe400078e0004 */
[----:B--2---:R-:W-:Y:S02]  /*17630*/  IMAD.MOV.U32 R22, RZ, RZ, R19 ;  /* 0x000000ffff167224 */ /* 0x004fe400078e0013 */
[----:B------:R-:W-:Y:S02]  /*17640*/  IMAD.MOV.U32 R23, RZ, RZ, R18 ;  /* 0x000000ffff177224 */ /* 0x000fe400078e0012 */
[----:B------:R-:W-:Y:S02]  /*17650*/  IMAD.MOV.U32 R18, RZ, RZ, R15 ;  /* 0x000000ffff127224 */ /* 0x000fe400078e000f */
[----:B------:R-:W-:Y:S02]  /*17660*/  IMAD.MOV.U32 R19, RZ, RZ, R14 ;  /* 0x000000ffff137224 */ /* 0x000fe400078e000e */
[----:B------:R-:W-:-:S02]  /*17670*/  IMAD.MOV.U32 R14, RZ, RZ, R11 ;  /* 0x000000ffff0e7224 */ /* 0x000fc400078e000b */
[----:B------:R-:W-:Y:S01]  /*17680*/  IMAD.MOV.U32 R15, RZ, RZ, R10 ;  /* 0x000000ffff0f7224 */ /* 0x000fe200078e000a */
[----:B------:R-:W-:Y:S04]  /*17690*/  STL.64 [R1+0x3b0], R22 ;  /* 0x0003b01601007387 */ /* 0x000fe80000100a00 */
[----:B------:R-:W-:Y:S01]  /*176a0*/  STL.64 [R1+0x3b8], R20 ;  /* 0x0003b81401007387 */ /* 0x000fe20000100a00 */
[----:B------:R-:W-:Y:S02]  /*176b0*/  IMAD.MOV.U32 R10, RZ, RZ, R7 ;  /* 0x000000ffff0a7224 */ /* 0x000fe400078e0007 */
[----:B------:R-:W-:Y:S01]  /*176c0*/  IMAD.MOV.U32 R11, RZ, RZ, R6 ;  /* 0x000000ffff0b7224 */ /* 0x000fe200078e0006 */
[----:B------:R-:W-:Y:S04]  /*176d0*/  STL.64 [R1+0x3c0], R18 ;  /* 0x0003c01201007387 */ /* 0x000fe80000100a00 */
[----:B------:R-:W-:Y:S04]  /*176e0*/  STL.64 [R1+0x3c8], R16 ;  /* 0x0003c81001007387 */ /* 0x000fe80000100a00 */
[----:B------:R-:W-:Y:S01]  /*176f0*/  STL.64 [R1+0x3d0], R14 ;  /* 0x0003d00e01007387 */ /* 0x000fe20000100a00 */
[----:B------:R-:W-:-:S02]  /*17700*/  IMAD.MOV.U32 R6, RZ, RZ, R29 ;  /* 0x000000ffff067224 */ /* 0x000fc400078e001d */
[----:B------:R-:W-:Y:S01]  /*17710*/  IMAD.MOV.U32 R7, RZ, RZ, R28 ;  /* 0x000000ffff077224 */ /* 0x000fe200078e001c */
[----:B------:R-:W-:Y:S04]  /*17720*/  STL.64 [R1+0x3d8], R12 ;  /* 0x0003d80c01007387 */ /* 0x000fe80000100a00 */
[----:B------:R-:W-:Y:S04]  /*17730*/  STL.64 [R1+0x3e0], R10 ;  /* 0x0003e00a01007387 */ /* 0x000fe80000100a00 */
[----:B------:R-:W-:Y:S04]  /*17740*/  STL.64 [R1+0x3e8], R8 ;  /* 0x0003e80801007387 */ /* 0x000fe80000100a00 */
[----:B0-----:R-:W2:Y:S04]  /*17750*/  LDL.LU R26, [R1+0x478] ;  /* 0x00047800011a7983 */ /* 0x001ea80000300800 */
[----:B------:R-:W-:Y:S04]  /*17760*/  STL.64 [R1+0x3f0], R6 ;  /* 0x0003f00601007387 */ /* 0x000fe80000100a00 */
[----:B------:R-:W2:Y:S01]  /*17770*/  LDL.LU R27, [R1+0x4fc] ;  /* 0x0004fc00011b7983 */ /* 0x000ea20000300800 */
[----:B------:R-:W-:-:S02]  /*17780*/  IMAD.MOV.U32 R4, RZ, RZ, R0 ;  /* 0x000000ffff047224 */ /* 0x000fc400078e0000 */
[----:B------:R-:W-:-:S05]  /*17790*/  IMAD.MOV.U32 R5, RZ, RZ, R3 ;  /* 0x000000ffff057224 */ /* 0x000fca00078e0003 */
[----:B------:R-:W-:Y:S04]  /*177a0*/  STL.64 [R1+0x3f8], R4 ;  /* 0x0003f80401007387 */ /* 0x000fe80000100a00 */
        /* <DEDUP_REMOVED lines=46> */
[----:B------:R-:W4:Y:S04]  /*17a90*/  LDL.LU R25, [R1+0x504] ;  /* 0x0005040001197983 */ /* 0x000f280000300800 */
        /* <DEDUP_REMOVED lines=102> */
[----:B------:R4:W-:Y:S02]  /*18100*/  STL.64 [R1+0x478], R26 ;  /* 0x0004781a01007387 */ /* 0x0009e40000100a00 */
[----:B----4-:R-:W-:Y:S02]  /*18110*/  IMAD.MOV.U32 R26, RZ, RZ, R25 ;  /* 0x000000ffff1a7224 */ /* 0x010fe400078e0019 */
[----:B---3--:R-:W-:Y:S02]  /*18120*/  IMAD.MOV.U32 R25, RZ, RZ, R22 ;  /* 0x000000ffff197224 */ /* 0x008fe400078e0016 */
[----:B------:R-:W-:Y:S02]  /*18130*/  IMAD.MOV.U32 R22, RZ, RZ, R21 ;  /* 0x000000ffff167224 */ /* 0x000fe400078e0015 */
[----:B------:R-:W-:Y:S02]  /*18140*/  IMAD.MOV.U32 R21, RZ, RZ, R18 ;  /* 0x000000ffff157224 */ /* 0x000fe400078e0012 */
[----:B------:R-:W-:-:S02]  /*18150*/  IMAD.MOV.U32 R18, RZ, RZ, R17 ;  /* 0x000000ffff127224 */ /* 0x000fc400078e0011 */
[----:B------:R-:W-:Y:S02]  /*18160*/  IMAD.MOV.U32 R17, RZ, RZ, R14 ;  /* 0x000000ffff117224 */ /* 0x000fe400078e000e */
[----:B------:R-:W-:Y:S02]  /*18170*/  IMAD.MOV.U32 R14, RZ, RZ, R13 ;  /* 0x000000ffff0e7224 */ /* 0x000fe400078e000d */
[----:B------:R-:W-:Y:S02]  /*18180*/  IMAD.MOV.U32 R13, RZ, RZ, R10 ;  /* 0x000000ffff0d7224 */ /* 0x000fe400078e000a */
[----:B------:R-:W-:Y:S02]  /*18190*/  IMAD.MOV.U32 R10, RZ, RZ, R3 ;  /* 0x000000ffff0a7224 */ /* 0x000fe400078e0003 */
[----:B------:R-:W0:Y:S01]  /*181a0*/  LDC R3, c[0x0][0x23c] ;  /* 0x00008f00ff037b82 */ /* 0x000e220000000800 */
[----:B------:R-:W-:Y:S01]  /*181b0*/  MOV R27, R24 ;  /* 0x00000018001b7202 */ /* 0x000fe20000000f00 */
[----:B------:R-:W-:-:S02]  /*181c0*/  IMAD.MOV.U32 R24, RZ, RZ, R23 ;  /* 0x000000ffff187224 */ /* 0x000fc400078e0017 */
[----:B------:R-:W-:Y:S02]  /*181d0*/  IMAD.MOV.U32 R23, RZ, RZ, R20 ;  /* 0x000000ffff177224 */ /* 0x000fe400078e0014 */
[----:B------:R-:W-:Y:S02]  /*181e0*/  IMAD.MOV.U32 R20, RZ, RZ, R19 ;  /* 0x000000ffff147224 */ /* 0x000fe400078e0013 */
[----:B------:R-:W-:Y:S01]  /*181f0*/  IMAD.MOV.U32 R19, RZ, RZ, R16 ;  /* 0x000000ffff137224 */ /* 0x000fe200078e0010 */
[----:B------:R-:W-:Y:S01]  /*18200*/  STL.64 [R1+0x480], R26 ;  /* 0x0004801a01007387 */ /* 0x000fe20000100a00 */
[----:B------:R-:W-:-:S03]  /*18210*/  IMAD.MOV.U32 R16, RZ, RZ, R15 ;  /* 0x000000ffff107224 */ /* 0x000fc600078e000f */
[----:B------:R-:W-:Y:S01]  /*18220*/  STL.64 [R1+0x488], R24 ;  /* 0x0004881801007387 */ /* 0x000fe20000100a00 */
[----:B------:R-:W-:-:S03]  /*18230*/  IMAD.MOV.U32 R15, RZ, RZ, R12 ;  /* 0x000000ffff0f7224 */ /* 0x000fc600078e000c */
[----:B------:R-:W-:Y:S01]  /*18240*/  STL.64 [R1+0x490], R22 ;  /* 0x0004901601007387 */ /* 0x000fe20000100a00 */
[----:B------:R-:W-:-:S03]  /*18250*/  IMAD.MOV.U32 R12, RZ, RZ, R11 ;  /* 0x000000ffff0c7224 */ /* 0x000fc600078e000b */
[----:B------:R-:W-:Y:S04]  /*18260*/  STL.64 [R1+0x498], R20 ;  /* 0x0004981401007387 */ /* 0x000fe80000100a00 */
[----:B------:R-:W-:Y:S04]  /*18270*/  STL.64 [R1+0x4a0], R18 ;  /* 0x0004a01201007387 */ /* 0x000fe80000100a00 */
[----:B------:R-:W-:Y:S04]  /*18280*/  STL.64 [R1+0x4a8], R16 ;  /* 0x0004a81001007387 */ /* 0x000fe80000100a00 */
[----:B------:R-:W-:Y:S01]  /*18290*/  STL.64 [R1+0x4b0], R14 ;  /* 0x0004b00e01007387 */ /* 0x000fe20000100a00 */
[----:B------:R-:W-:-:S03]  /*182a0*/  IMAD.MOV.U32 R11, RZ, RZ, R8 ;  /* 0x000000ffff0b7224 */ /* 0x000fc600078e0008 */
[----:B------:R-:W-:Y:S01]  /*182b0*/  STL.64 [R1+0x4b8], R12 ;  /* 0x0004b80c01007387 */ /* 0x000fe20000100a00 */
[----:B------:R-:W-:Y:S02]  /*182c0*/  IMAD.MOV.U32 R8, RZ, RZ, R6 ;  /* 0x000000ffff087224 */ /* 0x000fe400078e0006 */
[----:B------:R-:W-:Y:S01]  /*182d0*/  IMAD.MOV.U32 R6, RZ, RZ, R28 ;  /* 0x000000ffff067224 */ /* 0x000fe200078e001c */
[----:B0-----:R0:W-:Y:S04]  /*182e0*/  STL.64 [R1+0x930], R2 ;  /* 0x0009300201007387 */ /* 0x0011e80000100a00 */
[----:B------:R-:W-:Y:S04]  /*182f0*/  STL.64 [R1+0x4c0], R10 ;  /* 0x0004c00a01007387 */ /* 0x000fe80000100a00 */
[----:B------:R-:W-:Y:S01]  /*18300*/  STL.64 [R1+0x4c8], R8 ;  /* 0x0004c80801007387 */ /* 0x000fe20000100a00 */
[----:B0-----:R-:W-:-:S02]  /*18310*/  IMAD.MOV.U32 R2, RZ, RZ, R4 ;  /* 0x000000ffff027224 */ /* 0x001fc400078e0004 */
[----:B------:R-:W-:Y:S02]  /*18320*/  IMAD.MOV.U32 R3, RZ, RZ, R7 ;  /* 0x000000ffff037224 */ /* 0x000fe400078e0007 */
[----:B------:R-:W-:-:S03]  /*18330*/  IMAD.MOV.U32 R7, RZ, RZ, R5 ;  /* 0x000000ffff077224 */ /* 0x000fc600078e0005 */
[----:B------:R0:W-:Y:S04]  /*18340*/  STL.64 [R1+0x4d0], R2 ;  /* 0x0004d00201007387 */ /* 0x0001e80000100a00 */
[----:B0-----:R-:W2:Y:S04]  /*18350*/  LDL.LU R2, [R1+0x6ac] ;  /* 0x0006ac0001027983 */ /* 0x001ea80000300800 */
[----:B------:R-:W-:Y:S04]  /*18360*/  STL.64 [R1+0x4d8], R6 ;  /* 0x0004d80601007387 */ /* 0x000fe80000100a00 */
[----:B------:R-:W3:Y:S01]  /*18370*/  LDL.LU R3, [R1+0x1d4] ;  /* 0x0001d40001037983 */ /* 0x000ee20000300800 */
[----:B------:R-:W-:-:S02]  /*18380*/  IMAD.MOV.U32 R4, RZ, RZ, R0 ;  /* 0x000000ffff047224 */ /* 0x000fc400078e0000 */
[----:B------:R-:W-:-:S05]  /*18390*/  IMAD.MOV.U32 R5, RZ, RZ, R29 ;  /* 0x000000ffff057224 */ /* 0x000fca00078e001d */
[----:B------:R-:W-:Y:S04]  /*183a0*/  STL.64 [R1+0x4e0], R4 ;  /* 0x0004e00401007387 */ /* 0x000fe80000100a00 */
[----:B---3--:R0:W-:Y:S04]  /*183b0*/  STL [R1+0x938], R3 ;  /* 0x0009380301007387 */ /* 0x0081e80000100800 */
[----:B0-----:R-:W2:Y:S04]  /*183c0*/  LDL.LU R3, [R1+0x560] ;  /* 0x0005600001037983 */ /* 0x001ea80000300800 */
        /* <DEDUP_REMOVED lines=58> */
[----:B------:R-:W4:Y:S04]  /*18770*/  LDL.LU.64 R14, [R1+0x128] ;  /* 0x00012800010e7983 */ /* 0x000f280000300a00 */
[----:B------:R-:W4:Y:S04]  /*18780*/  LDL.LU.64 R12, [R1+0x120] ;  /* 0x00012000010c7983 */ /* 0x000f280000300a00 */
[----:B------:R-:W4:Y:S04]  /*18790*/  LDL.LU.64 R10, [R1+0x118] ;  /* 0x00011800010a7983 */ /* 0x000f280000300a00 */
[----:B------:R-:W4:Y:S04]  /*187a0*/  LDL.LU.64 R8, [R1+0x110] ;  /* 0x0001100001087983 */ /* 0x000f280000300a00 */
[----:B------:R-:W4:Y:S04]  /*187b0*/  LDL.LU.64 R6, [R1+0x108] ;  /* 0x0001080001067983 */ /* 0x000f280000300a00 */
[----:B------:R-:W4:Y:S04]  /*187c0*/  LDL.LU.64 R4, [R1+0x100] ;  /* 0x0001000001047983 */ /* 0x000f280000300a00 */
[----:B------:R-:W4:Y:S01]  /*187d0*/  LDL.LU.64 R28, [R1+0xf8] ;  /* 0x0000f800011c7983 */ /* 0x000f220000300a00 */
        /* <DEDUP_REMOVED lines=74> */
[----:B0-----:R-:W2:Y:S04]  /*18c80*/  LDL.LU.64 R2, [R1+0x940] ;  /* 0x0009400001027983 */ /* 0x001ea80000300a00 */
[----:B--2---:R0:W-:Y:S04]  /*18c90*/  STL.64 [R1+0x560], R2 ;  /* 0x0005600201007387 */ /* 0x0041e80000100a00 */
[----:B0-----:R-:W2:Y:S01]  /*18ca0*/  LDL.LU R3, [R1+0x938] ;  /* 0x0009380001037983 */ /* 0x001ea20000300800 */
[----:B---3--:R-:W-:Y:S01]  /*18cb0*/  MOV R2, R26 ;  /* 0x0000001a00027202 */ /* 0x008fe20000000f00 */
[----:B----4-:R-:W-:-:S04]  /*18cc0*/  IMAD.MOV.U32 R26, RZ, RZ, R24 ;  /* 0x000000ffff1a7224 */ /* 0x010fc800078e0018 */
[----:B--2---:R0:W-:Y:S04]  /*18cd0*/  STL.64 [R1+0x568], R2 ;  /* 0x0005680201007387 */ /* 0x0041e80000100a00 */
[----:B0-----:R-:W2:Y:S04]  /*18ce0*/  LDL.LU.64 R2, [R1+0x930] ;  /* 0x0009300001027983 */ /* 0x001ea80000300a00 */
[----:B------:R0:W-:Y:S01]  /*18cf0*/  STL.64 [R1+0x570], R26 ;  /* 0x0005701a01007387 */ /* 0x0001e20000100a00 */
[----:B------:R-:W-:Y:S02]  /*18d00*/  IMAD.MOV.U32 R24, RZ, RZ, R20 ;  /* 0x000000ffff187224 */ /* 0x000fe400078e0014 */
[----:B------:R-:W-:-:S02]  /*18d10*/  IMAD.MOV.U32 R20, RZ, RZ, R16 ;  /* 0x000000ffff147224 */ /* 0x000fc400078e0010 */
[----:B0-----:R-:W-:Y:S02]  /*18d20*/  IMAD.MOV.U32 R26, RZ, RZ, R22 ;  /* 0x000000ffff1a7224 */ /* 0x001fe400078e0016 */
[----:B------:R-:W-:Y:S02]  /*18d30*/  IMAD.MOV.U32 R27, RZ, RZ, R25 ;  /* 0x000000ffff1b7224 */ /* 0x000fe400078e0019 */
[----:B------:R-:W-:Y:S02]  /*18d40*/  IMAD.MOV.U32 R25, RZ, RZ, R23 ;  /* 0x000000ffff197224 */ /* 0x000fe400078e0017 */
[----:B------:R-:W-:Y:S02]  /*18d50*/  IMAD.MOV.U32 R22, RZ, RZ, R18 ;  /* 0x000000ffff167224 */ /* 0x000fe400078e0012 */
[----:B------:R-:W-:Y:S02]  /*18d60*/  IMAD.MOV.U32 R23, RZ, RZ, R21 ;  /* 0x000000ffff177224 */ /* 0x000fe400078e0015 */
[----:B------:R-:W-:-:S02]  /*18d70*/  IMAD.MOV.U32 R21, RZ, RZ, R19 ;  /* 0x000000ffff157224 */ /* 0x000fc400078e0013 */
[----:B------:R-:W-:Y:S02]  /*18d80*/  IMAD.MOV.U32 R18, RZ, RZ, R0 ;  /* 0x000000ffff127224 */ /* 0x000fe400078e0000 */
[----:B------:R-:W-:Y:S01]  /*18d90*/  IMAD.MOV.U32 R19, RZ, RZ, R17 ;  /* 0x000000ffff137224 */ /* 0x000fe200078e0011 */
[----:B------:R0:W-:Y:S04]  /*18da0*/  STL.64 [R1+0x578], R26 ;  /* 0x0005781a01007387 */ /* 0x0001e80000100a00 */
[----:B------:R-:W-:Y:S04]  /*18db0*/  STL.64 [R1+0x680], R24 ;  /* 0x0006801801007387 */ /* 0x000fe80000100a00 */
[----:B------:R-:W-:Y:S04]  /*18dc0*/  STL.64 [R1+0x688], R22 ;  /* 0x0006881601007387 */ /* 0x000fe80000100a00 */
[----:B------:R-:W-:Y:S04]  /*18dd0*/  STL.64 [R1+0x690], R20 ;  /* 0x0006901401007387 */ /* 0x000fe80000100a00 */
[----:B------:R-:W-:Y:S01]  /*18de0*/  STL.64 [R1+0x698], R18 ;  /* 0x0006981201007387 */ /* 0x000fe20000100a00 */
[----:B--2---:R-:W-:-:S04]  /*18df0*/  IMAD.SHL.U32 R3, R3, 0x40, RZ ;  /* 0x0000004003037824 */ /* 0x004fc800078e00ff */
[----:B------:R-:W-:-:S04]  /*18e00*/  IMAD.WIDE R16, R3, 0x2, R14 ;  /* 0x0000000203107825 */ /* 0x000fc800078e020e */
[----:B------:R-:W-:-:S04]  /*18e10*/  IMAD.WIDE R14, R3, 0x2, R12 ;  /* 0x00000002030e7825 */ /* 0x000fc800078e020c */
[----:B------:R-:W-:-:S04]  /*18e20*/  IMAD.WIDE R12, R3, 0x2, R10 ;  /* 0x00000002030c7825 */ /* 0x000fc800078e020a */
[----:B------:R-:W-:-:S04]  /*18e30*/  IMAD.WIDE R10, R3, 0x2, R8 ;  /* 0x00000002030a7825 */ /* 0x000fc800078e0208 */
[C---:B------:R-:W-:Y:S01]  /*18e40*/  IMAD.WIDE R8, R3.reuse, 0x2, R6 ;  /* 0x0000000203087825 */ /* 0x040fe200078e0206 */
[----:B------:R-:W-:Y:S04]  /*18e50*/  STL.64 [R1+0x398], R16 ;  /* 0x0003981001007387 */ /* 0x000fe80000100a00 */
[----:B------:R-:W-:Y:S04]  /*18e60*/  STL.64 [R1+0x390], R14 ;  /* 0x0003900e01007387 */ /* 0x000fe80000100a00 */
[----:B------:R-:W-:Y:S04]  /*18e70*/  STL.64 [R1+0x388], R12 ;  /* 0x0003880c01007387 */ /* 0x000fe80000100a00 */
[----:B------:R-:W-:Y:S04]  /*18e80*/  STL.64 [R1+0x380], R10 ;  /* 0x0003800a01007387 */ /* 0x000fe80000100a00 */
[----:B------:R-:W-:Y:S04]  /*18e90*/  STL.64 [R1+0x378], R8 ;  /* 0x0003780801007387 */ /* 0x000fe80000100a00 */
[----:B0-----:R-:W2:Y:S01]  /*18ea0*/  LDL.LU.64 R26, [R1+0x60] ;  /* 0x00006000011a7983 */ /* 0x001ea20000300a00 */
[----:B------:R-:W-:-:S04]  /*18eb0*/  IMAD.WIDE R6, R3, 0x2, R4 ;  /* 0x0000000203067825 */ /* 0x000fc800078e0204 */
[C---:B------:R-:W-:Y:S01]  /*18ec0*/  IMAD.WIDE R4, R3.reuse, 0x2, R28 ;  /* 0x0000000203047825 */ /* 0x040fe200078e021c */
[----:B------:R-:W-:Y:S04]  /*18ed0*/  STL.64 [R1+0x370], R6 ;  /* 0x0003700601007387 */ /* 0x000fe80000100a00 */
[----:B--2---:R0:W-:Y:S04]  /*18ee0*/  STL.64 [R1+0x8a0], R26 ;  /* 0x0008a01a01007387 */ /* 0x0041e80000100a00 */
[----:B------:R-:W-:Y:S04]  /*18ef0*/  STL.64 [R1+0x368], R4 ;  /* 0x0003680401007387 */ /* 0x000fe80000100a00 */
[----:B0-----:R-:W2:Y:S04]  /*18f00*/  LDL.LU.64 R26, [R1+0x68] ;  /* 0x00006800011a7983 */ /* 0x001ea80000300a00 */
[----:B--2---:R0:W-:Y:S04]  /*18f10*/  STL.64 [R1+0x8a8], R26 ;  /* 0x0008a81a01007387 */ /* 0x0041e80000100a00 */
        /* <DEDUP_REMOVED lines=33> */
[----:B------:R-:W3:Y:S04]  /*19130*/  LDL.LU.64 R24, [R1+0x58] ;  /* 0x0000580001187983 */ /* 0x000ee80000300a00 */
[----:B------:R-:W4:Y:S04]  /*19140*/  LDL.LU.64 R22, [R1+0x50] ;  /* 0x0000500001167983 */ /* 0x000f280000300a00 */
        /* <DEDUP_REMOVED lines=9> */
[----:B------:R-:W4:Y:S01]  /*191e0*/  LDL.LU.64 R28, [R1] ;  /* 0x00000000011c7983 */ /* 0x000f220000300a00 */
[----:B--2---:R-:W-:-:S05]  /*191f0*/  IMAD.WIDE R26, R3, 0x2, R26 ;  /* 0x00000002031a7825 */ /* 0x004fca00078e021a */
[----:B------:R0:W-:Y:S04]  /*19200*/  STL.64 [R1+0x360], R26 ;  /* 0x0003601a01007387 */ /* 0x0001e80000100a00 */
[----:B0-----:R-:W2:Y:S02]  /*19210*/  LDL.LU.64 R26, [R1+0x928] ;  /* 0x00092800011a7983 */ /* 0x001ea40000300a00 */
        /* <DEDUP_REMOVED lines=50> */
[----:B0-----:R-:W2:Y:S01]  /*19540*/  LDL.LU.64 R26, [R1+0x8a0] ;  /* 0x0008a000011a7983 */ /* 0x001ea20000300a00 */
[----:B---3--:R-:W-:-:S04]  /*19550*/  IMAD.WIDE R24, R3, 0x2, R24 ;  /* 0x0000000203187825 */ /* 0x008fc800078e0218 */
[----:B----4-:R-:W-:-:S04]  /*19560*/  IMAD.WIDE R22, R3, 0x2, R22 ;  /* 0x0000000203167825 */ /* 0x010fc800078e0216 */
[----:B------:R-:W-:-:S04]  /*19570*/  IMAD.WIDE R20, R3, 0x2, R20 ;  /* 0x0000000203147825 */ /* 0x000fc800078e0214 */
        /* <DEDUP_REMOVED lines=9> */
[----:B--2---:R-:W-:-:S05]  /*19610*/  IMAD.WIDE R26, R3, 0x2, R26 ;  /* 0x00000002031a7825 */ /* 0x004fca00078e021a */
[----:B------:R0:W-:Y:S04]  /*19620*/  STL.64 [R1+0x2d0], R26 ;  /* 0x0002d01a01007387 */ /* 0x0001e80000100a00 */
[----:B0-----:R-:W2:Y:S04]  /*19630*/  LDL.LU.64 R26, [R1+0x898] ;  /* 0x00089800011a7983 */ /* 0x001ea80000300a00 */
[----:B------:R0:W-:Y:S04]  /*19640*/  STL.64 [R1+0x2c8], R24 ;  /* 0x0002c81801007387 */ /* 0x0001e80000100a00 */
[----:B0-----:R-:W3:Y:S04]  /*19650*/  LDL.LU.64 R24, [R1+0x890] ;  /* 0x0008900001187983 */ /* 0x001ee80000300a00 */
[----:B------:R0:W-:Y:S04]  /*19660*/  STL.64 [R1+0x2c0], R22 ;  /* 0x0002c01601007387 */ /* 0x0001e80000100a00 */
[----:B0-----:R-:W4:Y:S04]  /*19670*/  LDL.LU.64 R22, [R1+0x888] ;  /* 0x0008880001167983 */ /* 0x001f280000300a00 */
        /* <DEDUP_REMOVED lines=20> */
[----:B---3--:R-:W-:-:S04]  /*197c0*/  IMAD.WIDE R24, R3, 0x2, R24 ;  /* 0x0000000203187825 */ /* 0x008fc800078e0218 */
[----:B----4-:R-:W-:-:S04]  /*197d0*/  IMAD.WIDE R22, R3, 0x2, R22 ;  /* 0x0000000203167825 */ /* 0x010fc800078e0216 */
[----:B--2---:R-:W-:-:S04]  /*197e0*/  IMAD.WIDE R20, R3, 0x2, R20 ;  /* 0x0000000203147825 */ /* 0x004fc800078e0214 */
        /* <DEDUP_REMOVED lines=8> */
[----:B------:R-:W-:-:S05]  /*19870*/  IMAD.WIDE R28, R3, 0x2, R28 ;  /* 0x00000002031c7825 */ /* 0x000fca00078e021c */
        /* <DEDUP_REMOVED lines=9> */
[----:B0-----:R-:W3:Y:S04]  /*19910*/  LDL.LU.64 R10, [R1+0x168] ;  /* 0x00016800010a7983 */ /* 0x001ee80000300a00 */
[----:B------:R0:W-:Y:S04]  /*19920*/  STL.64 [R1+0x238], R12 ;  /* 0x0002380c01007387 */ /* 0x0001e80000100a00 */
[----:B0-----:R-:W2:Y:S04]  /*19930*/  LDL.LU.64 R12, [R1+0x160] ;  /* 0x00016000010c7983 */ /* 0x001ea80000300a00 */
        /* <DEDUP_REMOVED lines=11> */
[----:B0-----:R-:W2:Y:S01]  /*199f0*/  LDL.LU.64 R24, [R1+0x130] ;  /* 0x0001300001187983 */ /* 0x001ea20000300a00 */
[----:B------:R-:W-:-:S05]  /*19a00*/  IMAD.WIDE R26, R3, 0x2, R26 ;  /* 0x00000002031a7825 */ /* 0x000fca00078e021a */
[----:B------:R4:W-:Y:S02]  /*19a10*/  STL.64 [R1+0x200], R26 ;  /* 0x0002001a01007387 */ /* 0x0009e40000100a00 */
[----:B----4-:R-:W-:-:S04]  /*19a20*/  IMAD.WIDE R26, R3, 0x2, R22 ;  /* 0x00000002031a7825 */ /* 0x010fc800078e0216 */
[----:B---3--:R-:W-:-:S04]  /*19a30*/  IMAD.WIDE R22, R3, 0x2, R18 ;  /* 0x0000000203167825 */ /* 0x008fc800078e0212 */
[----:B------:R-:W-:-:S04]  /*19a40*/  IMAD.WIDE R18, R3, 0x2, R14 ;  /* 0x0000000203127825 */ /* 0x000fc800078e020e */
[----:B--2---:R-:W-:-:S05]  /*19a50*/  IMAD.WIDE R24, R3, 0x2, R24 ;  /* 0x0000000203187825 */ /* 0x004fca00078e0218 */
[----:B------:R0:W-:Y:S04]  /*19a60*/  STL.64 [R1+0x1f8], R24 ;  /* 0x0001f81801007387 */ /* 0x0001e80000100a00 */
[----:B------:R-:W-:Y:S01]  /*19a70*/  STL.64 [R1+0x1f0], R26 ;  /* 0x0001f01a01007387 */ /* 0x000fe20000100a00 */
[----:B------:R-:W-:-:S04]  /*19a80*/  IMAD.WIDE R14, R3, 0x2, R10 ;  /* 0x00000002030e7825 */ /* 0x000fc800078e020a */
[----:B------:R-:W-:-:S04]  /*19a90*/  IMAD.WIDE R10, R3, 0x2, R6 ;  /* 0x00000002030a7825 */ /* 0x000fc800078e0206 */
[----:B0-----:R-:W-:-:S04]  /*19aa0*/  IMAD.WIDE R24, R3, 0x2, R20 ;  /* 0x0000000203187825 */ /* 0x001fc800078e0214 */
[----:B------:R-:W-:-:S04]  /*19ab0*/  IMAD.WIDE R20, R3, 0x2, R16 ;  /* 0x0000000203147825 */ /* 0x000fc800078e0210 */
[----:B------:R-:W-:-:S04]  /*19ac0*/  IMAD.WIDE R16, R3, 0x2, R12 ;  /* 0x0000000203107825 */ /* 0x000fc800078e020c */
[C---:B------:R-:W-:Y:S01]  /*19ad0*/  IMAD.WIDE R12, R3.reuse, 0x2, R8 ;  /* 0x00000002030c7825 */ /* 0x040fe200078e0208 */
[----:B------:R-:W-:Y:S04]  /*19ae0*/  STL.64 [R1+0x1e8], R24 ;  /* 0x0001e81801007387 */ /* 0x000fe80000100a00 */
[----:B------:R-:W-:Y:S04]  /*19af0*/  STL.64 [R1+0x1e0], R22 ;  /* 0x0001e01601007387 */ /* 0x000fe80000100a00 */
[----:B------:R-:W-:Y:S04]  /*19b00*/  STL.64 [R1+0x1d8], R20 ;  /* 0x0001d81401007387 */ /* 0x000fe80000100a00 */
[----:B------:R-:W-:Y:S04]  /*19b10*/  STL.64 [R1+0x1d0], R18 ;  /* 0x0001d01201007387 */ /* 0x000fe80000100a00 */
[----:B------:R-:W-:Y:S01]  /*19b20*/  STL.64 [R1+0x1c8], R16 ;  /* 0x0001c81001007387 */ /* 0x000fe20000100a00 */
[----:B------:R-:W-:-:S03]  /*19b30*/  IMAD.WIDE R8, R3, 0x2, R4 ;  /* 0x0000000203087825 */ /* 0x000fc600078e0204 */
[----:B------:R-:W-:Y:S04]  /*19b40*/  STL.64 [R1+0x1c0], R14 ;  /* 0x0001c00e01007387 */ /* 0x000fe80000100a00 */
[----:B------:R-:W-:Y:S04]  /*19b50*/  STL.64 [R1+0x1b8], R12 ;  /* 0x0001b80c01007387 */ /* 0x000fe80000100a00 */
[----:B------:R-:W-:Y:S04]  /*19b60*/  STL.64 [R1+0x1b0], R10 ;  /* 0x0001b00a01007387 */ /* 0x000fe80000100a00 */
[----:B------:R-:W2:Y:S04]  /*19b70*/  LDL.LU.64 R4, [R1+0x190] ;  /* 0x0001900001047983 */ /* 0x000ea80000300a00 */
[----:B------:R0:W-:Y:S04]  /*19b80*/  STL.64 [R1+0x1a8], R8 ;  /* 0x0001a80801007387 */ /* 0x0001e80000100a00 */
[----:B0-----:R-:W3:Y:S01]  /*19b90*/  LDL.LU.64 R8, [R1+0x3c8] ;  /* 0x0003c80001087983 */ /* 0x001ee20000300a00 */
[----:B------:R-:W-:-:S05]  /*19ba0*/  IMAD.WIDE R6, R3, 0x2, R28 ;  /* 0x0000000203067825 */ /* 0x000fca00078e021c */
[----:B------:R-:W-:Y:S04]  /*19bb0*/  STL.64 [R1+0x1a0], R6 ;  /* 0x0001a00601007387 */ /* 0x000fe80000100a00 */
[----:B---3--:R0:W-:Y:S04]  /*19bc0*/  STL.64 [R1+0x810], R8 ;  /* 0x0008100801007387 */ /* 0x0081e80000100a00 */
[----:B0-----:R-:W3:Y:S04]  /*19bd0*/  LDL.LU.64 R8, [R1+0x3c0] ;  /* 0x0003c00001087983 */ /* 0x001ee80000300a00 */
        /* <DEDUP_REMOVED lines=8> */
[----:B------:R-:W4:Y:S04]  /*19c60*/  LDL.LU.64 R10, [R1+0x3d0] ;  /* 0x0003d000010a7983 */ /* 0x000f280000300a00 */
[----:B------:R-:W2:Y:S04]  /*19c70*/  LDL.LU.64 R26, [R1+0x428] ;  /* 0x00042800011a7983 */ /* 0x000ea80000300a00 */
        /* <DEDUP_REMOVED lines=17> */
[----:B0-----:R-:W2:Y:S01]  /*19d90*/  LDL.LU.64 R26, [R1+0x3e0] ;  /* 0x0003e000011a7983 */ /* 0x001ea20000300a00 */
[----:B------:R-:W-:-:S04]  /*19da0*/  IMAD.WIDE R4, R3, 0x2, R4 ;  /* 0x0000000203047825 */ /* 0x000fc800078e0204 */
[C---:B---3--:R-:W-:Y:S01]  /*19db0*/  IMAD.WIDE R8, R3.reuse, 0x2, R8 ;  /* 0x0000000203087825 */ /* 0x048fe200078e0208 */
[----:B--2---:R0:W-:Y:S04]  /*19dc0*/  STL.64 [R1+0x808], R26 ;  /* 0x0008081a01007387 */ /* 0x0041e80000100a00 */
[----:B0-----:R-:W2:Y:S04]  /*19dd0*/  LDL.LU.64 R26, [R1+0x3d8] ;  /* 0x0003d800011a7983 */ /* 0x001ea80000300a00 */
[----:B------:R-:W3:Y:S04]  /*19de0*/  LDL.LU.64 R24, [R1+0x430] ;  /* 0x0004300001187983 */ /* 0x000ee80000300a00 */
        /* <DEDUP_REMOVED lines=8> */
[----:B------:R0:W-:Y:S04]  /*19e70*/  STL.64 [R1+0x198], R4 ;  /* 0x0001980401007387 */ /* 0x0001e80000100a00 */
[----:B0-----:R-:W3:Y:S04]  /*19e80*/  LDL.LU.64 R4, [R1+0x478] ;  /* 0x0004780001047983 */ /* 0x001ee80000300a00 */
[----:B------:R0:W-:Y:S04]  /*19e90*/  STL.64 [R1+0x190], R8 ;  /* 0x0001900801007387 */ /* 0x0001e80000100a00 */
[----:B0-----:R-:W4:Y:S02]  /*19ea0*/  LDL.LU.64 R8, [R1+0x830] ;  /* 0x0008300001087983 */ /* 0x001f240000300a00 */
[----:B----4-:R-:W-:-:S05]  /*19eb0*/  IMAD.WIDE R8, R3, 0x2, R8 ;  /* 0x0000000203087825 */ /* 0x010fca00078e0208 */
        /* <DEDUP_REMOVED lines=10> */
[----:B0-----:R-:W4:Y:S01]  /*19f60*/  LDL.LU.64 R8, [R1+0x810] ;  /* 0x0008100001087983 */ /* 0x001f220000300a00 */
[----:B------:R-:W-:-:S04]  /*19f70*/  IMAD.WIDE R10, R3, 0x2, R10 ;  /* 0x00000002030a7825 */ /* 0x000fc800078e020a */
[----:B--2---:R-:W-:-:S04]  /*19f80*/  IMAD.WIDE R26, R3, 0x2, R26 ;  /* 0x00000002031a7825 */ /* 0x004fc800078e021a */
[----:B----4-:R-:W-:-:S05]  /*19f90*/  IMAD.WIDE R8, R3, 0x2, R8 ;  /* 0x0000000203087825 */ /* 0x010fca00078e0208 */
[----:B------:R0:W-:Y:S04]  /*19fa0*/  STL.64 [R1+0x168], R8 ;  /* 0x0001680801007387 */ /* 0x0001e80000100a00 */
[----:B0-----:R-:W2:Y:S04]  /*19fb0*/  LDL.LU.64 R8, [R1+0x480] ;  /* 0x0004800001087983 */ /* 0x001ea80000300a00 */
[----:B------:R0:W-:Y:S04]  /*19fc0*/  STL.64 [R1+0x160], R10 ;  /* 0x0001600a01007387 */ /* 0x0001e80000100a00 */
[----:B0-----:R-:W4:Y:S04]  /*19fd0*/  LDL.LU.64 R10, [R1+0x488] ;  /* 0x00048800010a7983 */ /* 0x001f280000300a00 */
[----:B------:R0:W-:Y:S04]  /*19fe0*/  STL.64 [R1+0x158], R26 ;  /* 0x0001581a01007387 */ /* 0x0001e80000100a00 */
[----:B0-----:R-:W3:Y:S02]  /*19ff0*/  LDL.LU.64 R26, [R1+0x808] ;  /* 0x00080800011a7983 */ /* 0x001ee40000300a00 */
[----:B---3--:R-:W-:-:S05]  /*1a000*/  IMAD.WIDE R26, R3, 0x2, R26 ;  /* 0x00000002031a7825 */ /* 0x008fca00078e021a */
        /* <DEDUP_REMOVED lines=25> */
[----:B0-----:R-:W3:Y:S01]  /*1a1a0*/  LDL.LU.64 R26, [R1+0x7c0] ;  /* 0x0007c000011a7983 */ /* 0x001ee20000300a00 */
[----:B------:R-:W-:-:S04]  /*1a1b0*/  IMAD.WIDE R12, R3, 0x2, R12 ;  /* 0x00000002030c7825 */ /* 0x000fc800078e020c */
[----:B---3--:R-:W-:-:S05]  /*1a1c0*/  IMAD.WIDE R26, R3, 0x2, R26 ;  /* 0x00000002031a7825 */ /* 0x008fca00078e021a */
[----:B------:R0:W-:Y:S02]  /*1a1d0*/  STL.64 [R1+0x108], R26 ;  /* 0x0001081a01007387 */ /* 0x0001e40000100a00 */
[----:B0-----:R-:W-:-:S04]  /*1a1e0*/  IMAD.WIDE R26, R3, 0x2, R24 ;  /* 0x00000002031a7825 */ /* 0x001fc800078e0218 */
[----:B------:R-:W-:-:S04]  /*1a1f0*/  IMAD.WIDE R24, R3, 0x2, R22 ;  /* 0x0000000203187825 */ /* 0x000fc800078e0216 */
[----:B------:R-:W-:-:S04]  /*1a200*/  IMAD.WIDE R22, R3, 0x2, R20 ;  /* 0x0000000203167825 */ /* 0x000fc800078e0214 */
[----:B------:R-:W-:-:S04]  /*1a210*/  IMAD.WIDE R20, R3, 0x2, R18 ;  /* 0x0000000203147825 */ /* 0x000fc800078e0212 */
[C---:B------:R-:W-:Y:S01]  /*1a220*/  IMAD.WIDE R18, R3.reuse, 0x2, R16 ;  /* 0x0000000203127825 */ /* 0x040fe200078e0210 */
[----:B------:R-:W-:Y:S03]  /*1a230*/  STL.64 [R1+0x100], R26 ;  /* 0x0001001a01007387 */ /* 0x000fe60000100a00 */
[C---:B------:R-:W-:Y:S01]  /*1a240*/  IMAD.WIDE R16, R3.reuse, 0x2, R14 ;  /* 0x0000000203107825 */ /* 0x040fe200078e020e */
[----:B------:R-:W-:Y:S04]  /*1a250*/  STL.64 [R1+0xf8], R24 ;  /* 0x0000f81801007387 */ /* 0x000fe80000100a00 */
[----:B------:R-:W-:Y:S04]  /*1a260*/  STL.64 [R1+0xf0], R22 ;  /* 0x0000f01601007387 */ /* 0x000fe80000100a00 */
[----:B------:R-:W-:Y:S04]  /*1a270*/  STL.64 [R1+0xe8], R20 ;  /* 0x0000e81401007387 */ /* 0x000fe80000100a00 */
[----:B------:R-:W-:Y:S01]  /*1a280*/  STL.64 [R1+0xe0], R18 ;  /* 0x0000e01201007387 */ /* 0x000fe20000100a00 */
[----:B------:R-:W-:-:S03]  /*1a290*/  IMAD.WIDE R14, R3, 0x2, R28 ;  /* 0x00000002030e7825 */ /* 0x000fc600078e021c */
[----:B------:R-:W-:Y:S04]  /*1a2a0*/  STL.64 [R1+0xd8], R16 ;  /* 0x0000d81001007387 */ /* 0x000fe80000100a00 */
[----:B------:R-:W3:Y:S04]  /*1a2b0*/  LDL.LU.64 R28, [R1+0x490] ;  /* 0x00049000011c7983 */ /* 0x000ee80000300a00 */
[----:B------:R0:W-:Y:S04]  /*1a2c0*/  STL.64 [R1+0xd0], R12 ;  /* 0x0000d00c01007387 */ /* 0x0001e80000100a00 */
[----:B------:R-:W-:Y:S01]  /*1a2d0*/  STL.64 [R1+0xc8], R14 ;  /* 0x0000c80e01007387 */ /* 0x000fe20000100a00 */
[----:B0-----:R-:W-:-:S04]  /*1a2e0*/  IMAD.WIDE R12, R3, 0x2, R6 ;  /* 0x00000002030c7825 */ /* 0x001fc800078e0206 */
[C---:B------:R-:W-:Y:S02]  /*1a2f0*/  IMAD.WIDE R6, R3.reuse, 0x2, R4 ;  /* 0x0000000203067825 */ /* 0x040fe400078e0204 */
[----:B------:R-:W2:Y:S04]  /*1a300*/  LDL.LU.64 R4, [R1+0x4a0] ;  /* 0x0004a00001047983 */ /* 0x000ea80000300a00 */
[----:B------:R-:W-:Y:S04]  /*1a310*/  STL.64 [R1+0xc0], R12 ;  /* 0x0000c00c01007387 */ /* 0x000fe80000100a00 */
[----:B--2---:R0:W-:Y:S04]  /*1a320*/  STL.64 [R1+0x7b8], R4 ;  /* 0x0007b80401007387 */ /* 0x0041e80000100a00 */
[----:B------:R1:W-:Y:S04]  /*1a330*/  STL.64 [R1+0xb8], R6 ;  /* 0x0000b80601007387 */ /* 0x0003e80000100a00 */
[----:B0-----:R-:W2:Y:S04]  /*1a340*/  LDL.LU.64 R4, [R1+0x498] ;  /* 0x0004980001047983 */ /* 0x001ea80000300a00 */
[----:B-1----:R-:W3:Y:S01]  /*1a350*/  LDL.LU.64 R6, [R1+0x4b0] ;  /* 0x0004b00001067983 */ /* 0x002ee20000300a00 */
[----:B------:R-:W-:-:S04]  /*1a360*/  IMAD.WIDE R12, R3, 0x2, R8 ;  /* 0x00000002030c7825 */ /* 0x000fc800078e0208 */
[C---:B----4-:R-:W-:Y:S01]  /*1a370*/  IMAD.WIDE R14, R3.reuse, 0x2, R10 ;  /* 0x00000002030e7825 */ /* 0x050fe200078e020a */
[----:B---3--:R0:W-:Y:S04]  /*1a380*/  STL.64 [R1+0x7b0], R6 ;  /* 0x0007b00601007387 */ /* 0x0081e80000100a00 */
[----:B0-----:R-:W3:Y:S04]  /*1a390*/  LDL.LU.64 R6, [R1+0x4a8] ;  /* 0x0004a80001067983 */ /* 0x001ee80000300a00 */
[----:B------:R-:W4:Y:S04]  /*1a3a0*/  LDL.LU.64 R8, [R1+0x4b8] ;  /* 0x0004b80001087983 */ /* 0x000f280000300a00 */
[----:B------:R0:W-:Y:S04]  /*1a3b0*/  STL.64 [R1+0xb0], R12 ;  /* 0x0000b00c01007387 */ /* 0x0001e80000100a00 */
[----:B------:R-:W4:Y:S04]  /*1a3c0*/  LDL.LU.64 R10, [R1+0x4c0] ;  /* 0x0004c000010a7983 */ /* 0x000f280000300a00 */
[----:B0-----:R-:W4:Y:S04]  /*1a3d0*/  LDL.LU.64 R12, [R1+0x4c8] ;  /* 0x0004c800010c7983 */ /* 0x001f280000300a00 */
[----:B------:R0:W-:Y:S04]  /*1a3e0*/  STL.64 [R1+0xa8], R14 ;  /* 0x0000a80e01007387 */ /* 0x0001e80000100a00 */
[----:B0-----:R-:W4:Y:S04]  /*1a3f0*/  LDL.LU.64 R14, [R1+0x4d0] ;  /* 0x0004d000010e7983 */ /* 0x001f280000300a00 */
[----:B------:R-:W2:Y:S04]  /*1a400*/  LDL.LU.64 R16, [R1+0x4e0] ;  /* 0x0004e00001107983 */ /* 0x000ea80000300a00 */
[----:B--2---:R0:W-:Y:S04]  /*1a410*/  STL.64 [R1+0x7a8], R16 ;  /* 0x0007a81001007387 */ /* 0x0041e80000100a00 */
[----:B0-----:R-:W2:Y:S04]  /*1a420*/  LDL.LU.64 R16, [R1+0x4d8] ;  /* 0x0004d80001107983 */ /* 0x001ea80000300a00 */
[----:B------:R-:W3:Y:S04]  /*1a430*/  LDL.LU.64 R18, [R1+0x4f8] ;  /* 0x0004f80001127983 */ /* 0x000ee80000300a00 */
[----:B---3--:R0:W-:Y:S04]  /*1a440*/  STL.64 [R1+0x798], R18 ;  /* 0x0007981201007387 */ /* 0x0081e80000100a00 */
[----:B0-----:R-:W3:Y:S04]  /*1a450*/  LDL.LU.64 R18, [R1+0x4f0] ;  /* 0x0004f00001127983 */ /* 0x001ee80000300a00 */
[----:B---3--:R0:W-:Y:S04]  /*1a460*/  STL.64 [R1+0x7a0], R18 ;  /* 0x0007a01201007387 */ /* 0x0081e80000100a00 */
[----:B0-----:R-:W3:Y:S04]  /*1a470*/  LDL.LU.64 R18, [R1+0x4e8] ;  /* 0x0004e80001127983 */ /* 0x001ee80000300a00 */
[----:B------:R-:W4:Y:S04]  /*1a480*/  LDL.LU.64 R20, [R1+0x508] ;  /* 0x0005080001147983 */ /* 0x000f280000300a00 */
[----:B----4-:R0:W-:Y:S04]  /*1a490*/  STL.64 [R1+0x790], R20 ;  /* 0x0007901401007387 */ /* 0x0101e80000100a00 */
[----:B0-----:R-:W4:Y:S04]  /*1a4a0*/  LDL.LU.64 R20, [R1+0x500] ;  /* 0x0005000001147983 */ /* 0x001f280000300a00 */
[----:B------:R-:W2:Y:S04]  /*1a4b0*/  LDL.LU.64 R22, [R1+0x520] ;  /* 0x0005200001167983 */ /* 0x000ea80000300a00 */
[----:B--2---:R0:W-:Y:S04]  /*1a4c0*/  STL.64 [R1+0x780], R22 ;  /* 0x0007801601007387 */ /* 0x0041e80000100a00 */
[----:B0-----:R-:W2:Y:S01]  /*1a4d0*/  LDL.LU.64 R22, [R1+0x518] ;  /* 0x0005180001167983 */ /* 0x001ea20000300a00 */
[----:B------:R-:W-:-:S04]  /*1a4e0*/  IMAD.WIDE R28, R3, 0x2, R28 ;  /* 0x00000002031c7825 */ /* 0x000fc800078e021c */
[C---:B------:R-:W-:Y:S01]  /*1a4f0*/  IMAD.WIDE R4, R3.reuse, 0x2, R4 ;  /* 0x0000000203047825 */ /* 0x040fe200078e0204 */
[----:B--2---:R0:W-:Y:S04]  /*1a500*/  STL.64 [R1+0x788], R22 ;  /* 0x0007881601007387 */ /* 0x0041e80000100a00 */
[----:B0-----:R-:W2:Y:S04]  /*1a510*/  LDL.LU.64 R22, [R1+0x510] ;  /* 0x0005100001167983 */ /* 0x001ea80000300a00 */
[----:B------:R-:W2:Y:S04]  /*1a520*/  LDL.LU.64 R26, [R1+0x528] ;  /* 0x00052800011a7983 */ /* 0x000ea80000300a00 */
[----:B------:R-:W2:Y:S04]  /*1a530*/  LDL.LU.64 R24, [R1+0x530] ;  /* 0x0005300001187983 */ /* 0x000ea80000300a00 */
[----:B------:R0:W-:Y:S04]  /*1a540*/  STL.64 [R1+0xa0], R28 ;  /* 0x0000a01c01007387 */ /* 0x0001e80000100a00 */
[----:B0-----:R-:W2:Y:S04]  /*1a550*/  LDL.LU.64 R28, [R1+0x538] ;  /* 0x00053800011c7983 */ /* 0x001ea80000300a00 */
[----:B------:R0:W-:Y:S04]  /*1a560*/  STL.64 [R1+0x98], R4 ;  /* 0x0000980401007387 */ /* 0x0001e80000100a00 */
[----:B0-----:R-:W3:Y:S01]  /*1a570*/  LDL.LU.64 R4, [R1+0x7b8] ;  /* 0x0007b80001047983 */ /* 0x001ee20000300a00 */
[----:B------:R-:W-:-:S04]  /*1a580*/  IMAD.WIDE R6, R3, 0x2, R6 ;  /* 0x0000000203067825 */ /* 0x000fc800078e0206 */
[----:B---3--:R-:W-:-:S05]  /*1a590*/  IMAD.WIDE R4, R3, 0x2, R4 ;  /* 0x0000000203047825 */ /* 0x008fca00078e0204 */
[----:B------:R0:W-:Y:S04]  /*1a5a0*/  STL.64 [R1+0x90], R4 ;  /* 0x0000900401007387 */ /* 0x0001e80000100a00 */
[----:B0-----:R-:W3:Y:S04]  /*1a5b0*/  LDL.LU.64 R4, [R1+0x540] ;  /* 0x0005400001047983 */ /* 0x001ee80000300a00 */
[----:B------:R0:W-:Y:S04]  /*1a5c0*/  STL.64 [R1+0x88], R6 ;  /* 0x0000880601007387 */ /* 0x0001e80000100a00 */
[----:B0-----:R-:W4:Y:S01]  /*1a5d0*/  LDL.LU.64 R6, [R1+0x7b0] ;  /* 0x0007b00001067983 */ /* 0x001f220000300a00 */
[----:B------:R-:W-:-:S04]  /*1a5e0*/  IMAD.WIDE R8, R3, 0x2, R8 ;  /* 0x0000000203087825 */ /* 0x000fc800078e0208 */
[----:B------:R-:W-:-:S04]  /*1a5f0*/  IMAD.WIDE R10, R3, 0x2, R10 ;  /* 0x00000002030a7825 */ /* 0x000fc800078e020a */
[----:B------:R-:W-:-:S04]  /*1a600*/  IMAD.WIDE R12, R3, 0x2, R12 ;  /* 0x00000002030c7825 */ /* 0x000fc800078e020c */
[----:B------:R-:W-:-:S04]  /*1a610*/  IMAD.WIDE R14, R3, 0x2, R14 ;  /* 0x00000002030e7825 */ /* 0x000fc800078e020e */
[----:B------:R-:W-:-:S04]  /*1a620*/  IMAD.WIDE R16, R3, 0x2, R16 ;  /* 0x0000000203107825 */ /* 0x000fc800078e0210 */
[----:B----4-:R-:W-:-:S05]  /*1a630*/  IMAD.WIDE R6, R3, 0x2, R6 ;  /* 0x0000000203067825 */ /* 0x010fca00078e0206 */
[----:B------:R0:W-:Y:S04]  /*1a640*/  STL.64 [R1+0x80], R6 ;  /* 0x0000800601007387 */ /* 0x0001e80000100a00 */
[----:B0-----:R-:W4:Y:S04]  /*1a650*/  LDL.LU.64 R6, [R1+0x548] ;  /* 0x0005480001067983 */ /* 0x001f280000300a00 */
        /* <DEDUP_REMOVED lines=9> */
[----:B0-----:R-:W2:Y:S01]  /*1a6f0*/  LDL.LU.64 R16, [R1+0x7a8] ;  /* 0x0007a80001107983 */ /* 0x001ea20000300a00 */
[----:B------:R-:W-:-:S04]  /*1a700*/  IMAD.WIDE R18, R3, 0x2, R18 ;  /* 0x0000000203127825 */ /* 0x000fc800078e0212 */
[----:B--2---:R-:W-:-:S05]  /*1a710*/  IMAD.WIDE R16, R3, 0x2, R16 ;  /* 0x0000000203107825 */ /* 0x004fca00078e0210 */
[----:B------:R0:W-:Y:S04]  /*1a720*/  STL.64 [R1+0x50], R16 ;  /* 0x0000501001007387 */ /* 0x0001e80000100a00 */
[----:B0-----:R-:W2:Y:S04]  /*1a730*/  LDL.LU.64 R16, [R1+0x570] ;  /* 0x0005700001107983 */ /* 0x001ea80000300a00 */
[----:B------:R0:W-:Y:S04]  /*1a740*/  STL.64 [R1+0x48], R18 ;  /* 0x0000481201007387 */ /* 0x0001e80000100a00 */
[----:B0-----:R-:W3:Y:S02]  /*1a750*/  LDL.LU.64 R18, [R1+0x7a0] ;  /* 0x0007a00001127983 */ /* 0x001ee40000300a00 */
[----:B---3--:R-:W-:-:S05]  /*1a760*/  IMAD.WIDE R18, R3, 0x2, R18 ;  /* 0x0000000203127825 */ /* 0x008fca00078e0212 */
        /* <DEDUP_REMOVED lines=9> */
[----:B----4-:R-:W-:-:S05]  /*1a800*/  IMAD.WIDE R20, R3, 0x2, R20 ;  /* 0x0000000203147825 */ /* 0x010fca00078e0214 */
[----:B------:R0:W-:Y:S04]  /*1a810*/  STL.64 [R1+0x28], R20 ;  /* 0x0000281401007387 */ /* 0x0001e80000100a00 */
[----:B0-----:R-:W4:Y:S04]  /*1a820*/  LDL.LU.64 R20, [R1+0x680] ;  /* 0x0006800001147983 */ /* 0x001f280000300a00 */
[----:B------:R0:W-:Y:S04]  /*1a830*/  STL.64 [R1+0x20], R22 ;  /* 0x0000201601007387 */ /* 0x0001e80000100a00 */
[----:B0-----:R-:W2:Y:S02]  /*1a840*/  LDL.LU.64 R22, [R1+0x788] ;  /* 0x0007880001167983 */ /* 0x001ea40000300a00 */
[----:B--2---:R-:W-:-:S05]  /*1a850*/  IMAD.WIDE R22, R3, 0x2, R22 ;  /* 0x0000000203167825 */ /* 0x004fca00078e0216 */
[----:B------:R0:W-:Y:S04]  /*1a860*/  STL.64 [R1+0x18], R22 ;  /* 0x0000181601007387 */ /* 0x0001e80000100a00 */
[----:B0-----:R-:W2:Y:S01]  /*1a870*/  LDL.LU.64 R22, [R1+0x780] ;  /* 0x0007800001167983 */ /* 0x001ea20000300a00 */
        /* <DEDUP_REMOVED lines=11> */
[----:B------:R0:W-:Y:S02]  /*1a930*/  STL.64 [R1+0x8], R26 ;  /* 0x0000081a01007387 */ /* 0x0001e40000100a00 */
[----:B0-----:R-:W-:-:S02]  /*1a940*/  IMAD.WIDE R26, R3, 0x2, R24 ;  /* 0x00000002031a7825 */ /* 0x001fc400078e0218 */
[----:B------:R-:W2:Y:S04]  /*1a950*/  LDL.LU.64 R24, [R1+0x690] ;  /* 0x0006900001187983 */ /* 0x000ea80000300a00 */
[----:B------:R0:W-:Y:S04]  /*1a960*/  STL.64 [R1], R26 ;  /* 0x0000001a01007387 */ /* 0x0001e80000100a00 */
[----:B------:R-:W-:Y:S01]  /*1a970*/  STL.64 [R1+0x700], R28 ;  /* 0x0007001c01007387 */ /* 0x000fe20000100a00 */
[----:B------:R-:W-:-:S03]  /*1a980*/  IMAD.WIDE R16, R3, 0x2, R16 ;  /* 0x0000000203107825 */ /* 0x000fc600078e0210 */
[----:B0-----:R-:W2:Y:S04]  /*1a990*/  LDL.LU.64 R26, [R1+0x698] ;  /* 0x00069800011a7983 */ /* 0x001ea80000300a00 */
[----:B------:R-:W-:Y:S04]  /*1a9a0*/  STL.64 [R1+0x708], R4 ;  /* 0x0007080401007387 */ /* 0x000fe80000100a00 */
[----:B------:R-:W-:Y:S04]  /*1a9b0*/  STL.64 [R1+0x710], R6 ;  /* 0x0007100601007387 */ /* 0x000fe80000100a00 */
[----:B------:R-:W-:Y:S04]  /*1a9c0*/  STL.64 [R1+0x718], R8 ;  /* 0x0007180801007387 */ /* 0x000fe80000100a00 */
[----:B------:R-:W-:Y:S04]  /*1a9d0*/  STL.64 [R1+0x720], R10 ;  /* 0x0007200a01007387 */ /* 0x000fe80000100a00 */
[----:B------:R-:W-:Y:S04]  /*1a9e0*/  STL.64 [R1+0x728], R12 ;  /* 0x0007280c01007387 */ /* 0x000fe80000100a00 */
[----:B------:R0:W-:Y:S01]  /*1a9f0*/  STL.64 [R1+0x730], R14 ;  /* 0x0007300e01007387 */ /* 0x0001e20000100a00 */
[----:B---3--:R-:W-:-:S04]  /*1aa00*/  IMAD.WIDE R18, R3, 0x2, R18 ;  /* 0x0000000203127825 */ /* 0x008fc800078e0212 */
[C---:B----4-:R-:W-:Y:S01]  /*1aa10*/  IMAD.WIDE R20, R3.reuse, 0x2, R20 ;  /* 0x0000000203147825 */ /* 0x050fe200078e0214 */
[----:B0-----:R-:W3:Y:S04]  /*1aa20*/  LDL.LU.64 R14, [R1+0x390] ;  /* 0x00039000010e7983 */ /* 0x001ee80000300a00 */
[----:B------:R-:W4:Y:S04]  /*1aa30*/  LDL.LU.64 R12, [R1+0x378] ;  /* 0x00037800010c7983 */ /* 0x000f280000300a00 */
[----:B------:R0:W-:Y:S04]  /*1aa40*/  STL.64 [R1+0x738], R16 ;  /* 0x0007381001007387 */ /* 0x0001e80000100a00 */
[----:B0-----:R-:W3:Y:S04]  /*1aa50*/  LDL.LU.64 R16, [R1+0x398] ;  /* 0x0003980001107983 */ /* 0x001ee80000300a00 */
[----:B------:R0:W-:Y:S04]  /*1aa60*/  STL.64 [R1+0x740], R18 ;  /* 0x0007401201007387 */ /* 0x0001e80000100a00 */
[----:B0-----:R-:W4:Y:S04]  /*1aa70*/  LDL.LU.64 R18, [R1+0x370] ;  /* 0x0003700001127983 */ /* 0x001f280000300a00 */
[----:B------:R-:W4:Y:S04]  /*1aa80*/  LDL.LU.64 R10, [R1+0x368] ;  /* 0x00036800010a7983 */ /* 0x000f280000300a00 */
[----:B------:R0:W-:Y:S04]  /*1aa90*/  STL.64 [R1+0x748], R20 ;  /* 0x0007481401007387 */ /* 0x0001e80000100a00 */
[----:B0-----:R-:W4:Y:S04]  /*1aaa0*/  LDL.LU.64 R20, [R1+0x380] ;  /* 0x0003800001147983 */ /* 0x001f280000300a00 */
[----:B------:R-:W4:Y:S01]  /*1aab0*/  LDL.LU.64 R8, [R1+0x360] ;  /* 0x0003600001087983 */ /* 0x000f220000300a00 */
[----:B--2---:R-:W-:-:S05]  /*1aac0*/  IMAD.WIDE R22, R3, 0x2, R22 ;  /* 0x0000000203167825 */ /* 0x004fca00078e0216 */
[----:B------:R0:W-:Y:S04]  /*1aad0*/  STL.64 [R1+0x750], R22 ;  /* 0x0007501601007387 */ /* 0x0001e80000100a00 */
[----:B0-----:R-:W2:Y:S01]  /*1aae0*/  LDL.LU.64 R22, [R1+0x388] ;  /* 0x0003880001167983 */ /* 0x001ea20000300a00 */
[----:B------:R-:W-:-:S03]  /*1aaf0*/  IMAD.WIDE R24, R3, 0x2, R24 ;  /* 0x0000000203187825 */ /* 0x000fc600078e0218 */
[----:B------:R-:W4:Y:S04]  /*1ab00*/  LDL.LU.64 R6, [R1+0x358] ;  /* 0x0003580001067983 */ /* 0x000f280000300a00 */
[----:B------:R-:W-:Y:S04]  /*1ab10*/  STL.64 [R1+0x758], R24 ;  /* 0x0007581801007387 */ /* 0x000fe80000100a00 */
[----:B------:R-:W4:Y:S04]  /*1ab20*/  LDL.LU.64 R4, [R1+0x350] ;  /* 0x0003500001047983 */ /* 0x000f280000300a00 */
[----:B------:R-:W4:Y:S01]  /*1ab30*/  LDL.LU.64 R28, [R1+0x348] ;  /* 0x00034800011c7983 */ /* 0x000f220000300a00 */
[----:B------:R-:W-:-:S05]  /*1ab40*/  IMAD.WIDE R26, R3, 0x2, R26 ;  /* 0x00000002031a7825 */ /* 0x000fca00078e021a */
[----:B------:R-:W-:Y:S04]  /*1ab50*/  STL.64 [R1+0x768], R26 ;  /* 0x0007681a01007387 */ /* 0x000fe80000100a00 */
[----:B------:R-:W-:Y:S04]  /*1ab60*/  STL [R1+0x760], R2 ;  /* 0x0007600201007387 */ /* 0x000fe80000100800 */
[----:B---3--:R0:W-:Y:S01]  /*1ab70*/  STL [R1+0x398], R16 ;  /* 0x0003981001007387 */ /* 0x0081e20000100800 */
[----:B------:R-:W-:-:S03]  /*1ab80*/  IMAD.MOV.U32 R0, RZ, RZ, R17 ;  /* 0x000000ffff007224 */ /* 0x000fc600078e0011 */
[----:B0-----:R-:W3:Y:S04]  /*1ab90*/  LDL.LU.64 R16, [R1+0x340] ;  /* 0x0003400001107983 */ /* 0x001ee80000300a00 */
[----:B------:R0:W-:Y:S04]  /*1aba0*/  STL [R1+0x6d4], R0 ;  /* 0x0006d40001007387 */ /* 0x0001e80000100800 */
[----:B------:R1:W-:Y:S01]  /*1abb0*/  STL [R1+0x390], R14 ;  /* 0x0003900e01007387 */ /* 0x0003e20000100800 */
[----:B0-----:R-:W-:-:S03]  /*1abc0*/  IMAD.MOV.U32 R0, RZ, RZ, R15 ;  /* 0x000000ffff007224 */ /* 0x001fc600078e000f */
[----:B-1----:R-:W3:Y:S04]  /*1abd0*/  LDL.LU.64 R14, [R1+0x338] ;  /* 0x00033800010e7983 */ /* 0x002ee80000300a00 */
[----:B------:R0:W-:Y:S04]  /*1abe0*/  STL [R1+0x6d0], R0 ;  /* 0x0006d00001007387 */ /* 0x0001e80000100800 */
[----:B--2---:R1:W-:Y:S01]  /*1abf0*/  STL [R1+0x388], R22 ;  /* 0x0003881601007387 */ /* 0x0043e20000100800 */
[----:B0-----:R-:W-:-:S03]  /*1ac00*/  IMAD.MOV.U32 R0, RZ, RZ, R23 ;  /* 0x000000ffff007224 */ /* 0x001fc600078e0017 */
[----:B-1----:R-:W2:Y:S04]  /*1ac10*/  LDL.LU.64 R22, [R1+0x330] ;  /* 0x0003300001167983 */ /* 0x002ea80000300a00 */
[----:B------:R0:W-:Y:S04]  /*1ac20*/  STL [R1+0x6c0], R0 ;  /* 0x0006c00001007387 */ /* 0x0001e80000100800 */
[----:B----4-:R1:W-:Y:S01]  /*1ac30*/  STL [R1+0x380], R20 ;  /* 0x0003801401007387 */ /* 0x0103e20000100800 */
[----:B0-----:R-:W-:-:S03]  /*1ac40*/  IMAD.MOV.U32 R0, RZ, RZ, R21 ;  /* 0x000000ffff007224 */ /* 0x001fc600078e0015 */
[----:B-1----:R-:W4:Y:S04]  /*1ac50*/  LDL.LU.64 R20, [R1+0x328] ;  /* 0x0003280001147983 */ /* 0x002f280000300a00 */
[----:B------:R0:W-:Y:S04]  /*1ac60*/  STL [R1+0x3a4], R0 ;  /* 0x0003a40001007387 */ /* 0x0001e80000100800 */
[----:B------:R1:W-:Y:S01]  /*1ac70*/  STL [R1+0x378], R12 ;  /* 0x0003780c01007387 */ /* 0x0003e20000100800 */
        /* <DEDUP_REMOVED lines=27> */
[----:B---3--:R1:W-:Y:S01]  /*1ae30*/  STL [R1+0x340], R16 ;  /* 0x0003401001007387 */ /* 0x0083e20000100800 */
[----:B0-----:R-:W-:-:S03]  /*1ae40*/  MOV R0, R17 ;  /* 0x0000001100007202 */ /* 0x001fc60000000f00 */
[----:B-1----:R-:W3:Y:S04]  /*1ae50*/  LDL.LU.64 R16, [R1+0x2e8] ;  /* 0x0002e80001107983 */ /* 0x002ee80000300a00 */
        /* <DEDUP_REMOVED lines=42> */
[----:B0-----:R-:W-:-:S03]  /*1b100*/  IMAD.MOV.U32 R0, RZ, RZ, R17 ;  /* 0x000000ffff007224 */ /* 0x001fc600078e0011 */
        /* <DEDUP_REMOVED lines=51> */
[----:B0-----:R-:W-:-:S03]  /*1b440*/  MOV R0, R23 ;  /* 0x0000001700007202 */ /* 0x001fc60000000f00 */
        /* <DEDUP_REMOVED lines=54> */
[----:B------:R-:W-:Y:S04]  /*1b7b0*/  STL [R1+0x3c4], R18 ;  /* 0x0003c41201007387 */ /* 0x000fe80000100800 */
[----:B------:R-:W4:Y:S01]  /*1b7c0*/  LDL.LU.64 R24, [R1+0x1b0] ;  /* 0x0001b00001187983 */ /* 0x000f220000300a00 */
[----:B0-----:R-:W-:-:S05]  /*1b7d0*/  IMAD.MOV.U32 R0, RZ, RZ, R19 ;  /* 0x000000ffff007224 */ /* 0x001fca00078e0013 */
        /* <DEDUP_REMOVED lines=9> */
[----:B------:R1:W-:Y:S04]  /*1b870*/  STL [R1+0x3d0], R6 ;  /* 0x0003d00601007387 */ /* 0x0003e80000100800 */
[----:B------:R-:W4:Y:S01]  /*1b880*/  LDL.LU.64 R18, [R1+0x198] ;  /* 0x0001980001127983 */ /* 0x000f220000300a00 */
[----:B0-----:R-:W-:-:S05]  /*1b890*/  IMAD.MOV.U32 R0, RZ, RZ, R7 ;  /* 0x000000ffff007224 */ /* 0x001fca00078e0007 */
[----:B------:R0:W-:Y:S04]  /*1b8a0*/  STL [R1+0x1f0], R0 ;  /* 0x0001f00001007387 */ /* 0x0001e80000100800 */
[----:B------:R0:W-:Y:S04]  /*1b8b0*/  STL [R1+0x3d4], R4 ;  /* 0x0003d40401007387 */ /* 0x0001e80000100800 */
[----:B-1----:R-:W4:Y:S01]  /*1b8c0*/  LDL.LU.64 R6, [R1+0x190] ;  /* 0x0001900001067983 */ /* 0x002f220000300a00 */
[----:B0-----:R-:W-:-:S05]  /*1b8d0*/  IMAD.MOV.U32 R0, RZ, RZ, R5 ;  /* 0x000000ffff007224 */ /* 0x001fca00078e0005 */
[----:B------:R0:W-:Y:S04]  /*1b8e0*/  STL [R1+0x1e8], R0 ;  /* 0x0001e80001007387 */ /* 0x0001e80000100800 */
[----:B------:R1:W-:Y:S04]  /*1b8f0*/  STL [R1+0x3d8], R28 ;  /* 0x0003d81c01007387 */ /* 0x0003e80000100800 */
[----:B------:R-:W4:Y:S01]  /*1b900*/  LDL.LU.64 R4, [R1+0x188] ;  /* 0x0001880001047983 */ /* 0x000f220000300a00 */
[----:B0-----:R-:W-:-:S03]  /*1b910*/  IMAD.MOV.U32 R0, RZ, RZ, R29 ;  /* 0x000000ffff007224 */ /* 0x001fc600078e001d */
[----:B---3--:R-:W-:Y:S04]  /*1b920*/  STL [R1+0x3dc], R16 ;  /* 0x0003dc1001007387 */ /* 0x008fe80000100800 */
[----:B------:R0:W-:Y:S04]  /*1b930*/  STL [R1+0x1e4], R0 ;  /* 0x0001e40001007387 */ /* 0x0001e80000100800 */
[----:B-1----:R-:W3:Y:S01]  /*1b940*/  LDL.LU.64 R28, [R1+0x180] ;  /* 0x00018000011c7983 */ /* 0x002ee20000300a00 */
[----:B0-----:R-:W-:-:S03]  /*1b950*/  IMAD.MOV.U32 R0, RZ, RZ, R17 ;  /* 0x000000ffff007224 */ /* 0x001fc600078e0011 */
[----:B------:R-:W-:Y:S04]  /*1b960*/  STL [R1+0x3e4], R14 ;  /* 0x0003e40e01007387 */ /* 0x000fe80000100800 */
[----:B------:R0:W-:Y:S04]  /*1b970*/  STL [R1+0x1ec], R0 ;  /* 0x0001ec0001007387 */ /* 0x0001e80000100800 */
[----:B------:R-:W3:Y:S01]  /*1b980*/  LDL.LU.64 R16, [R1+0x178] ;  /* 0x0001780001107983 */ /* 0x000ee20000300a00 */
[----:B0-----:R-:W-:-:S03]  /*1b990*/  IMAD.MOV.U32 R0, RZ, RZ, R15 ;  /* 0x000000ffff007224 */ /* 0x001fc600078e000f */
[----:B--2---:R-:W-:Y:S04]  /*1b9a0*/  STL [R1+0x3ec], R22 ;  /* 0x0003ec1601007387 */ /* 0x004fe80000100800 */
[----:B------:R0:W-:Y:S04]  /*1b9b0*/  STL [R1+0x1f4], R0 ;  /* 0x0001f40001007387 */ /* 0x0001e80000100800 */
[----:B------:R-:W2:Y:S01]  /*1b9c0*/  LDL.LU.64 R14, [R1+0x170] ;  /* 0x00017000010e7983 */ /* 0x000ea20000300a00 */
[----:B0-----:R-:W-:-:S03]  /*1b9d0*/  IMAD.MOV.U32 R0, RZ, RZ, R23 ;  /* 0x000000ffff007224 */ /* 0x001fc600078e0017 */
[----:B----4-:R-:W-:Y:S04]  /*1b9e0*/  STL [R1+0x3f4], R20 ;  /* 0x0003f41401007387 */ /* 0x010fe80000100800 */
[----:B------:R0:W-:Y:S04]  /*1b9f0*/  STL [R1+0x1fc], R0 ;  /* 0x0001fc0001007387 */ /* 0x0001e80000100800 */
[----:B------:R-:W4:Y:S01]  /*1ba00*/  LDL.LU.64 R22, [R1+0x168] ;  /* 0x0001680001167983 */ /* 0x000f220000300a00 */
[----:B0-----:R-:W-:-:S03]  /*1ba10*/  IMAD.MOV.U32 R0, RZ, RZ, R21 ;  /* 0x000000ffff007224 */ /* 0x001fc600078e0015 */
[----:B------:R-:W-:Y:S04]  /*1ba20*/  STL [R1+0x3fc], R12 ;  /* 0x0003fc0c01007387 */ /* 0x000fe80000100800 */
[----:B------:R0:W-:Y:S04]  /*1ba30*/  STL [R1+0x204], R0 ;  /* 0x0002040001007387 */ /* 0x0001e80000100800 */
[----:B------:R-:W4:Y:S04]  /*1ba40*/  LDL.LU.64 R20, [R1+0x160] ;  /* 0x0001600001147983 */ /* 0x000f280000300a00 */
[----:B------:R-:W-:Y:S01]  /*1ba50*/  STL [R1+0x404], R24 ;  /* 0x0004041801007387 */ /* 0x000fe20000100800 */
[----:B0-----:R-:W-:-:S05]  /*1ba60*/  MOV R0, R13 ;  /* 0x0000000d00007202 */ /* 0x001fca0000000f00 */
[----:B------:R0:W-:Y:S04]  /*1ba70*/  STL [R1+0x20c], R0 ;  /* 0x00020c0001007387 */ /* 0x0001e80000100800 */
[----:B------:R-:W4:Y:S01]  /*1ba80*/  LDL.LU.64 R12, [R1+0x158] ;  /* 0x00015800010c7983 */ /* 0x000f220000300a00 */
[----:B0-----:R-:W-:-:S03]  /*1ba90*/  IMAD.MOV.U32 R0, RZ, RZ, R25 ;  /* 0x000000ffff007224 */ /* 0x001fc600078e0019 */
[----:B------:R-:W-:Y:S04]  /*1baa0*/  STL [R1+0x40c], R10 ;  /* 0x00040c0a01007387 */ /* 0x000fe80000100800 */
[----:B------:R0:W-:Y:S02]  /*1bab0*/  STL [R1+0x214], R0 ;  /* 0x0002140001007387 */ /* 0x0001e40000100800 */
[----:B0-----:R-:W-:Y:S02]  /*1bac0*/  IMAD.MOV.U32 R0, RZ, RZ, R11 ;  /* 0x000000ffff007224 */ /* 0x001fe400078e000b */
[----:B------:R-:W4:Y:S04]  /*1bad0*/  LDL.LU.64 R10, [R1+0x150] ;  /* 0x00015000010a7983 */ /* 0x000f280000300a00 */
        /* <DEDUP_REMOVED lines=10> */
[----:B------:R-:W-:Y:S01]  /*1bb80*/  STL [R1+0x42c], R4 ;  /* 0x00042c0401007387 */ /* 0x000fe20000100800 */
[----:B0-----:R-:W-:-:S05]  /*1bb90*/  IMAD.MOV.U32 R0, RZ, RZ, R7 ;  /* 0x000000ffff007224 */ /* 0x001fca00078e0007 */
[----:B------:R0:W-:Y:S04]  /*1bba0*/  STL [R1+0x234], R0 ;  /* 0x0002340001007387 */ /* 0x0001e80000100800 */
[----:B-1----:R-:W4:Y:S04]  /*1bbb0*/  LDL.LU.64 R6, [R1+0x138] ;  /* 0x0001380001067983 */ /* 0x002f280000300a00 */
[----:B---3--:R-:W-:Y:S01]  /*1bbc0*/  STL [R1+0x434], R28 ;  /* 0x0004341c01007387 */ /* 0x008fe20000100800 */
[----:B0-----:R-:W-:-:S05]  /*1bbd0*/  IMAD.MOV.U32 R0, RZ, RZ, R5 ;  /* 0x000000ffff007224 */ /* 0x001fca00078e0005 */
[----:B------:R0:W-:Y:S04]  /*1bbe0*/  STL [R1+0x23c], R0 ;  /* 0x00023c0001007387 */ /* 0x0001e80000100800 */
[----:B------:R-:W3:Y:S04]  /*1bbf0*/  LDL.LU.64 R4, [R1+0x130] ;  /* 0x0001300001047983 */ /* 0x000ee80000300a00 */
[----:B------:R-:W-:Y:S01]  /*1bc00*/  STL [R1+0x43c], R16 ;  /* 0x00043c1001007387 */ /* 0x000fe20000100800 */
[----:B0-----:R-:W-:-:S05]  /*1bc10*/  IMAD.MOV.U32 R0, RZ, RZ, R29 ;  /* 0x000000ffff007224 */ /* 0x001fca00078e001d */
        /* <DEDUP_REMOVED lines=13> */
[----:B------:R-:W4:Y:S01]  /*1bcf0*/  LDL.LU.64 R26, [R1+0x110] ;  /* 0x00011000011a7983 */ /* 0x000f220000300a00 */
[----:B0-----:R-:W-:-:S05]  /*1bd00*/  IMAD.MOV.U32 R0, RZ, RZ, R21 ;  /* 0x000000ffff007224 */ /* 0x001fca00078e0015 */
[----:B------:R0:W-:Y:S04]  /*1bd10*/  STL [R1+0x394], R0 ;  /* 0x0003940001007387 */ /* 0x0001e80000100800 */
[----:B------:R1:W-:Y:S04]  /*1bd20*/  STL [R1+0x45c], R12 ;  /* 0x00045c0c01007387 */ /* 0x0003e80000100800 */
[----:B------:R-:W4:Y:S01]  /*1bd30*/  LDL.LU.64 R24, [R1+0x108] ;  /* 0x0001080001187983 */ /* 0x000f220000300a00 */
[----:B0-----:R-:W-:-:S03]  /*1bd40*/  IMAD.MOV.U32 R0, RZ, RZ, R13 ;  /* 0x000000ffff007224 */ /* 0x001fc600078e000d */
[----:B-1----:R-:W4:Y:S04]  /*1bd50*/  LDL.LU.64 R12, [R1+0x100] ;  /* 0x00010000010c7983 */ /* 0x002f280000300a00 */
[----:B------:R0:W-:Y:S04]  /*1bd60*/  STL [R1+0x39c], R0 ;  /* 0x00039c0001007387 */ /* 0x0001e80000100800 */
[----:B------:R1:W-:Y:S04]  /*1bd70*/  STL [R1+0x464], R10 ;  /* 0x0004640a01007387 */ /* 0x0003e80000100800 */
[----:B------:R-:W4:Y:S01]  /*1bd80*/  LDL.LU.64 R22, [R1+0xf8] ;  /* 0x0000f80001167983 */ /* 0x000f220000300a00 */
[----:B0-----:R-:W-:-:S03]  /*1bd90*/  IMAD.MOV.U32 R0, RZ, RZ, R11 ;  /* 0x000000ffff007224 */ /* 0x001fc600078e000b */
[----:B------:R-:W-:Y:S04]  /*1bda0*/  STL [R1+0x46c], R8 ;  /* 0x00046c0801007387 */ /* 0x000fe80000100800 */
[----:B------:R0:W-:Y:S04]  /*1bdb0*/  STL [R1+0x3e0], R0 ;  /* 0x0003e00001007387 */ /* 0x0001e80000100800 */
[----:B-1----:R-:W4:Y:S01]  /*1bdc0*/  LDL.LU.64 R10, [R1+0xf0] ;  /* 0x0000f000010a7983 */ /* 0x002f220000300a00 */
[----:B0-----:R-:W-:-:S03]  /*1bdd0*/  IMAD.MOV.U32 R0, RZ, RZ, R9 ;  /* 0x000000ffff007224 */ /* 0x001fc600078e0009 */
[----:B------:R-:W-:Y:S04]  /*1bde0*/  STL [R1+0x474], R18 ;  /* 0x0004741201007387 */ /* 0x000fe80000100800 */
[----:B------:R0:W-:Y:S04]  /*1bdf0*/  STL [R1+0x3e8], R0 ;  /* 0x0003e80001007387 */ /* 0x0001e80000100800 */
[----:B------:R-:W4:Y:S04]  /*1be00*/  LDL.LU.64 R8, [R1+0xe8] ;  /* 0x0000e80001087983 */ /* 0x000f280000300a00 */
[----:B------:R-:W4:Y:S01]  /*1be10*/  LDL.LU.64 R20, [R1+0xe0] ;  /* 0x0000e00001147983 */ /* 0x000f220000300a00 */
[----:B0-----:R-:W-:-:S05]  /*1be20*/  IMAD.MOV.U32 R0, RZ, RZ, R19 ;  /* 0x000000ffff007224 */ /* 0x001fca00078e0013 */
        /* <DEDUP_REMOVED lines=9> */
[----:B------:R1:W-:Y:S04]  /*1bec0*/  STL [R1+0x48c], R28 ;  /* 0x00048c1c01007387 */ /* 0x0003e80000100800 */
[----:B------:R-:W3:Y:S01]  /*1bed0*/  LDL.LU.64 R18, [R1+0xc8] ;  /* 0x0000c80001127983 */ /* 0x000ee20000300a00 */
[----:B0-----:R-:W-:-:S03]  /*1bee0*/  IMAD.MOV.U32 R0, RZ, RZ, R29 ;  /* 0x000000ffff007224 */ /* 0x001fc600078e001d */
[----:B--2---:R-:W-:Y:S04]  /*1bef0*/  STL [R1+0x494], R16 ;  /* 0x0004941001007387 */ /* 0x004fe80000100800 */
[----:B------:R0:W-:Y:S04]  /*1bf00*/  STL [R1+0x408], R0 ;  /* 0x0004080001007387 */ /* 0x0001e80000100800 */
[----:B-1----:R-:W2:Y:S01]  /*1bf10*/  LDL.LU.64 R28, [R1+0xc0] ;  /* 0x0000c000011c7983 */ /* 0x002ea20000300a00 */
[----:B0-----:R-:W-:-:S03]  /*1bf20*/  IMAD.MOV.U32 R0, RZ, RZ, R17 ;  /* 0x000000ffff007224 */ /* 0x001fc600078e0011 */
[----:B----4-:R-:W-:Y:S04]  /*1bf30*/  STL [R1+0x49c], R14 ;  /* 0x00049c0e01007387 */ /* 0x010fe80000100800 */
[----:B------:R0:W-:Y:S04]  /*1bf40*/  STL [R1+0x410], R0 ;  /* 0x0004100001007387 */ /* 0x0001e80000100800 */
[----:B------:R-:W4:Y:S01]  /*1bf50*/  LDL.LU.64 R16, [R1+0xb8] ;  /* 0x0000b80001107983 */ /* 0x000f220000300a00 */
[----:B0-----:R-:W-:-:S03]  /*1bf60*/  IMAD.MOV.U32 R0, RZ, RZ, R15 ;  /* 0x000000ffff007224 */ /* 0x001fc600078e000f */
[----:B------:R-:W4:Y:S04]  /*1bf70*/  LDL.LU.64 R14, [R1+0xb0] ;  /* 0x0000b000010e7983 */ /* 0x000f280000300a00 */
[----:B------:R0:W-:Y:S04]  /*1bf80*/  STL [R1+0x418], R0 ;  /* 0x0004180001007387 */ /* 0x0001e80000100800 */
[----:B------:R-:W-:Y:S01]  /*1bf90*/  STL [R1+0x4a4], R26 ;  /* 0x0004a41a01007387 */ /* 0x000fe20000100800 */
[----:B0-----:R-:W-:-:S03]  /*1bfa0*/  IMAD.MOV.U32 R0, RZ, RZ, R27 ;  /* 0x000000ffff007224 */ /* 0x001fc600078e001b */
[----:B------:R-:W-:Y:S04]  /*1bfb0*/  STL [R1+0x4ac], R24 ;  /* 0x0004ac1801007387 */ /* 0x000fe80000100800 */
[----:B------:R0:W-:Y:S02]  /*1bfc0*/  STL [R1+0x420], R0 ;  /* 0x0004200001007387 */ /* 0x0001e40000100800 */
[----:B0-----:R-:W-:Y:S02]  /*1bfd0*/  IMAD.MOV.U32 R0, RZ, RZ, R25 ;  /* 0x000000ffff007224 */ /* 0x001fe400078e0019 */
[----:B------:R-:W-:Y:S04]  /*1bfe0*/  STL [R1+0x4b4], R12 ;  /* 0x0004b40c01007387 */ /* 0x000fe80000100800 */
[----:B------:R0:W-:Y:S02]  /*1bff0*/  STL [R1+0x428], R0 ;  /* 0x0004280001007387 */ /* 0x0001e40000100800 */
[----:B0-----:R-:W-:-:S02]  /*1c000*/  IMAD.MOV.U32 R0, RZ, RZ, R13 ;  /* 0x000000ffff007224 */ /* 0x001fc400078e000d */
[----:B------:R-:W-:Y:S04]  /*1c010*/  STL [R1+0x4bc], R22 ;  /* 0x0004bc1601007387 */ /* 0x000fe80000100800 */
[----:B------:R0:W-:Y:S04]  /*1c020*/  STL [R1+0x430], R0 ;  /* 0x0004300001007387 */ /* 0x0001e80000100800 */
[----:B------:R-:W4:Y:S01]  /*1c030*/  LDL.LU.64 R12, [R1+0xa8] ;  /* 0x0000a800010c7983 */ /* 0x000f220000300a00 */
[----:B0-----:R-:W-:-:S03]  /*1c040*/  MOV R0, R23 ;  /* 0x0000001700007202 */ /* 0x001fc60000000f00 */
[----:B------:R-:W-:Y:S04]  /*1c050*/  STL [R1+0x4c4], R10 ;  /* 0x0004c40a01007387 */ /* 0x000fe80000100800 */
[----:B------:R0:W-:Y:S02]  /*1c060*/  STL [R1+0x438], R0 ;  /* 0x0004380001007387 */ /* 0x0001e40000100800 */
[----:B0-----:R-:W-:Y:S02]  /*1c070*/  IMAD.MOV.U32 R0, RZ, RZ, R11 ;  /* 0x000000ffff007224 */ /* 0x001fe400078e000b */
[----:B------:R-:W4:Y:S04]  /*1c080*/  LDL.LU.64 R10, [R1+0xa0] ;  /* 0x0000a000010a7983 */ /* 0x000f280000300a00 */
[----:B------:R0:W-:Y:S04]  /*1c090*/  STL [R1+0x440], R0 ;  /* 0x0004400001007387 */ /* 0x0001e80000100800 */
[----:B------:R1:W-:Y:S04]  /*1c0a0*/  STL [R1+0x4cc], R8 ;  /* 0x0004cc0801007387 */ /* 0x0003e80000100800 */
[----:B------:R-:W-:Y:S01]  /*1c0b0*/  STL [R1+0x4d4], R20 ;  /* 0x0004d41401007387 */ /* 0x000fe20000100800 */
[----:B0-----:R-:W-:-:S05]  /*1c0c0*/  IMAD.MOV.U32 R0, RZ, RZ, R9 ;  /* 0x000000ffff007224 */ /* 0x001fca00078e0009 */
[----:B------:R0:W-:Y:S04]  /*1c0d0*/  STL [R1+0x448], R0 ;  /* 0x0004480001007387 */ /* 0x0001e80000100800 */
[----:B-1----:R-:W4:Y:S04]  /*1c0e0*/  LDL.LU.64 R8, [R1+0x98] ;  /* 0x0000980001087983 */ /* 0x002f280000300a00 */
[----:B------:R-:W-:Y:S01]  /*1c0f0*/  STL [R1+0x4dc], R6 ;  /* 0x0004dc0601007387 */ /* 0x000fe20000100800 */
[----:B0-----:R-:W-:-:S05]  /*1c100*/  IMAD.MOV.U32 R0, RZ, RZ, R21 ;  /* 0x000000ffff007224 */ /* 0x001fca00078e0015 */
[----:B------:R0:W-:Y:S02]  /*1c110*/  STL [R1+0x450], R0 ;  /* 0x0004500001007387 */ /* 0x0001e40000100800 */
[----:B0-----:R-:W-:Y:S02]  /*1c120*/  IMAD.MOV.U32 R0, RZ, RZ, R7 ;  /* 0x000000ffff007224 */ /* 0x001fe400078e0007 */
[----:B------:R-:W4:Y:S04]  /*1c130*/  LDL.LU.64 R6, [R1+0x90] ;  /* 0x0000900001067983 */ /* 0x000f280000300a00 */
[----:B------:R0:W-:Y:S04]  /*1c140*/  STL [R1+0x458], R0 ;  /* 0x0004580001007387 */ /* 0x0001e80000100800 */
[----:B---3--:R1:W-:Y:S04]  /*1c150*/  STL [R1+0x4e4], R4 ;  /* 0x0004e40401007387 */ /* 0x0083e80000100800 */
[----:B------:R-:W-:Y:S01]  /*1c160*/  STL [R1+0x4ec], R18 ;  /* 0x0004ec1201007387 */ /* 0x000fe20000100800 */
[----:B0-----:R-:W-:-:S05]  /*1c170*/  IMAD.MOV.U32 R0, RZ, RZ, R5 ;  /* 0x000000ffff007224 */ /* 0x001fca00078e0005 */
[----:B------:R0:W-:Y:S04]  /*1c180*/  STL [R1+0x460], R0 ;  /* 0x0004600001007387 */ /* 0x0001e80000100800 */
[----:B-1----:R-:W3:Y:S01]  /*1c190*/  LDL.LU.64 R4, [R1+0x88] ;  /* 0x0000880001047983 */ /* 0x002ee20000300a00 */
[----:B0-----:R-:W-:-:S03]  /*1c1a0*/  IMAD.MOV.U32 R0, RZ, RZ, R19 ;  /* 0x000000ffff007224 */ /* 0x001fc600078e0013 */
[----:B--2---:R-:W-:Y:S04]  /*1c1b0*/  STL [R1+0x4f4], R28 ;  /* 0x0004f41c01007387 */ /* 0x004fe80000100800 */
[----:B------:R0:W-:Y:S02]  /*1c1c0*/  STL [R1+0x468], R0 ;  /* 0x0004680001007387 */ /* 0x0001e40000100800 */
[----:B0-----:R-:W-:Y:S02]  /*1c1d0*/  IMAD.MOV.U32 R0, RZ, RZ, R29 ;  /* 0x000000ffff007224 */ /* 0x001fe400078e001d */
[----:B------:R-:W2:Y:S04]  /*1c1e0*/  LDL.LU.64 R28, [R1+0x80] ;  /* 0x00008000011c7983 */ /* 0x000ea80000300a00 */
[----:B------:R0:W-:Y:S04]  /*1c1f0*/  STL [R1+0x470], R0 ;  /* 0x0004700001007387 */ /* 0x0001e80000100800 */
[----:B----4-:R-:W-:Y:S01]  /*1c200*/  STL [R1+0x4fc], R16 ;  /* 0x0004fc1001007387 */ /* 0x010fe20000100800 */
[----:B0-----:R-:W-:-:S03]  /*1c210*/  IMAD.MOV.U32 R0, RZ, RZ, R17 ;  /* 0x000000ffff007224 */ /* 0x001fc600078e0011 */
[----:B------:R-:W-:Y:S04]  /*1c220*/  STL [R1+0x504], R14 ;  /* 0x0005040e01007387 */ /* 0x000fe80000100800 */
[----:B------:R-:W-:Y:S04]  /*1c230*/  STL [R1+0x478], R0 ;  /* 0x0004780001007387 */ /* 0x000fe80000100800 */
[----:B------:R-:W4:Y:S04]  /*1c240*/  LDL.LU.64 R26, [R1+0x68] ;  /* 0x00006800011a7983 */ /* 0x000f280000300a00 */
[----:B----4-:R0:W-:Y:S04]  /*1c250*/  STL.64 [R1+0x770], R26 ;  /* 0x0007701a01007387 */ /* 0x0101e80000100a00 */
[----:B0-----:R-:W4:Y:S01]  /*1c260*/  LDL.LU.64 R26, [R1+0x70] ;  /* 0x00007000011a7983 */ /* 0x001f220000300a00 */
[----:B------:R-:W-:-:S03]  /*1c270*/  IMAD.MOV.U32 R0, RZ, RZ, R15 ;  /* 0x000000ffff007224 */ /* 0x000fc600078e000f */
[----:B----4-:R0:W-:Y:S04]  /*1c280*/  STL.64 [R1+0x778], R26 ;  /* 0x0007781a01007387 */ /* 0x0101e80000100a00 */
[----:B0-----:R-:W4:Y:S04]  /*1c290*/  LDL.LU.64 R26, [R1+0x78] ;  /* 0x00007800011a7983 */ /* 0x001f280000300a00 */
[----:B------:R-:W4:Y:S04]  /*1c2a0*/  LDL.LU.64 R2, [R1+0x60] ;  /* 0x0000600001027983 */ /* 0x000f280000300a00 */
[----:B------:R0:W-:Y:S04]  /*1c2b0*/  STL [R1+0x480], R0 ;  /* 0x0004800001007387 */ /* 0x0001e80000100800 */
[----:B------:R-:W-:Y:S04]  /*1c2c0*/  STL [R1+0x50c], R12 ;  /* 0x00050c0c01007387 */ /* 0x000fe80000100800 */
[----:B------:R-:W4:Y:S04]  /*1c2d0*/  LDL.LU.64 R24, [R1+0x58] ;  /* 0x0000580001187983 */ /* 0x000f280000300a00 */
[----:B------:R-:W4:Y:S01]  /*1c2e0*/  LDL.LU.64 R22, [R1+0x50] ;  /* 0x0000500001167983 */ /* 0x000f220000300a00 */
[----:B0-----:R-:W-:-:S05]  /*1c2f0*/  IMAD.MOV.U32 R0, RZ, RZ, R13 ;  /* 0x000000ffff007224 */ /* 0x001fca00078e000d */
        /* <DEDUP_REMOVED lines=11> */
[----:B------:R1:W-:Y:S04]  /*1c3b0*/  STL [R1+0x524], R6 ;  /* 0x0005240601007387 */ /* 0x0003e80000100800 */
[----:B------:R-:W4:Y:S04]  /*1c3c0*/  LDL.LU.64 R12, [R1+0x28] ;  /* 0x00002800010c7983 */ /* 0x000f280000300a00 */
[----:B------:R-:W4:Y:S01]  /*1c3d0*/  LDL.LU.64 R10, [R1+0x20] ;  /* 0x00002000010a7983 */ /* 0x000f220000300a00 */
[----:B0-----:R-:W-:-:S05]  /*1c3e0*/  IMAD.MOV.U32 R0, RZ, RZ, R7 ;  /* 0x000000ffff007224 */ /* 0x001fca00078e0007 */
[----:B------:R0:W-:Y:S04]  /*1c3f0*/  STL [R1+0x4a0], R0 ;  /* 0x0004a00001007387 */ /* 0x0001e80000100800 */
[----:B---3--:R3:W-:Y:S04]  /*1c400*/  STL [R1+0x52c], R4 ;  /* 0x00052c0401007387 */ /* 0x0087e80000100800 */
[----:B------:R-:W4:Y:S04]  /*1c410*/  LDL.LU.64 R8, [R1+0x18] ;  /* 0x0000180001087983 */ /* 0x000f280000300a00 */
[----:B-1----:R-:W4:Y:S01]  /*1c420*/  LDL.LU.64 R6, [R1+0x10] ;  /* 0x0000100001067983 */ /* 0x002f220000300a00 */
[----:B0-----:R-:W-:-:S05]  /*1c430*/  IMAD.MOV.U32 R0, RZ, RZ, R5 ;  /* 0x000000ffff007224 */ /* 0x001fca00078e0005 */
[----:B------:R0:W-:Y:S04]  /*1c440*/  STL [R1+0x4a8], R0 ;  /* 0x0004a80001007387 */ /* 0x0001e80000100800 */
[----:B--2---:R1:W-:Y:S04]  /*1c450*/  STL [R1+0x534], R28 ;  /* 0x0005341c01007387 */ /* 0x0043e80000100800 */
[----:B---3--:R-:W2:Y:S01]  /*1c460*/  LDL.LU.64 R4, [R1+0x8] ;  /* 0x0000080001047983 */ /* 0x008ea20000300a00 */
[----:B0-----:R-:W-:-:S03]  /*1c470*/  IMAD.MOV.U32 R0, RZ, RZ, R29 ;  /* 0x000000ffff007224 */ /* 0x001fc600078e001d */
[----:B-1----:R-:W3:Y:S04]  /*1c480*/  LDL.LU.64 R28, [R1] ;  /* 0x00000000011c7983 */ /* 0x002ee80000300a00 */
[----:B------:R0:W-:Y:S04]  /*1c490*/  STL [R1+0x4b0], R0 ;  /* 0x0004b00001007387 */ /* 0x0001e80000100800 */
[----:B----4-:R1:W-:Y:S01]  /*1c4a0*/  STL [R1+0x53c], R26 ;  /* 0x00053c1a01007387 */ /* 0x0103e20000100800 */
[----:B0-----:R-:W-:-:S03]  /*1c4b0*/  IMAD.MOV.U32 R0, RZ, RZ, R27 ;  /* 0x000000ffff007224 */ /* 0x001fc600078e001b */
[----:B-1----:R-:W4:Y:S04]  /*1c4c0*/  LDL.LU.64 R26, [R1+0x778] ;  /* 0x00077800011a7983 */ /* 0x002f280000300a00 */
[----:B----4-:R-:W-:Y:S04]  /*1c4d0*/  STL [R1+0x544], R26 ;  /* 0x0005441a01007387 */ /* 0x010fe80000100800 */
[----:B------:R0:W-:Y:S02]  /*1c4e0*/  STL [R1+0x4b8], R0 ;  /* 0x0004b80001007387 */ /* 0x0001e40000100800 */
[----:B0-----:R-:W-:-:S02]  /*1c4f0*/  IMAD.MOV.U32 R0, RZ, RZ, R27 ;  /* 0x000000ffff007224 */ /* 0x001fc400078e001b */
[----:B------:R-:W4:Y:S04]  /*1c500*/  LDL.LU.64 R26, [R1+0x770] ;  /* 0x00077000011a7983 */ /* 0x000f280000300a00 */
[----:B----4-:R-:W-:Y:S04]  /*1c510*/  STL [R1+0x54c], R26 ;  /* 0x00054c1a01007387 */ /* 0x010fe80000100800 */
[----:B------:R0:W-:Y:S02]  /*1c520*/  STL [R1+0x4c0], R0 ;  /* 0x0004c00001007387 */ /* 0x0001e40000100800 */
[----:B0-----:R-:W-:-:S02]  /*1c530*/  IMAD.MOV.U32 R0, RZ, RZ, R27 ;  /* 0x000000ffff007224 */ /* 0x001fc400078e001b */
[----:B------:R-:W4:Y:S04]  /*1c540*/  LDL.LU.64 R26, [R1+0x768] ;  /* 0x00076800011a7983 */ /* 0x000f280000300a00 */
[----:B------:R0:W-:Y:S04]  /*1c550*/  STL [R1+0x4c8], R0 ;  /* 0x0004c80001007387 */ /* 0x0001e80000100800 */
[----:B0-----:R0:W5:Y:S04]  /*1c560*/  LDL.LU R0, [R1+0x764] ;  /* 0x0007640001007983 */ /* 0x0011680000300800 */
[----:B------:R1:W-:Y:S04]  /*1c570*/  STL [R1+0x554], R2 ;  /* 0x0005540201007387 */ /* 0x0003e80000100800 */
[----:B-1----:R0:W5:Y:S04]  /*1c580*/  LDL.LU R2, [R1+0x760] ;  /* 0x0007600001027983 */ /* 0x0021680000300800 */
[----:B------:R-:W-:Y:S04]  /*1c590*/  STL [R1+0x55c], R24 ;  /* 0x00055c1801007387 */ /* 0x000fe80000100800 */
[----:B------:R1:W-:Y:S02]  /*1c5a0*/  STL [R1+0x4d0], R3 ;  /* 0x0004d00301007387 */ /* 0x0003e40000100800 */
[----:B-1----:R-:W-:-:S02]  /*1c5b0*/  IMAD.MOV.U32 R3, RZ, RZ, R25 ;  /* 0x000000ffff037224 */ /* 0x002fc400078e0019 */
[----:B------:R-:W4:Y:S04]  /*1c5c0*/  LDL.LU.64 R24, [R1+0x758] ;  /* 0x0007580001187983 */ /* 0x000f280000300a00 */
        /* <DEDUP_REMOVED lines=18> */
[----:B-1----:R-:W-:-:S02]  /*1c6f0*/  MOV R3, R15 ;  /* 0x0000000f00037202 */ /* 0x002fc40000000f00 */
        /* <DEDUP_REMOVED lines=17> */
[----:B--2---:R-:W-:Y:S04]  /*1c810*/  STL [R1+0x690], R4 ;  /* 0x0006900401007387 */ /* 0x004fe80000100800 */
[----:B------:R1:W-:Y:S02]  /*1c820*/  STL [R1+0x520], R3 ;  /* 0x0005200301007387 */ /* 0x0003e40000100800 */
[----:B-1----:R-:W-:-:S02]  /*1c830*/  IMAD.MOV.U32 R3, RZ, RZ, R5 ;  /* 0x000000ffff037224 */ /* 0x002fc400078e0005 */
[----:B------:R-:W2:Y:S04]  /*1c840*/  LDL.LU.64 R4, [R1+0x708] ;  /* 0x0007080001047983 */ /* 0x000ea80000300a00 */
[----:B---3--:R-:W-:Y:S04]  /*1c850*/  STL [R1+0x694], R28 ;  /* 0x0006941c01007387 */ /* 0x008fe80000100800 */
[----:B------:R1:W-:Y:S02]  /*1c860*/  STL [R1+0x528], R3 ;  /* 0x0005280301007387 */ /* 0x0003e40000100800 */
[----:B-1----:R-:W-:-:S02]  /*1c870*/  IMAD.MOV.U32 R3, RZ, RZ, R29 ;  /* 0x000000ffff037224 */ /* 0x002fc400078e001d */
[----:B------:R-:W3:Y:S04]  /*1c880*/  LDL.LU.64 R28, [R1+0x700] ;  /* 0x00070000011c7983 */ /* 0x000ee80000300a00 */
[----:B------:R1:W-:Y:S02]  /*1c890*/  STL [R1+0x530], R3 ;  /* 0x0005300301007387 */ /* 0x0003e40000100800 */
[----:B-1----:R-:W1:Y:S02]  /*1c8a0*/  LDC R3, c[0x0][0x238] ;  /* 0x00008e00ff037b82 */ /* 0x002e640000000800 */
[----:B---3--:R-:W-:Y:S04]  /*1c8b0*/  STL [R1+0x698], R28 ;  /* 0x0006981c01007387 */ /* 0x008fe80000100800 */
[----:B------:R-:W-:Y:S04]  /*1c8c0*/  STL [R1+0x538], R29 ;  /* 0x0005381d01007387 */ /* 0x000fe80000100800 */
[----:B--2---:R-:W-:Y:S04]  /*1c8d0*/  STL [R1+0x69c], R4 ;  /* 0x00069c0401007387 */ /* 0x004fe80000100800 */
[----:B------:R-:W-:Y:S04]  /*1c8e0*/  STL [R1+0x540], R5 ;  /* 0x0005400501007387 */ /* 0x000fe80000100800 */
[----:B----4-:R-:W-:Y:S04]  /*1c8f0*/  STL [R1+0x6a0], R6 ;  /* 0x0006a00601007387 */ /* 0x010fe80000100800 */
[----:B------:R2:W-:Y:S04]  /*1c900*/  STL [R1+0x548], R7 ;  /* 0x0005480701007387 */ /* 0x0005e80000100800 */
[----:B--2---:R-:W2:Y:S04]  /*1c910*/  LDL.LU.64 R6, [R1+0x290] ;  /* 0x0002900001067983 */ /* 0x004ea80000300a00 */
[----:B------:R-:W3:Y:S04]  /*1c920*/  LDL.LU R28, [R1+0x6e0] ;  /* 0x0006e000011c7983 */ /* 0x000ee80000300800 */
[----:B------:R0:W-:Y:S04]  /*1c930*/  STL [R1+0x6a4], R8 ;  /* 0x0006a40801007387 */ /* 0x0001e80000100800 */
        /* <DEDUP_REMOVED lines=14> */
[----:B------:R0:W-:Y:S01]  /*1ca20*/  STL [R1+0x688], R23 ;  /* 0x0006881701007387 */ /* 0x0001e20000100800 */
[----:B-1----:R-:W-:Y:S01]  /*1ca30*/  IMAD.SHL.U32 R4, R3, 0x40, RZ ;  /* 0x0000004003047824 */ /* 0x002fe200078e00ff */
[----:B------:R-:W-:Y:S01]  /*1ca40*/  UIADD3 UR6, UR6, -0x40, URZ ;  /* 0xffffffc006067890 */ /* 0x000fe2000fffe03f */
[----:B---3--:R-:W-:-:S05]  /*1ca50*/  VIADD R28, R28, 0xffffffff ;  /* 0xffffffff1c1c7836 */ /* 0x008fca0000000000 */
[----:B------:R0:W-:Y:S04]  /*1ca60*/  STL [R1+0x6e0], R28 ;  /* 0x0006e01c01007387 */ /* 0x0001e80000100800 */
[----:B------:R0:W-:Y:S04]  /*1ca70*/  STL [R1+0x6bc], R24 ;  /* 0x0006bc1801007387 */ /* 0x0001e80000100800 */
[----:B------:R0:W-:Y:S04]  /*1ca80*/  STL [R1+0x1e0], R25 ;  /* 0x0001e01901007387 */ /* 0x0001e80000100800 */
[----:B------:R0:W-:Y:S04]  /*1ca90*/  STL [R1+0x6dc], R26 ;  /* 0x0006dc1a01007387 */ /* 0x0001e80000100800 */
[----:B------:R0:W-:Y:S01]  /*1caa0*/  STL [R1+0x6d8], R27 ;  /* 0x0006d81b01007387 */ /* 0x0001e20000100800 */
[----:B------:R-:W-:Y:S01]  /*1cab0*/  ISETP.NE.U32.AND P0, PT, R28, RZ, PT ;  /* 0x000000ff1c00720c */ /* 0x000fe20003f05070 */
[----:B--2---:R-:W-:-:S04]  /*1cac0*/  IMAD.WIDE R4, R4, 0x2, R6 ;  /* 0x0000000204047825 */ /* 0x004fc800078e0206 */
[----:B------:R-:W-:Y:S02]  /*1cad0*/  IMAD.MOV.U32 R3, RZ, RZ, R4 ;  /* 0x000000ffff037224 */ /* 0x000fe400078e0004 */
[----:B------:R-:W-:-:S06]  /*1cae0*/  IMAD.MOV.U32 R4, RZ, RZ, R5 ;  /* 0x000000ffff047224 */ /* 0x000fcc00078e0005 */
[----:B0-----:R-:W-:Y:S05]  /*1caf0*/  @P0 BRA `(.L_x_2) ;  /* 0xffffff0400980947 */ /* 0x001fea000383ffff */
[----:B------:R-:W2:Y:S04]  /*1cb00*/  LDL.LU R7, [R1+0x594] ;  /* 0x0005940001077983 */ /* 0x000ea80000300800 */
[----:B--2---:R0:W-:Y:S04]  /*1cb10*/  STL [R1+0x74c], R7 ;  /* 0x00074c0701007387 */ /* 0x0041e80000100800 */
[----:B0-----:R-:W2:Y:S04]  /*1cb20*/  LDL.LU R7, [R1+0x5e8] ;  /* 0x0005e80001077983 */ /* 0x001ea80000300800 */
        /* <DEDUP_REMOVED lines=14> */
[----:B------:R-:W3:Y:S04]  /*1cc10*/  LDL.LU R6, [R1+0x5b4] ;  /* 0x0005b40001067983 */ /* 0x000ee80000300800 */
[----:B---3--:R0:W-:Y:S04]  /*1cc20*/  STL [R1+0x748], R6 ;  /* 0x0007480601007387 */ /* 0x0081e80000100800 */
[----:B0-----:R-:W3:Y:S04]  /*1cc30*/  LDL.LU R6, [R1+0x584] ;  /* 0x0005840001067983 */ /* 0x001ee80000300800 */
        /* <DEDUP_REMOVED lines=15> */
[----:B0-----:R-:W2:Y:S04]  /*1cd30*/  LDL.LU R6, [R1+0x58c] ;  /* 0x00058c0001067983 */ /* 0x001ea80000300800 */
[----:B------:R-:W3:Y:S04]  /*1cd40*/  LDL.LU R5, [R1+0x5d4] ;  /* 0x0005d40001057983 */ /* 0x000ee80000300800 */
[----:B---3--:R0:W-:Y:S04]  /*1cd50*/  STL [R1+0x744], R5 ;  /* 0x0007440501007387 */ /* 0x0081e80000100800 */
[----:B0-----:R-:W3:Y:S04]  /*1cd60*/  LDL.LU R5, [R1+0x5a4] ;  /* 0x0005a40001057983 */ /* 0x001ee80000300800 */
[----:B------:R-:W4:Y:S04]  /*1cd70*/  LDL.LU R4, [R1+0x5e4] ;  /* 0x0005e40001047983 */ /* 0x000f280000300800 */
[----:B----4-:R0:W-:Y:S04]  /*1cd80*/  STL [R1+0x740], R4 ;  /* 0x0007400401007387 */ /* 0x0101e80000100800 */
[----:B0-----:R-:W4:Y:S04]  /*1cd90*/  LDL.LU R4, [R1+0x5c4] ;  /* 0x0005c40001047983 */ /* 0x001f280000300800 */
[----:B------:R-:W2:Y:S04]  /*1cda0*/  LDL.LU R11, [R1+0x590] ;  /* 0x00059000010b7983 */ /* 0x000ea80000300800 */
[----:B--2---:R0:W-:Y:S04]  /*1cdb0*/  STL [R1+0x73c], R11 ;  /* 0x00073c0b01007387 */ /* 0x0041e80000100800 */
        /* <DEDUP_REMOVED lines=43> */
[----:B------:R-:W2:Y:S01]  /*1d070*/  LDL.LU R3, [R1+0x664] ;  /* 0x0006640001037983 */ /* 0x000ea20000300800 */
[----:B------:R-:W-:-:S03]  /*1d080*/  F2FP.BF16.F32.PACK_AB R7, R6, R7 ;  /* 0x000000070607723e */ /* 0x000fc600000010ff */
[----:B--2---:R0:W-:Y:S04]  /*1d090*/  STL [R1+0x700], R3 ;  /* 0x0007000301007387 */ /* 0x0041e80000100800 */
[----:B0-----:R-:W2:Y:S04]  /*1d0a0*/  LDL.LU R3, [R1+0x644] ;  /* 0x0006440001037983 */ /* 0x001ea80000300800 */
[----:B------:R-:W2:Y:S04]  /*1d0b0*/  LDL.LU R20, [R1+0x674] ;  /* 0x0006740001147983 */ /* 0x000ea80000300800 */
[----:B-----5:R-:W2:Y:S04]  /*1d0c0*/  LDL.LU R0, [R1+0x600] ;  /* 0x0006000001007983 */ /* 0x020ea80000300800 */
[----:B------:R-:W2:Y:S04]  /*1d0d0*/  LDL.LU R27, [R1+0x610] ;  /* 0x00061000011b7983 */ /* 0x000ea80000300800 */
[----:B------:R-:W2:Y:S04]  /*1d0e0*/  LDL.LU R2, [R1+0x620] ;  /* 0x0006200001027983 */ /* 0x000ea80000300800 */
[----:B------:R-:W2:Y:S04]  /*1d0f0*/  LDL.LU R26, [R1+0x630] ;  /* 0x00063000011a7983 */ /* 0x000ea80000300800 */
[----:B------:R-:W2:Y:S04]  /*1d100*/  LDL.LU R24, [R1+0x640] ;  /* 0x0006400001187983 */ /* 0x000ea80000300800 */
[----:B------:R-:W2:Y:S04]  /*1d110*/  LDL.LU R25, [R1+0x650] ;  /* 0x0006500001197983 */ /* 0x000ea80000300800 */
[----:B------:R-:W2:Y:S04]  /*1d120*/  LDL.LU R28, [R1+0x660] ;  /* 0x00066000011c7983 */ /* 0x000ea80000300800 */
[----:B------:R-:W2:Y:S04]  /*1d130*/  LDL.LU R29, [R1+0x670] ;  /* 0x00067000011d7983 */ /* 0x000ea80000300800 */
[----:B------:R-:W3:Y:S04]  /*1d140*/  LDL.LU R6, [R1+0x788] ;  /* 0x0007880001067983 */ /* 0x000ee80000300800 */
[----:B------:R0:W-:Y:S04]  /*1d150*/  STL [R1+0x1c], R7 ;  /* 0x00001c0701007387 */ /* 0x0001e80000100800 */
[----:B0-----:R-:W3:Y:S02]  /*1d160*/  LDL.LU R7, [R1+0x784] ;  /* 0x0007840001077983 */ /* 0x001ee40000300800 */
[----:B---3--:R-:W-:-:S02]  /*1d170*/  F2FP.BF16.F32.PACK_AB R7, R6, R7 ;  /* 0x000000070607723e */ /* 0x008fc400000010ff */
        /* <DEDUP_REMOVED lines=25> */
[----:B------:R0:W-:Y:S04]  /*1d310*/  STL [R1], R7 ;  /* 0x0000000701007387 */ /* 0x0001e80000100800 */
[----:B0-----:R-:W3:Y:S02]  /*1d320*/  LDL.LU R7, [R1+0x74c] ;  /* 0x00074c0001077983 */ /* 0x001ee40000300800 */
[----:B---3--:R-:W-:-:S02]  /*1d330*/  F2FP.BF16.F32.PACK_AB R7, R6, R7 ;  /* 0x000000070607723e */ /* 0x008fc400000010ff */
[----:B------:R-:W3:Y:S02]  /*1d340*/  LDL.LU R6, [R1+0x748] ;  /* 0x0007480001067983 */ /* 0x000ee40000300800 */
[----:B---3--:R-:W-:Y:S02]  /*1d350*/  F2FP.BF16.F32.PACK_AB R6, R5, R6 ;  /* 0x000000060506723e */ /* 0x008fe400000010ff */
[----:B------:R-:W3:Y:S02]  /*1d360*/  LDL.LU R5, [R1+0x744] ;  /* 0x0007440001057983 */ /* 0x000ee40000300800 */
[----:B---3--:R-:W-:Y:S02]  /*1d370*/  F2FP.BF16.F32.PACK_AB R5, R4, R5 ;  /* 0x000000050405723e */ /* 0x008fe400000010ff */
[----:B------:R-:W3:Y:S02]  /*1d380*/  LDL.LU R4, [R1+0x740] ;  /* 0x0007400001047983 */ /* 0x000ee40000300800 */
        /* <DEDUP_REMOVED lines=27> */
[----:B------:R-:W4:Y:S02]  /*1d540*/  LDL.LU R22, [R1+0x708] ;  /* 0x0007080001167983 */ /* 0x000f240000300800 */
[----:B----4-:R-:W-:Y:S02]  /*1d550*/  F2FP.BF16.F32.PACK_AB R22, R21, R22 ;  /* 0x000000161516723e */ /* 0x010fe400000010ff */
[----:B------:R-:W2:Y:S02]  /*1d560*/  LDL.LU R21, [R1+0x704] ;  /* 0x0007040001157983 */ /* 0x000ea40000300800 */
[----:B--2---:R-:W-:-:S02]  /*1d570*/  F2FP.BF16.F32.PACK_AB R21, R3, R21 ;  /* 0x000000150315723e */ /* 0x004fc400000010ff */
[----:B------:R-:W2:Y:S01]  /*1d580*/  LDL.LU R3, [R1+0x700] ;  /* 0x0007000001037983 */ /* 0x000ea20000300800 */
[----:B------:R-:W-:Y:S02]  /*1d590*/  F2FP.BF16.F32.PACK_AB R25, R24, R25 ;  /* 0x000000191819723e */ /* 0x000fe400000010ff */
[----:B------:R-:W-:Y:S02]  /*1d5a0*/  F2FP.BF16.F32.PACK_AB R27, R0, R27 ;  /* 0x0000001b001b723e */ /* 0x000fe400000010ff */
[----:B------:R-:W-:Y:S02]  /*1d5b0*/  F2FP.BF16.F32.PACK_AB R26, R2, R26 ;  /* 0x0000001a021a723e */ /* 0x000fe400000010ff */
[----:B------:R-:W-:Y:S02]  /*1d5c0*/  F2FP.BF16.F32.PACK_AB R24, R28, R29 ;  /* 0x0000001d1c18723e */ /* 0x000fe400000010ff */
[----:B--2---:R-:W-:-:S07]  /*1d5d0*/  F2FP.BF16.F32.PACK_AB R20, R3, R20 ;  /* 0x000000140314723e */ /* 0x004fce00000010ff */
.L_x_1:
[----:B-1----:R-:W2:Y:S01]  /*1d5e0*/  LDL.LU R0, [R1+0x6fc] ;  /* 0x0006fc0001007983 */ /* 0x002ea20000300800 */
[----:B------:R-:W1:Y:S01]  /*1d5f0*/  S2UR UR5, SR_CgaCtaId ;  /* 0x00000000000579c3 */ /* 0x000e620000008800 */
[----:B------:R-:W-:Y:S01]  /*1d600*/  UMOV UR4, 0x400 ;  /* 0x0000040000047882 */ /* 0x000fe20000000000 */
[----:B------:R-:W-:Y:S01]  /*1d610*/  ULDC.64 UR10, c[0x0][0x228] ;  /* 0x00008a00000a7ab9 */ /* 0x000fe20000000a00 */
[----:B0-----:R-:W0:Y:S01]  /*1d620*/  S2R R28, SR_TID.X ;  /* 0x00000000001c7919 */ /* 0x001e220000002100 */
[----:B------:R-:W-:Y:S01]  /*1d630*/  ULDC.64 UR6, c[0x0][0x220] ;  /* 0x0000880000067ab9 */ /* 0x000fe20000000a00 */
[----:B------:R-:W3:Y:S01]  /*1d640*/  S2R R29, SR_TID.X ;  /* 0x00000000001d7919 */ /* 0x000ee20000002100 */
[----:B-1----:R-:W-:-:S03]  /*1d650*/  ULEA UR4, UR5, UR4, 0x18 ;  /* 0x0000000405047291 */ /* 0x002fc6000f8ec03f */
[----:B------:R-:W-:Y:S01]  /*1d660*/  ULDC UR5, c[0x0][0x244] ;  /* 0x0000910000057ab9 */ /* 0x000fe20000000800 */
[C---:B0-----:R-:W-:Y:S02]  /*1d670*/  IMAD.SHL.U32 R2, R28.reuse, 0x4, RZ ;  /* 0x000000041c027824 */ /* 0x041fe400078e00ff */
[C---:B------:R-:W-:Y:S02]  /*1d680*/  IMAD.SHL.U32 R3, R28.reuse, 0x400, RZ ;  /* 0x000004001c037824 */ /* 0x040fe400078e00ff */
[----:B------:R-:W-:Y:S01]  /*1d690*/  IMAD.SHL.U32 R28, R28, 0x1000, RZ ;  /* 0x000010001c1c7824 */ /* 0x000fe200078e00ff */
[----:B------:R-:W-:Y:S01]  /*1d6a0*/  BAR.SYNC.DEFER_BLOCKING 0x0 ;  /* 0x0000000000007b1d */ /* 0x000fe20000010000 */
[----:B--2---:R-:W-:-:S04]  /*1d6b0*/  LOP3.LUT R0, R0, 0x1c60, RZ, 0xc0, !PT ;  /* 0x00001c6000007812 */ /* 0x004fc800078ec0ff */
[----:B------:R-:W-:Y:S02]  /*1d6c0*/  LOP3.LUT R0, R0, 0x70, R2, 0x78, !PT ;  /* 0x0000007000007812 */ /* 0x000fe400078e7802 */
[----:B------:R-:W-:Y:S02]  /*1d6d0*/  LOP3.LUT R2, R3, 0x6000, RZ, 0xc0, !PT ;  /* 0x0000600003027812 */ /* 0x000fe400078ec0ff */
[----:B------:R-:W-:Y:S02]  /*1d6e0*/  LOP3.LUT R3, R28, 0x6000, RZ, 0xc0, !PT ;  /* 0x000060001c037812 */ /* 0x000fe400078ec0ff */
[----:B---3--:R-:W-:Y:S02]  /*1d6f0*/  LOP3.LUT R28, R29, 0x3f, RZ, 0xc0, !PT ;  /* 0x0000003f1d1c7812 */ /* 0x008fe400078ec0ff */
[----:B------:R-:W-:Y:S02]  /*1d700*/  IADD3 R0, R0, UR4, R2 ;  /* 0x0000000400007c10 */ /* 0x000fe4000fffe002 */
[----:B------:R-:W2:Y:S01]  /*1d710*/  LDL.LU R2, [R1+0x6f8] ;  /* 0x0006f80001027983 */ /* 0x000ea20000300800 */
[----:B------:R-:W-:-:S03]  /*1d720*/  IMAD R3, R28, 0x10, R3 ;  /* 0x000000101c037824 */ /* 0x000fc600078e0203 */
[----:B------:R-:W3:Y:S04]  /*1d730*/  LDL.LU R28, [R1+0x6c8] ;  /* 0x0006c800011c7983 */ /* 0x000ee80000300800 */
[----:B------:R0:W-:Y:S04]  /*1d740*/  STS.128 [R0], R24 ;  /* 0x0000001800007388 */ /* 0x0001e80000000c00 */
[----:B0-----:R-:W4:Y:S04]  /*1d750*/  LDL.LU R24, [R1+0x10] ;  /* 0x0000100001187983 */ /* 0x001f280000300800 */
[----:B------:R-:W4:Y:S04]  /*1d760*/  LDL.LU R25, [R1+0x14] ;  /* 0x0000140001197983 */ /* 0x000f280000300800 */
[----:B------:R-:W4:Y:S04]  /*1d770*/  LDL.LU R26, [R1+0x18] ;  /* 0x00001800011a7983 */ /* 0x000f280000300800 */
[----:B------:R-:W4:Y:S04]  /*1d780*/  LDL.LU R27, [R1+0x1c] ;  /* 0x00001c00011b7983 */ /* 0x000f280000300800 */
[----:B------:R0:W-:Y:S04]  /*1d790*/  STS.128 [R0+0x200], R20 ;  /* 0x0002001400007388 */ /* 0x0001e80000000c00 */
[----:B0-----:R-:W5:Y:S04]  /*1d7a0*/  LDL.LU R20, [R1] ;  /* 0x0000000001147983 */ /* 0x001f680000300800 */
[----:B------:R-:W5:Y:S04]  /*1d7b0*/  LDL.LU R21, [R1+0x4] ;  /* 0x0000040001157983 */ /* 0x000f680000300800 */
[----:B------:R-:W5:Y:S04]  /*1d7c0*/  LDL.LU R22, [R1+0x8] ;  /* 0x0000080001167983 */ /* 0x000f680000300800 */
[----:B------:R-:W5:Y:S01]  /*1d7d0*/  LDL.LU R23, [R1+0xc] ;  /* 0x00000c0001177983 */ /* 0x000f620000300800 */
[----:B------:R-:W-:-:S03]  /*1d7e0*/  LOP3.LUT R29, R29, 0xc0, RZ, 0xc0, !PT ;  /* 0x000000c01d1d7812 */ /* 0x000fc600078ec0ff */
[----:B------:R-:W-:Y:S04]  /*1d7f0*/  STS.128 [R0+0x300], R4 ;  /* 0x0003000400007388 */ /* 0x000fe80000000c00 */
[----:B------:R0:W-:Y:S04]  /*1d800*/  STS.128 [R0+0x80], R16 ;  /* 0x0000801000007388 */ /* 0x0001e80000000c00 */
[----:B------:R-:W-:Y:S04]  /*1d810*/  STS.128 [R0+0x280], R12 ;  /* 0x0002800c00007388 */ /* 0x000fe80000000c00 */
[----:B------:R-:W-:Y:S01]  /*1d820*/  STS.128 [R0+0x100], R8 ;  /* 0x0001000800007388 */ /* 0x000fe20000000c00 */
[----:B0-----:R-:W0:Y:S01]  /*1d830*/  LDC R17, c[0x0][0x248] ;  /* 0x00009200ff117b82 */ /* 0x001e220000000800 */
[C---:B--2---:R-:W-:Y:S01]  /*1d840*/  ISETP.GE.AND P0, PT, R2.reuse, UR10, PT ;  /* 0x0000000a02007c0c */ /* 0x044fe2000bf06270 */
[----:B------:R-:W-:Y:S01]  /*1d850*/  IMAD R2, R2, UR5, RZ ;  /* 0x0000000502027c24 */ /* 0x000fe2000f8e02ff */
[----:B----4-:R1:W-:Y:S02]  /*1d860*/  STS.128 [R0+0x380], R24 ;  /* 0x0003801800007388 */ /* 0x0103e40000000c00 */
[----:B-1----:R-:W1:Y:S01]  /*1d870*/  S2R R27, SR_TID.X ;  /* 0x00000000001b7919 */ /* 0x002e620000002100 */
[----:B------:R-:W-:-:S04]  /*1d880*/  SHF.R.U32.HI R24, RZ, 0x1, R29 ;  /* 0x00000001ff187819 */ /* 0x000fc8000001161d */
[----:B------:R-:W-:Y:S01]  /*1d890*/  LOP3.LUT R3, R3, R24, RZ, 0x3c, !PT ;  /* 0x0000001803037212 */ /* 0x000fe200078e3cff */
[----:B-----5:R1:W-:Y:S02]  /*1d8a0*/  STS.128 [R0+0x180], R20 ;  /* 0x0001801400007388 */ /* 0x0203e40000000c00 */
[----:B-1----:R-:W-:Y:S01]  /*1d8b0*/  SHF.R.U32.HI R20, RZ, 0x5, R27 ;  /* 0x00000005ff147819 */ /* 0x002fe2000001161b */
[----:B------:R-:W-:Y:S01]  /*1d8c0*/  BAR.SYNC.DEFER_BLOCKING 0x0 ;  /* 0x0000000000007b1d */ /* 0x000fe20000010000 */
[----:B------:R-:W-:Y:S02]  /*1d8d0*/  LEA R0, P2, R2, UR6, 0x1 ;  /* 0x0000000602007c11 */ /* 0x000fe4000f8408ff */
[----:B------:R-:W-:-:S04]  /*1d8e0*/  SGXT.U32 R20, R20, 0x3 ;  /* 0x000000031414781a */ /* 0x000fc80000000000 */
[C-C-:B---3--:R-:W-:Y:S02]  /*1d8f0*/  LOP3.LUT R6, R28.reuse, 0x1e8, R20.reuse, 0xfe, !PT ;  /* 0x000001e81c067812 */ /* 0x148fe400078efe14 */
[C-C-:B------:R-:W-:Y:S02]  /*1d900*/  LOP3.LUT R5, R28.reuse, 0x1e0, R20.reuse, 0xfe, !PT ;  /* 0x000001e01c057812 */ /* 0x140fe400078efe14 */
[C-C-:B------:R-:W-:Y:S01]  /*1d910*/  LOP3.LUT R4, R28.reuse, 0x1d8, R20.reuse, 0xfe, !PT ;  /* 0x000001d81c047812 */ /* 0x140fe200078efe14 */
[----:B------:R1:W-:Y:S01]  /*1d920*/  STL [R1+0x124], R6 ;  /* 0x0001240601007387 */ /* 0x0003e20000100800 */
[C-C-:B------:R-:W-:Y:S02]  /*1d930*/  LOP3.LUT R10, R28.reuse, 0x38, R20.reuse, 0xfe, !PT ;  /* 0x000000381c0a7812 */ /* 0x140fe400078efe14 */
[C-C-:B------:R-:W-:Y:S01]  /*1d940*/  LOP3.LUT R8, R28.reuse, 0x1f0, R20.reuse, 0xfe, !PT ;  /* 0x000001f01c087812 */ /* 0x140fe200078efe14 */
[----:B------:R2:W-:Y:S01]  /*1d950*/  STL [R1+0xdc], R5 ;  /* 0x0000dc0501007387 */ /* 0x0005e20000100800 */
[----:B------:R-:W-:-:S02]  /*1d960*/  LOP3.LUT R9, R28, 0x30, R20, 0xfe, !PT ;  /* 0x000000301c097812 */ /* 0x000fc400078efe14 */
[C---:B------:R-:W-:Y:S01]  /*1d970*/  LOP3.LUT R12, R28.reuse, R20, RZ, 0xfc, !PT ;  /* 0x000000141c0c7212 */ /* 0x040fe200078efcff */
[----:B------:R3:W-:Y:S01]  /*1d980*/  STL [R1+0x120], R4 ;  /* 0x0001200401007387 */ /* 0x0007e20000100800 */
[----:B-1----:R-:W-:-:S03]  /*1d990*/  LOP3.LUT R6, R28, 0x1d0, R20, 0xfe, !PT ;  /* 0x000001d01c067812 */ /* 0x002fc600078efe14 */
[----:B------:R-:W1:Y:S01]  /*1d9a0*/  LDS.128 R24, [R3+UR4] ;  /* 0x0000000403187984 */ /* 0x000e620008000c00 */
[----:B--2---:R-:W-:-:S03]  /*1d9b0*/  LOP3.LUT R5, R28, 0x1c8, R20, 0xfe, !PT ;  /* 0x000001c81c057812 */ /* 0x004fc600078efe14 */
[----:B------:R2:W-:Y:S01]  /*1d9c0*/  STL [R1+0x11c], R6 ;  /* 0x00011c0601007387 */ /* 0x0005e20000100800 */
[----:B---3--:R-:W-:-:S03]  /*1d9d0*/  LOP3.LUT R4, R28, 0x1c0, R20, 0xfe, !PT ;  /* 0x000001c01c047812 */ /* 0x008fc600078efe14 */
[----:B------:R3:W-:Y:S04]  /*1d9e0*/  STL [R1+0x118], R5 ;  /* 0x0001180501007387 */ /* 0x0007e80000100800 */
[----:B------:R4:W-:Y:S01]  /*1d9f0*/  STL [R1+0x114], R4 ;  /* 0x0001140401007387 */ /* 0x0009e20000100800 */
[C-C-:B--2---:R-:W-:Y:S02]  /*1da00*/  LOP3.LUT R6, R28.reuse, 0x1b8, R20.reuse, 0xfe, !PT ;  /* 0x000001b81c067812 */ /* 0x144fe400078efe14 */
[----:B---3--:R-:W-:-:S03]  /*1da10*/  LOP3.LUT R5, R28, 0x1b0, R20, 0xfe, !PT ;  /* 0x000001b01c057812 */ /* 0x008fc600078efe14 */
[----:B------:R2:W-:Y:S01]  /*1da20*/  STL [R1+0x110], R6 ;  /* 0x0001100601007387 */ /* 0x0005e20000100800 */
[----:B----4-:R-:W-:-:S03]  /*1da30*/  LOP3.LUT R4, R28, 0x1a8, R20, 0xfe, !PT ;  /* 0x000001a81c047812 */ /* 0x010fc600078efe14 */
        /* <DEDUP_REMOVED lines=74> */
[----:B--2---:R-:W-:-:S03]  /*1dee0*/  LOP3.LUT R6, R28, 0x78, R20, 0xfe, !PT ;  /* 0x000000781c067812 */ /* 0x004fc600078efe14 */
[----:B-1----:R-:W-:Y:S01]  /*1def0*/  STL.64 [R1+0x20], R24 ;  /* 0x0000201801007387 */ /* 0x002fe20000100a00 */
[----:B---3--:R-:W-:-:S03]  /*1df00*/  LOP3.LUT R5, R28, 0x80, R20, 0xfe, !PT ;  /* 0x000000801c057812 */ /* 0x008fc600078efe14 */
[----:B------:R-:W-:Y:S01]  /*1df10*/  STL.64 [R1+0x28], R26 ;  /* 0x0000281a01007387 */ /* 0x000fe20000100a00 */
[----:B----4-:R-:W-:-:S03]  /*1df20*/  LOP3.LUT R4, R28, 0x70, R20, 0xfe, !PT ;  /* 0x000000701c047812 */ /* 0x010fc600078efe14 */
[----:B------:R-:W1:Y:S04]  /*1df30*/  LDS.128 R24, [R3+UR4+0x400] ;  /* 0x0004000403187984 */ /* 0x000e680008000c00 */
[----:B------:R2:W-:Y:S04]  /*1df40*/  STL [R1+0x70], R5 ;  /* 0x0000700501007387 */ /* 0x0005e80000100800 */
[----:B------:R3:W-:Y:S04]  /*1df50*/  STL [R1+0x6c], R6 ;  /* 0x00006c0601007387 */ /* 0x0007e80000100800 */
[----:B------:R4:W-:Y:S01]  /*1df60*/  STL [R1+0x68], R4 ;  /* 0x0000680401007387 */ /* 0x0009e20000100800 */
[----:B--2---:R-:W-:-:S02]  /*1df70*/  LOP3.LUT R5, R28, 0x68, R20, 0xfe, !PT ;  /* 0x000000681c057812 */ /* 0x004fc400078efe14 */
[----:B---3--:R-:W-:-:S03]  /*1df80*/  LOP3.LUT R6, R28, 0x58, R20, 0xfe, !PT ;  /* 0x000000581c067812 */ /* 0x008fc600078efe14 */
[----:B------:R2:W-:Y:S01]  /*1df90*/  STL [R1+0x64], R5 ;  /* 0x0000640501007387 */ /* 0x0005e20000100800 */
[C-C-:B----4-:R-:W-:Y:S02]  /*1dfa0*/  LOP3.LUT R4, R28.reuse, 0x60, R20.reuse, 0xfe, !PT ;  /* 0x000000601c047812 */ /* 0x150fe400078efe14 */
[C-C-:B--2---:R-:W-:Y:S01]  /*1dfb0*/  LOP3.LUT R5, R28.reuse, 0x50, R20.reuse, 0xfe, !PT ;  /* 0x000000501c057812 */ /* 0x144fe200078efe14 */
[----:B-1----:R-:W-:Y:S04]  /*1dfc0*/  STL.64 [R1+0x10], R24 ;  /* 0x0000101801007387 */ /* 0x002fe80000100a00 */
[----:B------:R-:W-:Y:S04]  /*1dfd0*/  STL.64 [R1+0x18], R26 ;  /* 0x0000181a01007387 */ /* 0x000fe80000100a00 */
[----:B------:R-:W1:Y:S04]  /*1dfe0*/  LDS.128 R24, [R3+UR4+0x800] ;  /* 0x0008000403187984 */ /* 0x000e680008000c00 */
[----:B------:R2:W-:Y:S04]  /*1dff0*/  STL [R1+0x60], R4 ;  /* 0x0000600401007387 */ /* 0x0005e80000100800 */
[----:B------:R-:W-:Y:S04]  /*1e000*/  STL [R1+0x5c], R6 ;  /* 0x00005c0601007387 */ /* 0x000fe80000100800 */
[----:B------:R3:W-:Y:S01]  /*1e010*/  STL [R1+0x58], R5 ;  /* 0x0000580501007387 */ /* 0x0007e20000100800 */
[----:B--2---:R-:W-:-:S05]  /*1e020*/  LOP3.LUT R4, R28, 0x48, R20, 0xfe, !PT ;  /* 0x000000481c047812 */ /* 0x004fca00078efe14 */
[----:B------:R2:W-:Y:S01]  /*1e030*/  STL [R1+0x54], R4 ;  /* 0x0000540401007387 */ /* 0x0005e20000100800 */
[C-C-:B---3--:R-:W-:Y:S02]  /*1e040*/  LOP3.LUT R5, R28.reuse, 0x40, R20.reuse, 0xfe, !PT ;  /* 0x000000401c057812 */ /* 0x148fe400078efe14 */
[----:B--2---:R-:W-:Y:S01]  /*1e050*/  LOP3.LUT R4, R28, 0x1f8, R20, 0xfe, !PT ;  /* 0x000001f81c047812 */ /* 0x004fe200078efe14 */
[----:B-1----:R-:W-:Y:S04]  /*1e060*/  STL.64 [R1], R24 ;  /* 0x0000001801007387 */ /* 0x002fe80000100a00 */
[----:B------:R-:W-:Y:S04]  /*1e070*/  STL.64 [R1+0x8], R26 ;  /* 0x0000081a01007387 */ /* 0x000fe80000100a00 */
[----:B------:R-:W-:Y:S04]  /*1e080*/  STL [R1+0x4c], R5 ;  /* 0x00004c0501007387 */ /* 0x000fe80000100800 */
[----:B------:R-:W-:Y:S04]  /*1e090*/  STL [R1+0x128], R4 ;  /* 0x0001280401007387 */ /* 0x000fe80000100800 */
[----:B------:R-:W1:Y:S01]  /*1e0a0*/  LDS.128 R4, [R3+UR4+0xc00] ;  /* 0x000c000403047984 */ /* 0x000e620008000c00 */
[----:B------:R-:W-:-:S03]  /*1e0b0*/  ISETP.LT.AND P1, PT, R8, UR11, !P0 ;  /* 0x0000000b08007c0c */ /* 0x000fc6000c721270 */
[----:B------:R-:W-:Y:S04]  /*1e0c0*/  STL [R1+0x48], R10 ;  /* 0x0000480a01007387 */ /* 0x000fe80000100800 */
[----:B-1----:R-:W-:Y:S04]  /*1e0d0*/  STL [R1+0x71c], R4 ;  /* 0x00071c0401007387 */ /* 0x002fe80000100800 */
[----:B------:R-:W-:Y:S04]  /*1e0e0*/  STL [R1+0x44], R9 ;  /* 0x0000440901007387 */ /* 0x000fe80000100800 */
[----:B------:R-:W1:Y:S04]  /*1e0f0*/  LDS.128 R8, [R3+UR4+0x1000] ;  /* 0x0010000403087984 */ /* 0x000e680008000c00 */
[----:B------:R2:W-:Y:S04]  /*1e100*/  STL [R1+0x708], R5 ;  /* 0x0007080501007387 */ /* 0x0005e80000100800 */
[----:B--2---:R-:W2:Y:S01]  /*1e110*/  LDL.LU R5, [R1] ;  /* 0x0000000001057983 */ /* 0x004ea20000300800 */
[----:B------:R-:W-:-:S02]  /*1e120*/  ISETP.LT.AND P3, PT, R12, UR11, !P0 ;  /* 0x0000000b0c007c0c */ /* 0x000fc4000c761270 */
[C-C-:B------:R-:W-:Y:S01]  /*1e130*/  LOP3.LUT R4, R28.reuse, 0x18, R20.reuse, 0xfe, !PT ;  /* 0x000000181c047812 */ /* 0x140fe200078efe14 */
[----:B------:R3:W-:Y:S01]  /*1e140*/  STL [R1+0x704], R6 ;  /* 0x0007040601007387 */ /* 0x0007e20000100800 */
[--C-:B------:R-:W-:Y:S02]  /*1e150*/  LOP3.LUT R16, R28, 0x10, R20.reuse, 0xfe, !PT ;  /* 0x000000101c107812 */ /* 0x100fe400078efe14 */
[----:B------:R-:W-:Y:S01]  /*1e160*/  LEA.HI.X.SX32 R2, R2, UR7, 0x1, P2 ;  /* 0x0000000702027c11 */ /* 0x000fe200090f0eff */
[----:B------:R4:W-:Y:S01]  /*1e170*/  STL [R1+0x700], R7 ;  /* 0x0007000701007387 */ /* 0x0009e20000100800 */
[C-C-:B---3--:R-:W-:Y:S02]  /*1e180*/  LOP3.LUT R6, R28.reuse, 0x20, R20.reuse, 0xfe, !PT ;  /* 0x000000201c067812 */ /* 0x148fe400078efe14 */
[C-C-:B----4-:R-:W-:Y:S02]  /*1e190*/  LOP3.LUT R7, R28.reuse, 0x28, R20.reuse, 0xfe, !PT ;  /* 0x000000281c077812 */ /* 0x150fe400078efe14 */
[----:B------:R-:W-:-:S03]  /*1e1a0*/  LOP3.LUT R20, R28, 0x8, R20, 0xfe, !PT ;  /* 0x000000081c147812 */ /* 0x000fc600078efe14 */
[----:B------:R-:W-:Y:S04]  /*1e1b0*/  STL [R1+0x40], R7 ;  /* 0x0000400701007387 */ /* 0x000fe80000100800 */
[----:B------:R-:W-:Y:S04]  /*1e1c0*/  STL [R1+0x3c], R6 ;  /* 0x00003c0601007387 */ /* 0x000fe80000100800 */
[----:B-1----:R1:W-:Y:S04]  /*1e1d0*/  STL [R1+0x714], R9 ;  /* 0x0007140901007387 */ /* 0x0023e80000100800 */
[----:B-1----:R-:W3:Y:S04]  /*1e1e0*/  LDL.LU R9, [R1+0x48] ;  /* 0x0000480001097983 */ /* 0x002ee80000300800 */
[----:B------:R1:W-:Y:S04]  /*1e1f0*/  STL [R1+0x710], R10 ;  /* 0x0007100a01007387 */ /* 0x0003e80000100800 */
[----:B-1----:R-:W4:Y:S01]  /*1e200*/  LDL.LU R10, [R1+0x20] ;  /* 0x00002000010a7983 */ /* 0x002f220000300800 */
[----:B0-----:R-:W-:-:S03]  /*1e210*/  IMAD R6, R12, R17, RZ ;  /* 0x000000110c067224 */ /* 0x001fc600078e02ff */
[----:B------:R-:W0:Y:S04]  /*1e220*/  LDS.128 R12, [R3+UR4+0x1400] ;  /* 0x00140004030c7984 */ /* 0x000e280008000c00 */
[----:B------:R1:W-:Y:S04]  /*1e230*/  STL [R1+0x70c], R11 ;  /* 0x00070c0b01007387 */ /* 0x0003e80000100800 */
[----:B-1----:R-:W5:Y:S01]  /*1e240*/  LDL.LU R11, [R1+0x10] ;  /* 0x00001000010b7983 */ /* 0x002f620000300800 */
[C---:B------:R-:W-:Y:S01]  /*1e250*/  ISETP.LT.AND P2, PT, R20.reuse, UR11, !P0 ;  /* 0x0000000b14007c0c */ /* 0x040fe2000c741270 */
[----:B------:R-:W-:Y:S01]  /*1e260*/  IMAD R20, R20, R17, RZ ;  /* 0x0000001114147224 */ /* 0x000fe200078e02ff */
[----:B------:R-:W-:-:S04]  /*1e270*/  LEA R26, P6, R6, R0, 0x1 ;  /* 0x00000000061a7211 */ /* 0x000fc800078c08ff */
[----:B------:R-:W-:Y:S02]  /*1e280*/  LEA R28, P5, R20, R0, 0x1 ;  /* 0x00000000141c7211 */ /* 0x000fe400078a08ff */
[-C--:B------:R-:W-:Y:S01]  /*1e290*/  LEA.HI.X.SX32 R27, R6, R2.reuse, 0x1, P6 ;  /* 0x00000002061b7211 */ /* 0x080fe200030f0eff */
[CC--:B------:R-:W-:Y:S01]  /*1e2a0*/  IMAD R25, R16.reuse, R17.reuse, RZ ;  /* 0x0000001110197224 */ /* 0x0c0fe200078e02ff */
[----:B------:R-:W-:Y:S01]  /*1e2b0*/  ISETP.LT.AND P4, PT, R16, UR11, !P0 ;  /* 0x0000000b10007c0c */ /* 0x000fe2000c781270 */
[----:B------:R-:W-:Y:S01]  /*1e2c0*/  IMAD R7, R4, R17, RZ ;  /* 0x0000001104077224 */ /* 0x000fe200078e02ff */
[----:B------:R-:W-:Y:S01]  /*1e2d0*/  LEA.HI.X.SX32 R29, R20, R2, 0x1, P5 ;  /* 0x00000002141d7211 */ /* 0x000fe200028f0eff */
[----:B------:R-:W1:Y:S04]  /*1e2e0*/  LDS.128 R16, [R3+UR4+0x1800] ;  /* 0x0018000403107984 */ /* 0x000e680008000c00 */
[----:B------:R-:W1:Y:S04]  /*1e2f0*/  LDS.128 R20, [R3+UR4+0x1c00] ;  /* 0x001c000403147984 */ /* 0x000e680008000c00 */
[----:B0-----:R0:W-:Y:S04]  /*1e300*/  STL [R1+0x718], R15 ;  /* 0x0007180f01007387 */ /* 0x0011e80000100800 */
[----:B0-----:R-:W3:Y:S01]  /*1e310*/  LDL.LU R15, [R1+0x44] ;  /* 0x00004400010f7983 */ /* 0x001ee20000300800 */
[----:B------:R-:W-:-:S03]  /*1e320*/  LEA R24, P6, R25, R0, 0x1 ;  /* 0x0000000019187211 */ /* 0x000fc600078c08ff */
[----:B------:R-:W3:Y:S04]  /*1e330*/  LDL.LU R3, [R1+0x40] ;  /* 0x0000400001037983 */ /* 0x000ee80000300800 */
[----:B----4-:R0:W-:Y:S01]  /*1e340*/  @P3 STG.E.U16 desc[UR8][R26.64], R10 ;  /* 0x0000000a1a003986 */ /* 0x0101e2000c101508 */
[----:B------:R-:W-:-:S03]  /*1e350*/  ISETP.LT.AND P3, PT, R4, UR11, !P0 ;  /* 0x0000000b04007c0c */ /* 0x000fc6000c761270 */
[----:B------:R-:W4:Y:S04]  /*1e360*/  LDL.LU R4, [R1+0x71c] ;  /* 0x00071c0001047983 */ /* 0x000f280000300800 */
[----:B0-----:R-:W4:Y:S01]  /*1e370*/  LDL.LU R27, [R1+0x3c] ;  /* 0x00003c00011b7983 */ /* 0x001f220000300800 */
[----:B------:R-:W-:Y:S02]  /*1e380*/  LEA.HI.X.SX32 R25, R25, R2, 0x1, P6 ;  /* 0x0000000219197211 */ /* 0x000fe400030f0eff */
[----:B------:R-:W-:Y:S01]  /*1e390*/  LEA R26, P5, R7, R0, 0x1 ;  /* 0x00000000071a7211 */ /* 0x000fe200078a08ff */
[----:B-----5:R0:W-:Y:S02]  /*1e3a0*/  @P2 STG.E.U16 desc[UR8][R28.64], R11 ;  /* 0x0000000b1c002986 */ /* 0x0201e4000c101508 */
[----:B0-----:R-:W0:Y:S02]  /*1e3b0*/  LDC R29, c[0x0][0x248] ;  /* 0x00009200ff1d7b82 */ /* 0x001e240000000800 */
[----:B--2---:R2:W-:Y:S01]  /*1e3c0*/  @P4 STG.E.U16 desc[UR8][R24.64], R5 ;  /* 0x0000000518004986 */ /* 0x0045e2000c101508 */
[C---:B---3--:R-:W-:Y:S01]  /*1e3d0*/  ISETP.LT.AND P4, PT, R3.reuse, UR11, !P0 ;  /* 0x0000000b03007c0c */ /* 0x048fe2000c781270 */
[----:B0-----:R-:W-:-:S02]  /*1e3e0*/  IMAD R3, R3, R29, RZ ;  /* 0x0000001d03037224 */ /* 0x001fc400078e02ff */
[CC--:B----4-:R-:W-:Y:S01]  /*1e3f0*/  IMAD R28, R27.reuse, R29.reuse, RZ ;  /* 0x0000001d1b1c7224 */ /* 0x0d0fe200078e02ff */
[----:B------:R-:W-:Y:S02]  /*1e400*/  ISETP.LT.AND P2, PT, R27, UR11, !P0 ;  /* 0x0000000b1b007c0c */ /* 0x000fe4000c741270 */
[----:B------:R-:W-:Y:S02]  /*1e410*/  LEA.HI.X.SX32 R27, R7, R2, 0x1, P5 ;  /* 0x00000002071b7211 */ /* 0x000fe400028f0eff */
[C---:B--2---:R-:W-:Y:S01]  /*1e420*/  LEA R24, P5, R28.reuse, R0, 0x1 ;  /* 0x000000001c187211 */ /* 0x044fe200078a08ff */
[----:B------:R-:W2:Y:S03]  /*1e430*/  LDL.LU R7, [R1+0x58] ;  /* 0x0000580001077983 */ /* 0x000ea60000300800 */
[----:B------:R-:W-:Y:S01]  /*1e440*/  LEA.HI.X.SX32 R25, R28, R2, 0x1, P5 ;  /* 0x000000021c197211 */ /* 0x000fe200028f0eff */
[----:B------:R0:W-:Y:S01]  /*1e450*/  @P3 STG.E.U16 desc[UR8][R26.64], R4 ;  /* 0x000000041a003986 */ /* 0x0001e2000c101508 */
[C---:B------:R-:W-:Y:S01]  /*1e460*/  IMAD R28, R15.reuse, R29, RZ ;  /* 0x0000001d0f1c7224 */ /* 0x040fe200078e02ff */
[----:B------:R-:W-:-:S02]  /*1e470*/  ISETP.LT.AND P3, PT, R15, UR11, !P0 ;  /* 0x0000000b0f007c0c */ /* 0x000fc4000c761270 */
[----:B------:R3:W-:Y:S01]  /*1e480*/  @P2 STG.E.U16 desc[UR8][R24.64], R8 ;  /* 0x0000000818002986 */ /* 0x0007e2000c101508 */
[----:B------:R-:W-:-:S03]  /*1e490*/  ISETP.LT.AND P5, PT, R9, UR11, !P0 ;  /* 0x0000000b09007c0c */ /* 0x000fc6000c7a1270 */
[----:B------:R-:W4:Y:S01]  /*1e4a0*/  LDL.LU R15, [R1+0x718] ;  /* 0x00071800010f7983 */ /* 0x000f220000300800 */
[----:B0-----:R-:W-:-:S04]  /*1e4b0*/  LEA R26, P6, R3, R0, 0x1 ;  /* 0x00000000031a7211 */ /* 0x001fc800078c08ff */
[----:B------:R-:W-:Y:S02]  /*1e4c0*/  LEA.HI.X.SX32 R27, R3, R2, 0x1, P6 ;  /* 0x00000002031b7211 */ /* 0x000fe400030f0eff */
[C---:B---3--:R-:W-:Y:S01]  /*1e4d0*/  LEA R24, P2, R28.reuse, R0, 0x1 ;  /* 0x000000001c187211 */ /* 0x048fe200078408ff */
[----:B------:R-:W-:Y:S02]  /*1e4e0*/  IMAD R3, R9, R29, RZ ;  /* 0x0000001d09037224 */ /* 0x000fe400078e02ff */
[----:B------:R-:W3:Y:S01]  /*1e4f0*/  LDL.LU R9, [R1+0x714] ;  /* 0x0007140001097983 */ /* 0x000ee20000300800 */
[----:B------:R-:W-:-:S03]  /*1e500*/  LEA.HI.X.SX32 R25, R28, R2, 0x1, P2 ;  /* 0x000000021c197211 */ /* 0x000fc600010f0eff */
[----:B------:R0:W-:Y:S04]  /*1e510*/  @P4 STG.E.U16 desc[UR8][R26.64], R12 ;  /* 0x0000000c1a004986 */ /* 0x0001e8000c101508 */
[----:B0-----:R-:W5:Y:S04]  /*1e520*/  LDL.LU R27, [R1+0x4c] ;  /* 0x00004c00011b7983 */ /* 0x001f680000300800 */
[----:B------:R-:W2:Y:S01]  /*1e530*/  LDL.LU R28, [R1+0x50] ;  /* 0x00005000011c7983 */ /* 0x000ea20000300800 */
[----:B------:R-:W-:Y:S02]  /*1e540*/  LEA R26, P6, R3, R0, 0x1 ;  /* 0x00000000031a7211 */ /* 0x000fe400078c08ff */
[----:B------:R-:W-:Y:S01]  /*1e550*/  PRMT R4, R10, 0x7632, R4 ;  /* 0x000076320a047816 */ /* 0x000fe20000000004 */
[----:B-1----:R-:W-:Y:S01]  /*1e560*/  @P3 STG.E.U16 desc[UR8][R24.64], R16 ;  /* 0x0000001018003986 */ /* 0x002fe2000c101508 */
[----:B-----5:R-:W-:-:S02]  /*1e570*/  ISETP.LT.AND P4, PT, R27, UR11, !P0 ;  /* 0x0000000b1b007c0c */ /* 0x020fc4000c781270 */
[----:B------:R-:W-:Y:S02]  /*1e580*/  LEA.HI.X.SX32 R27, R3, R2, 0x1, P6 ;  /* 0x00000002031b7211 */ /* 0x000fe400030f0eff */
[----:B--2---:R-:W-:Y:S01]  /*1e590*/  ISETP.LT.AND P2, PT, R28, UR11, !P0 ;  /* 0x0000000b1c007c0c */ /* 0x004fe2000c741270 */
[----:B------:R-:W-:Y:S02]  /*1e5a0*/  IMAD R28, R29, 0x40, R6 ;  /* 0x000000401d1c7824 */ /* 0x000fe400078e0206 */
[----:B------:R-:W2:Y:S04]  /*1e5b0*/  LDL.LU R6, [R1+0x68] ;  /* 0x0000680001067983 */ /* 0x000ea80000300800 */
[----:B------:R-:W5:Y:S04]  /*1e5c0*/  LDL.LU R3, [R1+0x54] ;  /* 0x0000540001037983 */ /* 0x000f680000300800 */
[----:B------:R0:W-:Y:S01]  /*1e5d0*/  @P5 STG.E.U16 desc[UR8][R26.64], R20 ;  /* 0x000000141a005986 */ /* 0x0001e2000c101508 */
[----:B------:R-:W-:-:S03]  /*1e5e0*/  ISETP.LT.AND P5, PT, R7, UR11, !P0 ;  /* 0x0000000b07007c0c */ /* 0x000fc6000c7a1270 */
[----:B------:R-:W4:Y:S04]  /*1e5f0*/  LDL.LU R10, [R1+0x710] ;  /* 0x00071000010a7983 */ /* 0x000f280000300800 */
[----:B------:R-:W3:Y:S04]  /*1e600*/  LDL.LU R7, [R1+0x6c] ;  /* 0x00006c0001077983 */ /* 0x000ee80000300800 */
[----:B0-----:R-:W2:Y:S01]  /*1e610*/  LDL.LU R27, [R1+0x5c] ;  /* 0x00005c00011b7983 */ /* 0x001ea20000300800 */
[----:B------:R-:W-:-:S04]  /*1e620*/  LEA R24, P6, R28, R0, 0x1 ;  /* 0x000000001c187211 */ /* 0x000fc800078c08ff */
[----:B------:R-:W-:-:S05]  /*1e630*/  LEA.HI.X.SX32 R25, R28, R2, 0x1, P6 ;  /* 0x000000021c197211 */ /* 0x000fca00030f0eff */
[----:B------:R0:W-:Y:S02]  /*1e640*/  @P4 STG.E.U16 desc[UR8][R24.64], R4 ;  /* 0x0000000418004986 */ /* 0x0001e4000c101508 */
[----:B0-----:R-:W-:Y:S02]  /*1e650*/  PRMT R4, R5, 0x7632, R4 ;  /* 0x0000763205047816 */ /* 0x001fe40000000004 */
[----:B-----5:R-:W-:Y:S01]  /*1e660*/  ISETP.LT.AND P3, PT, R3, UR11, !P0 ;  /* 0x0000000b03007c0c */ /* 0x020fe2000c761270 */
[----:B------:R-:W-:Y:S02]  /*1e670*/  IMAD R3, R29, 0x8, R28 ;  /* 0x000000081d037824 */ /* 0x000fe400078e021c */
[----:B------:R-:W0:Y:S03]  /*1e680*/  LDC R28, c[0x0][0x248] ;  /* 0x00009200ff1c7b82 */ /* 0x000e260000000800 */
[----:B------:R-:W-:-:S02]  /*1e690*/  LEA R26, P6, R3, R0, 0x1 ;  /* 0x00000000031a7211 */ /* 0x000fc400078c08ff */
[----:B--2---:R-:W-:Y:S02]  /*1e6a0*/  ISETP.LT.AND P4, PT, R27, UR11, !P0 ;  /* 0x0000000b1b007c0c */ /* 0x004fe4000c781270 */
[----:B------:R-:W-:Y:S01]  /*1e6b0*/  LEA.HI.X.SX32 R27, R3, R2, 0x1, P6 ;  /* 0x00000002031b7211 */ /* 0x000fe200030f0eff */
[--C-:B0-----:R-:W-:Y:S01]  /*1e6c0*/  IMAD R29, R28, 0x8, R3.reuse ;  /* 0x000000081c1d7824 */ /* 0x101fe200078e0203 */
[----:B------:R-:W-:Y:S02]  /*1e6d0*/  PRMT R3, R11, 0x7632, R3 ;  /* 0x000076320b037816 */ /* 0x000fe40000000003 */
[----:B------:R-:W2:Y:S02]  /*1e6e0*/  LDL.LU R11, [R1+0x70c] ;  /* 0x00070c00010b7983 */ /* 0x000ea40000300800 */
[C---:B------:R-:W-:Y:S02]  /*1e6f0*/  LEA R24, P6, R29.reuse, R0, 0x1 ;  /* 0x000000001d187211 */ /* 0x040fe400078c08ff */
[----:B------:R-:W5:Y:S02]  /*1e700*/  LDL.LU R5, [R1+0x708] ;  /* 0x0007080001057983 */ /* 0x000f640000300800 */
[----:B------:R-:W-:-:S02]  /*1e710*/  LEA.HI.X.SX32 R25, R29, R2, 0x1, P6 ;  /* 0x000000021d197211 */ /* 0x000fc400030f0eff */
[----:B------:R0:W-:Y:S04]  /*1e720*/  @P3 STG.E.U16 desc[UR8][R26.64], R3 ;  /* 0x000000031a003986 */ /* 0x0001e8000c101508 */
[----:B------:R1:W-:Y:S04]  /*1e730*/  @P5 STG.E.U16 desc[UR8][R24.64], R4 ;  /* 0x0000000418005986 */ /* 0x0003e8000c101508 */
[----:B0-----:R-:W4:Y:S04]  /*1e740*/  LDL.LU R27, [R1+0x60] ;  /* 0x00006000011b7983 */ /* 0x001f280000300800 */
[----:B-1----:R-:W3:Y:S01]  /*1e750*/  LDL.LU R25, [R1+0x64] ;  /* 0x0000640001197983 */ /* 0x002ee20000300800 */
[----:B------:R-:W-:-:S02]  /*1e760*/  IMAD R28, R28, 0x8, R29 ;  /* 0x000000081c1c7824 */ /* 0x000fc400078e021d */
[----:B------:R-:W0:Y:S03]  /*1e770*/  LDC R29, c[0x0][0x248] ;  /* 0x00009200ff1d7b82 */ /* 0x000e260000000800 */
[----:B------:R-:W-:Y:S02]  /*1e780*/  LEA R26, P6, R28, R0, 0x1 ;  /* 0x000000001c1a7211 */ /* 0x000fe400078c08ff */
[----:B------:R-:W-:Y:S02]  /*1e790*/  PRMT R8, R4, 0x7632, R8 ;  /* 0x0000763204087816 */ /* 0x000fe40000000008 */
[----:B------:R-:W-:Y:S01]  /*1e7a0*/  PRMT R12, R12, 0x7632, R12 ;  /* 0x000076320c0c7816 */ /* 0x000fe2000000000c */
[----:B0-----:R-:W-:-:S04]  /*1e7b0*/  IMAD R3, R29, 0x8, R28 ;  /* 0x000000081d037824 */ /* 0x001fc800078e021c */
[----:B------:R-:W-:Y:S01]  /*1e7c0*/  IMAD R4, R29, 0x8, R3 ;  /* 0x000000081d047824 */ /* 0x000fe200078e0203 */
[----:B----4-:R-:W-:Y:S02]  /*1e7d0*/  ISETP.LT.AND P3, PT, R27, UR11, !P0 ;  /* 0x0000000b1b007c0c */ /* 0x010fe4000c761270 */
[----:B------:R-:W-:Y:S02]  /*1e7e0*/  LEA.HI.X.SX32 R27, R28, R2, 0x1, P6 ;  /* 0x000000021c1b7211 */ /* 0x000fe400030f0eff */
[----:B------:R-:W-:Y:S01]  /*1e7f0*/  LEA R24, P6, R3, R0, 0x1 ;  /* 0x0000000003187211 */ /* 0x000fe200078c08ff */
[----:B------:R-:W4:Y:S01]  /*1e800*/  LDL.LU R28, [R1+0x78] ;  /* 0x00007800011c7983 */ /* 0x000f220000300800 */
[----:B---3--:R-:W-:Y:S02]  /*1e810*/  ISETP.LT.AND P5, PT, R25, UR11, !P0 ;  /* 0x0000000b19007c0c */ /* 0x008fe4000c7a1270 */
[----:B------:R-:W-:Y:S01]  /*1e820*/  LEA.HI.X.SX32 R25, R3, R2, 0x1, P6 ;  /* 0x0000000203197211 */ /* 0x000fe200030f0eff */
[----:B------:R0:W-:Y:S01]  /*1e830*/  @P4 STG.E.U16 desc[UR8][R26.64], R8 ;  /* 0x000000081a004986 */ /* 0x0001e2000c101508 */
[----:B------:R-:W-:Y:S01]  /*1e840*/  ISETP.LT.AND P4, PT, R6, UR11, !P0 ;  /* 0x0000000b06007c0c */ /* 0x000fe2000c781270 */
[----:B------:R-:W1:Y:S02]  /*1e850*/  LDC R3, c[0x0][0x248] ;  /* 0x00009200ff037b82 */ /* 0x000e640000000800 */
[----:B------:R-:W3:Y:S04]  /*1e860*/  LDL.LU R6, [R1+0x24] ;  /* 0x0000240001067983 */ /* 0x000ee80000300800 */
[----:B------:R-:W2:Y:S01]  /*1e870*/  LDL.LU R29, [R1+0x14] ;  /* 0x00001400011d7983 */ /* 0x000ea20000300800 */
[----:B0-----:R-:W-:-:S02]  /*1e880*/  LEA R26, P6, R4, R0, 0x1 ;  /* 0x00000000041a7211 */ /* 0x001fc400078c08ff */
[----:B------:R-:W-:Y:S02]  /*1e890*/  PRMT R8, R8, 0x7632, R8 ;  /* 0x0000763208087816 */ /* 0x000fe40000000008 */
[----:B------:R-:W-:-:S03]  /*1e8a0*/  LEA.HI.X.SX32 R27, R4, R2, 0x1, P6 ;  /* 0x00000002041b7211 */ /* 0x000fc600030f0eff */
[----:B------:R-:W-:Y:S01]  /*1e8b0*/  @P3 STG.E.U16 desc[UR8][R24.64], R8 ;  /* 0x0000000818003986 */ /* 0x000fe2000c101508 */
[----:B------:R-:W-:-:S03]  /*1e8c0*/  ISETP.LT.AND P3, PT, R7, UR11, !P0 ;  /* 0x0000000b07007c0c */ /* 0x000fc6000c761270 */
[----:B------:R-:W5:Y:S04]  /*1e8d0*/  LDL.LU R7, [R1+0x4] ;  /* 0x0000040001077983 */ /* 0x000f680000300800 */
[----:B------:R0:W-:Y:S04]  /*1e8e0*/  @P5 STG.E.U16 desc[UR8][R26.64], R12 ;  /* 0x0000000c1a005986 */ /* 0x0001e8000c101508 */
[----:B0-----:R-:W4:Y:S01]  /*1e8f0*/  LDL.LU R27, [R1+0x70] ;  /* 0x00007000011b7983 */ /* 0x001f220000300800 */
[----:B-1----:R-:W-:Y:S02]  /*1e900*/  IMAD R3, R3, 0x8, R4 ;  /* 0x0000000803037824 */ /* 0x002fe400078e0204 */
[----:B------:R-:W0:Y:S03]  /*1e910*/  LDC R4, c[0x0][0x248] ;  /* 0x00009200ff047b82 */ /* 0x000e260000000800 */
[----:B------:R-:W-:-:S04]  /*1e920*/  LEA R24, P6, R3, R0, 0x1 ;  /* 0x0000000003187211 */ /* 0x000fc800078c08ff */
[----:B------:R-:W-:Y:S01]  /*1e930*/  LEA.HI.X.SX32 R25, R3, R2, 0x1, P6 ;  /* 0x0000000203197211 */ /* 0x000fe200030f0eff */
[----:B0-----:R-:W-:Y:S02]  /*1e940*/  IMAD R4, R4, 0x8, R3 ;  /* 0x0000000804047824 */ /* 0x001fe400078e0203 */
[----:B------:R-:W0:Y:S03]  /*1e950*/  LDC R3, c[0x0][0x248] ;  /* 0x00009200ff037b82 */ /* 0x000e260000000800 */
[C---:B------:R-:W-:Y:S01]  /*1e960*/  LEA R26, P6, R4.reuse, R0, 0x1 ;  /* 0x00000000041a7211 */ /* 0x040fe200078c08ff */
[----:B0-----:R-:W-:Y:S01]  /*1e970*/  IMAD R3, R3, 0x8, R4 ;  /* 0x0000000803037824 */ /* 0x001fe200078e0204 */
[----:B----4-:R-:W-:Y:S02]  /*1e980*/  ISETP.LT.AND P5, PT, R27, UR11, !P0 ;  /* 0x0000000b1b007c0c */ /* 0x010fe4000c7a1270 */
[----:B------:R-:W-:-:S02]  /*1e990*/  LEA.HI.X.SX32 R27, R4, R2, 0x1, P6 ;  /* 0x00000002041b7211 */ /* 0x000fc400030f0eff */
[----:B------:R-:W4:Y:S01]  /*1e9a0*/  LDL.LU R4, [R1+0x74] ;  /* 0x0000740001047983 */ /* 0x000f220000300800 */
[----:B------:R-:W-:Y:S02]  /*1e9b0*/  PRMT R16, R16, 0x7632, R16 ;  /* 0x0000763210107816 */ /* 0x000fe40000000010 */
[----:B------:R-:W-:-:S03]  /*1e9c0*/  PRMT R20, R20, 0x7632, R20 ;  /* 0x0000763214147816 */ /* 0x000fc60000000014 */
[----:B------:R0:W-:Y:S04]  /*1e9d0*/  @P4 STG.E.U16 desc[UR8][R24.64], R16 ;  /* 0x0000001018004986 */ /* 0x0001e8000c101508 */
[----:B------:R1:W-:Y:S01]  /*1e9e0*/  @P3 STG.E.U16 desc[UR8][R26.64], R20 ;  /* 0x000000141a003986 */ /* 0x0003e2000c101508 */
[----:B0-----:R-:W0:Y:S08]  /*1e9f0*/  LDC R16, c[0x0][0x248] ;  /* 0x00009200ff107b82 */ /* 0x001e300000000800 */
[----:B-1----:R-:W1:Y:S01]  /*1ea00*/  LDC R20, c[0x0][0x248] ;  /* 0x00009200ff147b82 */ /* 0x002e620000000800 */
[----:B------:R-:W-:-:S04]  /*1ea10*/  LEA R24, P6, R3, R0, 0x1 ;  /* 0x0000000003187211 */ /* 0x000fc800078c08ff */
[----:B------:R-:W-:Y:S02]  /*1ea20*/  LEA.HI.X.SX32 R25, R3, R2, 0x1, P6 ;  /* 0x0000000203197211 */ /* 0x000fe400030f0eff */
[----:B------:R-:W-:Y:S02]  /*1ea30*/  ISETP.LT.AND P3, PT, R28, UR11, !P0 ;  /* 0x0000000b1c007c0c */ /* 0x000fe4000c761270 */
[----:B----4-:R-:W-:Y:S02]  /*1ea40*/  ISETP.LT.AND P4, PT, R4, UR11, !P0 ;  /* 0x0000000b04007c0c */ /* 0x010fe4000c781270 */
[----:B0-----:R-:W-:Y:S02]  /*1ea50*/  LEA R4, R16, R3, 0x3 ;  /* 0x0000000310047211 */ /* 0x001fe400078e18ff */
[----:B------:R-:W4:Y:S02]  /*1ea60*/  LDL.LU R16, [R1+0x8c] ;  /* 0x00008c0001107983 */ /* 0x000f240000300800 */
[----:B------:R-:W-:Y:S01]  /*1ea70*/  LEA R26, P6, R4, R0, 0x1 ;  /* 0x00000000041a7211 */ /* 0x000fe200078c08ff */
[----:B-1----:R-:W-:Y:S01]  /*1ea80*/  IMAD R3, R20, 0x8, R4 ;  /* 0x0000000814037824 */ /* 0x002fe200078e0204 */
[----:B------:R-:W4:Y:S02]  /*1ea90*/  LDL.LU R28, [R1+0x94] ;  /* 0x00009400011c7983 */ /* 0x000f240000300800 */
[----:B------:R-:W-:-:S02]  /*1eaa0*/  LEA.HI.X.SX32 R27, R4, R2, 0x1, P6 ;  /* 0x00000002041b7211 */ /* 0x000fc400030f0eff */
[----:B------:R-:W2:Y:S04]  /*1eab0*/  LDL.LU R4, [R1+0x7c] ;  /* 0x00007c0001047983 */ /* 0x000ea80000300800 */
[----:B---3--:R0:W-:Y:S02]  /*1eac0*/  @P5 STG.E.U16 desc[UR8][R24.64], R6 ;  /* 0x0000000618005986 */ /* 0x0081e4000c101508 */
[----:B0-----:R-:W-:-:S04]  /*1ead0*/  LEA R24, P6, R3, R0, 0x1 ;  /* 0x0000000003187211 */ /* 0x001fc800078c08ff */
[----:B------:R-:W-:Y:S02]  /*1eae0*/  LEA.HI.X.SX32 R25, R3, R2, 0x1, P6 ;  /* 0x0000000203197211 */ /* 0x000fe400030f0eff */
[----:B--2---:R-:W-:Y:S01]  /*1eaf0*/  ISETP.LT.AND P5, PT, R4, UR11, !P0 ;  /* 0x0000000b04007c0c */ /* 0x004fe2000c7a1270 */
[----:B------:R-:W-:Y:S02]  /*1eb00*/  IMAD R4, R20, 0x8, R3 ;  /* 0x0000000814047824 */ /* 0x000fe400078e0203 */
[----:B------:R-:W2:Y:S04]  /*1eb10*/  LDL.LU R3, [R1+0x80] ;  /* 0x0000800001037983 */ /* 0x000ea80000300800 */
[----:B------:R0:W-:Y:S02]  /*1eb20*/  @P4 STG.E.U16 desc[UR8][R26.64], R29 ;  /* 0x0000001d1a004986 */ /* 0x0001e4000c101508 */
[----:B0-----:R-:W-:-:S04]  /*1eb30*/  LEA R26, P6, R4, R0, 0x1 ;  /* 0x00000000041a7211 */ /* 0x001fc800078c08ff */
[----:B------:R-:W-:Y:S02]  /*1eb40*/  LEA.HI.X.SX32 R27, R4, R2, 0x1, P6 ;  /* 0x00000002041b7211 */ /* 0x000fe400030f0eff */
[----:B--2---:R-:W-:Y:S01]  /*1eb50*/  ISETP.LT.AND P4, PT, R3, UR11, !P0 ;  /* 0x0000000b03007c0c */ /* 0x004fe2000c781270 */
[----:B------:R-:W-:Y:S02]  /*1eb60*/  IMAD R3, R20, 0x8, R4 ;  /* 0x0000000814037824 */ /* 0x000fe400078e0204 */
[----:B------:R-:W2:Y:S04]  /*1eb70*/  LDL.LU R4, [R1+0x84] ;  /* 0x0000840001047983 */ /* 0x000ea80000300800 */
[----:B-----5:R0:W-:Y:S02]  /*1eb80*/  @P3 STG.E.U16 desc[UR8][R24.64], R7 ;  /* 0x0000000718003986 */ /* 0x0201e4000c101508 */
[----:B0-----:R-:W-:-:S04]  /*1eb90*/  LEA R24, P6, R3, R0, 0x1 ;  /* 0x0000000003187211 */ /* 0x001fc800078c08ff */
[----:B------:R-:W-:Y:S02]  /*1eba0*/  LEA.HI.X.SX32 R25, R3, R2, 0x1, P6 ;  /* 0x0000000203197211 */ /* 0x000fe400030f0eff */
[----:B--2---:R-:W-:Y:S01]  /*1ebb0*/  ISETP.LT.AND P3, PT, R4, UR11, !P0 ;  /* 0x0000000b04007c0c */ /* 0x004fe2000c761270 */
[----:B------:R-:W-:Y:S02]  /*1ebc0*/  IMAD R4, R20, 0x8, R3 ;  /* 0x0000000814047824 */ /* 0x000fe400078e0203 */
[----:B------:R-:W2:Y:S04]  /*1ebd0*/  LDL.LU R3, [R1+0x88] ;  /* 0x0000880001037983 */ /* 0x000ea80000300800 */
[----:B------:R0:W-:Y:S04]  /*1ebe0*/  @P5 STG.E.U16 desc[UR8][R26.64], R5 ;  /* 0x000000051a005986 */ /* 0x0001e8000c101508 */
[----:B------:R1:W-:Y:S01]  /*1ebf0*/  @P4 STG.E.U16 desc[UR8][R24.64], R9 ;  /* 0x0000000918004986 */ /* 0x0003e2000c101508 */
[----:B0-----:R-:W-:-:S04]  /*1ec00*/  LEA R26, P6, R4, R0, 0x1 ;  /* 0x00000000041a7211 */ /* 0x001fc800078c08ff */
[----:B------:R-:W-:Y:S02]  /*1ec10*/  LEA.HI.X.SX32 R27, R4, R2, 0x1, P6 ;  /* 0x00000002041b7211 */ /* 0x000fe400030f0eff */
[----:B----4-:R-:W-:Y:S02]  /*1ec20*/  ISETP.LT.AND P4, PT, R16, UR11, !P0 ;  /* 0x0000000b10007c0c */ /* 0x010fe4000c781270 */
[----:B------:R-:W3:Y:S04]  /*1ec30*/  LDL.LU R16, [R1+0xa8] ;  /* 0x0000a80001107983 */ /* 0x000ee80000300800 */
[----:B------:R-:W-:Y:S01]  /*1ec40*/  @P3 STG.E.U16 desc[UR8][R26.64], R13 ;  /* 0x0000000d1a003986 */ /* 0x000fe2000c101508 */
[----:B--2---:R-:W-:Y:S01]  /*1ec50*/  ISETP.LT.AND P5, PT, R3, UR11, !P0 ;  /* 0x0000000b03007c0c */ /* 0x004fe2000c7a1270 */
[----:B------:R-:W-:-:S05]  /*1ec60*/  IMAD R3, R20, 0x8, R4 ;  /* 0x0000000814037824 */ /* 0x000fca00078e0204 */
[----:B-1----:R-:W-:Y:S01]  /*1ec70*/  LEA R24, P6, R3, R0, 0x1 ;  /* 0x0000000003187211 */ /* 0x002fe200078c08ff */
[----:B------:R-:W-:-:S03]  /*1ec80*/  IMAD R4, R20, 0x8, R3 ;  /* 0x0000000814047824 */ /* 0x000fc600078e0203 */
[----:B------:R-:W-:Y:S02]  /*1ec90*/  LEA.HI.X.SX32 R25, R3, R2, 0x1, P6 ;  /* 0x0000000203197211 */ /* 0x000fe400030f0eff */
[----:B------:R-:W2:Y:S04]  /*1eca0*/  LDL.LU R3, [R1+0x90] ;  /* 0x0000900001037983 */ /* 0x000ea80000300800 */
[----:B------:R0:W-:Y:S01]  /*1ecb0*/  @P5 STG.E.U16 desc[UR8][R24.64], R17 ;  /* 0x0000001118005986 */ /* 0x0001e2000c101508 */
[----:B------:R-:W-:-:S03]  /*1ecc0*/  ISETP.LT.AND P5, PT, R28, UR11, !P0 ;  /* 0x0000000b1c007c0c */ /* 0x000fc6000c7a1270 */
[----:B------:R-:W4:Y:S04]  /*1ecd0*/  LDL.LU R28, [R1+0xac] ;  /* 0x0000ac00011c7983 */ /* 0x000f280000300800 */
[----:B0-----:R-:W5:Y:S01]  /*1ece0*/  LDL.LU R25, [R1+0x98] ;  /* 0x0000980001197983 */ /* 0x001f620000300800 */
[----:B------:R-:W-:-:S04]  /*1ecf0*/  LEA R26, P6, R4, R0, 0x1 ;  /* 0x00000000041a7211 */ /* 0x000fc800078c08ff */
[----:B------:R-:W-:-:S05]  /*1ed00*/  LEA.HI.X.SX32 R27, R4, R2, 0x1, P6 ;  /* 0x00000002041b7211 */ /* 0x000fca00030f0eff */
[----:B------:R0:W-:Y:S01]  /*1ed10*/  @P4 STG.E.U16 desc[UR8][R26.64], R21 ;  /* 0x000000151a004986 */ /* 0x0001e2000c101508 */
[----:B------:R-:W-:Y:S02]  /*1ed20*/  PRMT R8, R6, 0x7632, R8 ;  /* 0x0000763206087816 */ /* 0x000fe40000000008 */
[----:B------:R-:W-:Y:S01]  /*1ed30*/  PRMT R5, R29, 0x7632, R5 ;  /* 0x000076321d057816 */ /* 0x000fe20000000005 */
[----:B------:R-:W4:Y:S04]  /*1ed40*/  LDL.LU R6, [R1+0x704] ;  /* 0x0007040001067983 */ /* 0x000f280000300800 */
[----:B------:R-:W4:Y:S01]  /*1ed50*/  LDL.LU R29, [R1+0xb0] ;  /* 0x0000b000011d7983 */ /* 0x000f220000300800 */
[----:B--2---:R-:W-:Y:S01]  /*1ed60*/  ISETP.LT.AND P3, PT, R3, UR11, !P0 ;  /* 0x0000000b03007c0c */ /* 0x004fe2000c761270 */
[----:B------:R-:W-:-:S04]  /*1ed70*/  IMAD R3, R20, 0x8, R4 ;  /* 0x0000000814037824 */ /* 0x000fc800078e0204 */
[----:B------:R-:W-:Y:S01]  /*1ed80*/  IMAD R4, R20, 0x8, R3 ;  /* 0x0000000814047824 */ /* 0x000fe200078e0203 */
[----:B------:R-:W-:Y:S02]  /*1ed90*/  LEA R24, P6, R3, R0, 0x1 ;  /* 0x0000000003187211 */ /* 0x000fe400078c08ff */
[----:B-----5:R-:W-:Y:S02]  /*1eda0*/  ISETP.LT.AND P4, PT, R25, UR11, !P0 ;  /* 0x0000000b19007c0c */ /* 0x020fe4000c781270 */
[----:B------:R-:W-:Y:S02]  /*1edb0*/  LEA.HI.X.SX32 R25, R3, R2, 0x1, P6 ;  /* 0x0000000203197211 */ /* 0x000fe400030f0eff */
[----:B0-----:R-:W-:Y:S01]  /*1edc0*/  LEA R26, P6, R4, R0, 0x1 ;  /* 0x00000000041a7211 */ /* 0x001fe200078c08ff */
[----:B------:R-:W-:-:S03]  /*1edd0*/  IMAD R3, R20, 0x8, R4 ;  /* 0x0000000814037824 */ /* 0x000fc600078e0204 */
[----:B------:R-:W-:Y:S02]  /*1ede0*/  LEA.HI.X.SX32 R27, R4, R2, 0x1, P6 ;  /* 0x00000002041b7211 */ /* 0x000fe400030f0eff */
[----:B------:R-:W2:Y:S04]  /*1edf0*/  LDL.LU R4, [R1+0x9c] ;  /* 0x00009c0001047983 */ /* 0x000ea80000300800 */
[----:B------:R-:W-:Y:S04]  /*1ee00*/  @P3 STG.E.U16 desc[UR8][R24.64], R8 ;  /* 0x0000000818003986 */ /* 0x000fe8000c101508 */
[----:B------:R0:W-:Y:S04]  /*1ee10*/  @P5 STG.E.U16 desc[UR8][R26.64], R5 ;  /* 0x000000051a005986 */ /* 0x0001e8000c101508 */
[----:B0-----:R-:W5:Y:S01]  /*1ee20*/  LDL.LU R27, [R1+0xa0] ;  /* 0x0000a000011b7983 */ /* 0x001f620000300800 */
[----:B------:R-:W-:-:S02]  /*1ee30*/  LEA R24, P6, R3, R0, 0x1 ;  /* 0x0000000003187211 */ /* 0x000fc400078c08ff */
[----:B------:R-:W-:Y:S02]  /*1ee40*/  PRMT R5, R7, 0x7632, R5 ;  /* 0x0000763207057816 */ /* 0x000fe40000000005 */
[----:B------:R-:W-:Y:S01]  /*1ee50*/  LEA.HI.X.SX32 R25, R3, R2, 0x1, P6 ;  /* 0x0000000203197211 */ /* 0x000fe200030f0eff */
[----:B------:R-:W4:Y:S01]  /*1ee60*/  LDL.LU R7, [R1+0x700] ;  /* 0x0007000001077983 */ /* 0x000f220000300800 */
[----:B------:R-:W-:-:S03]  /*1ee70*/  PRMT R8, R5, 0x7632, R8 ;  /* 0x0000763205087816 */ /* 0x000fc60000000008 */
[----:B------:R0:W-:Y:S01]  /*1ee80*/  @P4 STG.E.U16 desc[UR8][R24.64], R5 ;  /* 0x0000000518004986 */ /* 0x0001e2000c101508 */
[----:B---3--:R-:W-:-:S03]  /*1ee90*/  ISETP.LT.AND P4, PT, R16, UR11, !P0 ;  /* 0x0000000b10007c0c */ /* 0x008fc6000c781270 */
[----:B0-----:R-:W3:Y:S04]  /*1eea0*/  LDL.LU R25, [R1+0xb4] ;  /* 0x0000b40001197983 */ /* 0x001ee80000300800 */
[----:B------:R-:W3:Y:S01]  /*1eeb0*/  LDL.LU R16, [R1+0xbc] ;  /* 0x0000bc0001107983 */ /* 0x000ee20000300800 */
[----:B--2---:R-:W-:Y:S01]  /*1eec0*/  ISETP.LT.AND P3, PT, R4, UR11, !P0 ;  /* 0x0000000b04007c0c */ /* 0x004fe2000c761270 */
[----:B------:R-:W-:-:S05]  /*1eed0*/  IMAD R4, R20, 0x8, R3 ;  /* 0x0000000814047824 */ /* 0x000fca00078e0203 */
[C---:B------:R-:W-:Y:S02]  /*1eee0*/  LEA R26, P6, R4.reuse, R0, 0x1 ;  /* 0x00000000041a7211 */ /* 0x040fe400078c08ff */
[----:B-----5:R-:W-:Y:S02]  /*1eef0*/  ISETP.LT.AND P5, PT, R27, UR11, !P0 ;  /* 0x0000000b1b007c0c */ /* 0x020fe4000c7a1270 */
[----:B------:R-:W-:-:S05]  /*1ef00*/  LEA.HI.X.SX32 R27, R4, R2, 0x1, P6 ;  /* 0x00000002041b7211 */ /* 0x000fca00030f0eff */
[----:B------:R0:W-:Y:S01]  /*1ef10*/  @P3 STG.E.U16 desc[UR8][R26.64], R8 ;  /* 0x000000081a003986 */ /* 0x0001e2000c101508 */
[----:B----4-:R-:W-:-:S03]  /*1ef20*/  ISETP.LT.AND P3, PT, R28, UR11, !P0 ;  /* 0x0000000b1c007c0c */ /* 0x010fc6000c761270 */
[----:B------:R-:W2:Y:S01]  /*1ef30*/  LDL.LU R28, [R1+0xb8] ;  /* 0x0000b800011c7983 */ /* 0x000ea20000300800 */
[----:B------:R-:W-:Y:S01]  /*1ef40*/  IMAD R3, R20, 0x8, R4 ;  /* 0x0000000814037824 */ /* 0x000fe200078e0204 */
[----:B------:R-:W-:-:S03]  /*1ef50*/  PRMT R12, R9, 0x7632, R12 ;  /* 0x00007632090c7816 */ /* 0x000fc6000000000c */
[C---:B------:R-:W-:Y:S01]  /*1ef60*/  IMAD R9, R20.reuse, 0x8, R3 ;  /* 0x0000000814097824 */ /* 0x040fe200078e0203 */
[----:B------:R-:W-:Y:S02]  /*1ef70*/  LEA R4, P6, R3, R0, 0x1 ;  /* 0x0000000003047211 */ /* 0x000fe400078c08ff */
[----:B------:R-:W-:Y:S01]  /*1ef80*/  PRMT R13, R13, 0x7632, R13 ;  /* 0x000076320d0d7816 */ /* 0x000fe2000000000d */
[----:B0-----:R-:W4:Y:S01]  /*1ef90*/  LDL.LU R27, [R1+0x18] ;  /* 0x00001800011b7983 */ /* 0x001f220000300800 */
[----:B------:R-:W-:Y:S02]  /*1efa0*/  LEA.HI.X.SX32 R5, R3, R2, 0x1, P6 ;  /* 0x0000000203057211 */ /* 0x000fe400030f0eff */
[C---:B------:R-:W-:Y:S01]  /*1efb0*/  LEA R8, P6, R9.reuse, R0, 0x1 ;  /* 0x0000000009087211 */ /* 0x040fe200078c08ff */
[----:B------:R-:W-:Y:S01]  /*1efc0*/  IMAD R3, R20, 0x8, R9 ;  /* 0x0000000814037824 */ /* 0x000fe200078e0209 */
[----:B------:R-:W5:Y:S02]  /*1efd0*/  LDL.LU R26, [R1+0xc4] ;  /* 0x0000c400011a7983 */ /* 0x000f640000300800 */
[----:B------:R-:W-:-:S02]  /*1efe0*/  LEA.HI.X.SX32 R9, R9, R2, 0x1, P6 ;  /* 0x0000000209097211 */ /* 0x000fc400030f0eff */
[----:B------:R-:W-:Y:S01]  /*1eff0*/  @P5 STG.E.U16 desc[UR8][R4.64], R12 ;  /* 0x0000000c04005986 */ /* 0x000fe2000c101508 */
[----:B------:R-:W-:-:S03]  /*1f000*/  ISETP.LT.AND P5, PT, R29, UR11, !P0 ;  /* 0x0000000b1d007c0c */ /* 0x000fc6000c7a1270 */
[----:B------:R-:W5:Y:S04]  /*1f010*/  LDL.LU R29, [R1+0xc0] ;  /* 0x0000c000011d7983 */ /* 0x000f680000300800 */
[----:B------:R-:W5:Y:S04]  /*1f020*/  LDL.LU R24, [R1+0x8] ;  /* 0x0000080001187983 */ /* 0x000f680000300800 */
[----:B------:R0:W-:Y:S04]  /*1f030*/  @P4 STG.E.U16 desc[UR8][R8.64], R13 ;  /* 0x0000000d08004986 */ /* 0x0001e8000c101508 */
[----:B0-----:R-:W4:Y:S01]  /*1f040*/  LDL.LU R13, [R1+0x28] ;  /* 0x00002800010d7983 */ /* 0x001f220000300800 */
[----:B------:R-:W-:Y:S01]  /*1f050*/  IMAD R12, R20, 0x8, R3 ;  /* 0x00000008140c7824 */ /* 0x000fe200078e0203 */
[----:B------:R-:W-:-:S02]  /*1f060*/  LEA R4, P6, R3, R0, 0x1 ;  /* 0x0000000003047211 */ /* 0x000fc400078c08ff */
[----:B------:R-:W-:Y:S02]  /*1f070*/  PRMT R17, R17, 0x7632, R17 ;  /* 0x0000763211117816 */ /* 0x000fe40000000011 */
[----:B------:R-:W-:Y:S01]  /*1f080*/  LEA.HI.X.SX32 R5, R3, R2, 0x1, P6 ;  /* 0x0000000203057211 */ /* 0x000fe200030f0eff */
[----:B------:R-:W-:Y:S01]  /*1f090*/  IMAD R3, R20, 0x8, R12 ;  /* 0x0000000814037824 */ /* 0x000fe200078e020c */
[C---:B------:R-:W-:Y:S02]  /*1f0a0*/  LEA R8, P6, R12.reuse, R0, 0x1 ;  /* 0x000000000c087211 */ /* 0x040fe400078c08ff */
[----:B------:R-:W-:Y:S01]  /*1f0b0*/  PRMT R21, R21, 0x7632, R21 ;  /* 0x0000763215157816 */ /* 0x000fe20000000015 */
[----:B------:R0:W-:Y:S01]  /*1f0c0*/  @P3 STG.E.U16 desc[UR8][R4.64], R17 ;  /* 0x0000001104003986 */ /* 0x0001e2000c101508 */
[----:B------:R-:W-:Y:S02]  /*1f0d0*/  LEA.HI.X.SX32 R9, R12, R2, 0x1, P6 ;  /* 0x000000020c097211 */ /* 0x000fe400030f0eff */
[----:B---3--:R-:W-:-:S02]  /*1f0e0*/  ISETP.LT.AND P4, PT, R25, UR11, !P0 ;  /* 0x0000000b19007c0c */ /* 0x008fc4000c781270 */
[----:B------:R-:W3:Y:S04]  /*1f0f0*/  LDL.LU R25, [R1+0xc8] ;  /* 0x0000c80001197983 */ /* 0x000ee80000300800 */
[----:B------:R1:W-:Y:S01]  /*1f100*/  @P5 STG.E.U16 desc[UR8][R8.64], R21 ;  /* 0x0000001508005986 */ /* 0x0003e2000c101508 */
[----:B0-----:R-:W-:-:S04]  /*1f110*/  LEA R4, P3, R3, R0, 0x1 ;  /* 0x0000000003047211 */ /* 0x001fc800078608ff */
[----:B------:R-:W-:Y:S02]  /*1f120*/  LEA.HI.X.SX32 R5, R3, R2, 0x1, P3 ;  /* 0x0000000203057211 */ /* 0x000fe400018f0eff */
[----:B------:R-:W-:Y:S01]  /*1f130*/  ISETP.LT.AND P3, PT, R16, UR11, !P0 ;  /* 0x0000000b10007c0c */ /* 0x000fe2000c761270 */
[----:B-1----:R-:W3:Y:S04]  /*1f140*/  LDL.LU R21, [R1+0xcc] ;  /* 0x0000cc0001157983 */ /* 0x002ee80000300800 */
[----:B------:R-:W3:Y:S04]  /*1f150*/  LDL.LU R17, [R1+0xdc] ;  /* 0x0000dc0001117983 */ /* 0x000ee80000300800 */
[----:B------:R-:W3:Y:S01]  /*1f160*/  LDL.LU R16, [R1+0xd0] ;  /* 0x0000d00001107983 */ /* 0x000ee20000300800 */
[----:B--2---:R-:W-:-:S03]  /*1f170*/  ISETP.LT.AND P5, PT, R28, UR11, !P0 ;  /* 0x0000000b1c007c0c */ /* 0x004fc6000c7a1270 */
[----:B------:R-:W2:Y:S01]  /*1f180*/  LDL.LU R28, [R1+0xd4] ;  /* 0x0000d400011c7983 */ /* 0x000ea20000300800 */
[----:B------:R-:W-:-:S04]  /*1f190*/  IMAD R12, R20, 0x8, R3 ;  /* 0x00000008140c7824 */ /* 0x000fc800078e0203 */
[----:B------:R-:W-:Y:S01]  /*1f1a0*/  IMAD R3, R20, 0x8, R12 ;  /* 0x0000000814037824 */ /* 0x000fe200078e020c */
[----:B------:R-:W-:-:S04]  /*1f1b0*/  LEA R8, P6, R12, R0, 0x1 ;  /* 0x000000000c087211 */ /* 0x000fc800078c08ff */
[----:B------:R-:W-:Y:S01]  /*1f1c0*/  LEA.HI.X.SX32 R9, R12, R2, 0x1, P6 ;  /* 0x000000020c097211 */ /* 0x000fe200030f0eff */
[----:B------:R-:W-:Y:S01]  /*1f1d0*/  IMAD R12, R20, 0x8, R3 ;  /* 0x00000008140c7824 */ /* 0x000fe200078e0203 */
[----:B----4-:R0:W-:Y:S04]  /*1f1e0*/  @P4 STG.E.U16 desc[UR8][R4.64], R13 ;  /* 0x0000000d04004986 */ /* 0x0101e8000c101508 */
[----:B------:R1:W-:Y:S01]  /*1f1f0*/  @P2 STG.E.U16 desc[UR8][R8.64], R27 ;  /* 0x0000001b08002986 */ /* 0x0003e2000c101508 */
[----:B-----5:R-:W-:-:S03]  /*1f200*/  ISETP.LT.AND P2, PT, R26, UR11, !P0 ;  /* 0x0000000b1a007c0c */ /* 0x020fc6000c741270 */
[----:B------:R-:W4:Y:S01]  /*1f210*/  LDL.LU R26, [R1+0xd8] ;  /* 0x0000d800011a7983 */ /* 0x000f220000300800 */
[----:B0-----:R-:W-:-:S04]  /*1f220*/  LEA R4, P4, R3, R0, 0x1 ;  /* 0x0000000003047211 */ /* 0x001fc800078808ff */
[----:B------:R-:W-:Y:S01]  /*1f230*/  LEA.HI.X.SX32 R5, R3, R2, 0x1, P4 ;  /* 0x0000000203057211 */ /* 0x000fe200020f0eff */
[----:B------:R-:W-:Y:S01]  /*1f240*/  IMAD R3, R20, 0x8, R12 ;  /* 0x0000000814037824 */ /* 0x000fe200078e020c */
[C---:B-1----:R-:W-:Y:S02]  /*1f250*/  LEA R8, P6, R12.reuse, R0, 0x1 ;  /* 0x000000000c087211 */ /* 0x042fe400078c08ff */
[----:B------:R-:W-:Y:S01]  /*1f260*/  ISETP.LT.AND P4, PT, R29, UR11, !P0 ;  /* 0x0000000b1d007c0c */ /* 0x000fe2000c781270 */
[----:B------:R0:W-:Y:S01]  /*1f270*/  @P5 STG.E.U16 desc[UR8][R4.64], R24 ;  /* 0x0000001804005986 */ /* 0x0001e2000c101508 */
[----:B------:R-:W-:Y:S01]  /*1f280*/  LEA.HI.X.SX32 R9, R12, R2, 0x1, P6 ;  /* 0x000000020c097211 */ /* 0x000fe200030f0eff */
[----:B------:R-:W-:Y:S02]  /*1f290*/  IMAD R12, R20, 0x8, R3 ;  /* 0x00000008140c7824 */ /* 0x000fe400078e0203 */
[----:B------:R-:W5:Y:S04]  /*1f2a0*/  LDL.LU R29, [R1+0xe0] ;  /* 0x0000e000011d7983 */ /* 0x000f680000300800 */
[----:B------:R1:W-:Y:S01]  /*1f2b0*/  @P3 STG.E.U16 desc[UR8][R8.64], R6 ;  /* 0x0000000608003986 */ /* 0x0003e2000c101508 */
[----:B0-----:R-:W-:-:S04]  /*1f2c0*/  LEA R4, P5, R3, R0, 0x1 ;  /* 0x0000000003047211 */ /* 0x001fc800078a08ff */
[----:B------:R-:W-:Y:S01]  /*1f2d0*/  LEA.HI.X.SX32 R5, R3, R2, 0x1, P5 ;  /* 0x0000000203057211 */ /* 0x000fe200028f0eff */
[----:B------:R-:W-:Y:S01]  /*1f2e0*/  IMAD R3, R20, 0x8, R12 ;  /* 0x0000000814037824 */ /* 0x000fe200078e020c */
[----:B-1----:R-:W-:-:S04]  /*1f2f0*/  LEA R8, P3, R12, R0, 0x1 ;  /* 0x000000000c087211 */ /* 0x002fc800078608ff */
[----:B------:R-:W-:Y:S01]  /*1f300*/  LEA.HI.X.SX32 R9, R12, R2, 0x1, P3 ;  /* 0x000000020c097211 */ /* 0x000fe200018f0eff */
[----:B------:R-:W-:Y:S01]  /*1f310*/  IMAD R12, R20, 0x8, R3 ;  /* 0x00000008140c7824 */ /* 0x000fe200078e0203 */
[----:B------:R-:W-:Y:S04]  /*1f320*/  @P4 STG.E.U16 desc[UR8][R4.64], R10 ;  /* 0x0000000a04004986 */ /* 0x000fe8000c101508 */
[----:B------:R0:W-:Y:S01]  /*1f330*/  @P2 STG.E.U16 desc[UR8][R8.64], R14 ;  /* 0x0000000e08002986 */ /* 0x0001e2000c101508 */
[----:B---3--:R-:W-:Y:S02]  /*1f340*/  ISETP.LT.AND P6, PT, R25, UR11, !P0 ;  /* 0x0000000b19007c0c */ /* 0x008fe4000c7c1270 */
[----:B------:R-:W-:Y:S01]  /*1f350*/  ISETP.LT.AND P2, PT, R16, UR11, !P0 ;  /* 0x0000000b10007c0c */ /* 0x000fe2000c741270 */
[----:B------:R-:W3:Y:S04]  /*1f360*/  LDL.LU R25, [R1+0xe4] ;  /* 0x0000e40001197983 */ /* 0x000ee80000300800 */
[----:B------:R-:W3:Y:S01]  /*1f370*/  LDL.LU R16, [R1+0xe8] ;  /* 0x0000e80001107983 */ /* 0x000ee20000300800 */
[----:B0-----:R-:W-:-:S04]  /*1f380*/  LEA R8, P4, R12, R0, 0x1 ;  /* 0x000000000c087211 */ /* 0x001fc800078808ff */
[----:B------:R-:W-:Y:S02]  /*1f390*/  LEA.HI.X.SX32 R9, R12, R2, 0x1, P4 ;  /* 0x000000020c097211 */ /* 0x000fe400020f0eff */
[----:B--2---:R-:W-:Y:S02]  /*1f3a0*/  ISETP.LT.AND P4, PT, R28, UR11, !P0 ;  /* 0x0000000b1c007c0c */ /* 0x004fe4000c781270 */
[----:B------:R-:W2:Y:S01]  /*1f3b0*/  LDL.LU R28, [R1+0xec] ;  /* 0x0000ec00011c7983 */ /* 0x000ea20000300800 */
[----:B------:R-:W-:Y:S02]  /*1f3c0*/  LEA R4, P3, R3, R0, 0x1 ;  /* 0x0000000003047211 */ /* 0x000fe400078608ff */
[----:B------:R-:W-:Y:S02]  /*1f3d0*/  ISETP.LT.AND P5, PT, R21, UR11, !P0 ;  /* 0x0000000b15007c0c */ /* 0x000fe4000c7a1270 */
[----:B------:R-:W-:Y:S01]  /*1f3e0*/  LEA.HI.X.SX32 R5, R3, R2, 0x1, P3 ;  /* 0x0000000203057211 */ /* 0x000fe200018f0eff */
[----:B------:R-:W-:-:S04]  /*1f3f0*/  IMAD R3, R20, 0x8, R12 ;  /* 0x0000000814037824 */ /* 0x000fc800078e020c */
[----:B------:R0:W-:Y:S01]  /*1f400*/  @P6 STG.E.U16 desc[UR8][R4.64], R18 ;  /* 0x0000001204006986 */ /* 0x0001e2000c101508 */
[----:B------:R-:W-:-:S05]  /*1f410*/  PRMT R6, R13, 0x7632, R6 ;  /* 0x000076320d067816 */ /* 0x000fca0000000006 */
[----:B------:R1:W-:Y:S01]  /*1f420*/  @P5 STG.E.U16 desc[UR8][R8.64], R22 ;  /* 0x0000001608005986 */ /* 0x0003e2000c101508 */
[----:B0-----:R-:W-:-:S04]  /*1f430*/  LEA R4, P6, R3, R0, 0x1 ;  /* 0x0000000003047211 */ /* 0x001fc800078c08ff */
[----:B------:R-:W-:Y:S02]  /*1f440*/  LEA.HI.X.SX32 R5, R3, R2, 0x1, P6 ;  /* 0x0000000203057211 */ /* 0x000fe400030f0eff */
[----:B-1----:R-:W-:-:S03]  /*1f450*/  LEA R9, R20, R3, 0x3 ;  /* 0x0000000314097211 */ /* 0x002fc600078e18ff */
[----:B------:R0:W-:Y:S01]  /*1f460*/  @P2 STG.E.U16 desc[UR8][R4.64], R6 ;  /* 0x0000000604002986 */ /* 0x0001e2000c101508 */
[----:B------:R-:W-:Y:S01]  /*1f470*/  LEA R8, P6, R9, R0, 0x1 ;  /* 0x0000000009087211 */ /* 0x000fe200078c08ff */
[C---:B------:R-:W-:Y:S01]  /*1f480*/  IMAD R3, R20.reuse, 0x8, R9 ;  /* 0x0000000814037824 */ /* 0x040fe200078e0209 */
[----:B------:R-:W-:Y:S02]  /*1f490*/  PRMT R10, R27, 0x7632, R10 ;  /* 0x000076321b0a7816 */ /* 0x000fe4000000000a */
[----:B------:R-:W-:Y:S01]  /*1f4a0*/  LEA.HI.X.SX32 R9, R9, R2, 0x1, P6 ;  /* 0x0000000209097211 */ /* 0x000fe200030f0eff */
[----:B------:R-:W-:Y:S01]  /*1f4b0*/  IMAD R12, R20, 0x8, R3 ;  /* 0x00000008140c7824 */ /* 0x000fe200078e0203 */
[----:B----4-:R-:W-:Y:S02]  /*1f4c0*/  ISETP.LT.AND P5, PT, R26, UR11, !P0 ;  /* 0x0000000b1a007c0c */ /* 0x010fe4000c7a1270 */
[----:B0-----:R-:W-:Y:S01]  /*1f4d0*/  LEA R4, P6, R3, R0, 0x1 ;  /* 0x0000000003047211 */ /* 0x001fe200078c08ff */
[----:B------:R0:W-:Y:S01]  /*1f4e0*/  @P4 STG.E.U16 desc[UR8][R8.64], R10 ;  /* 0x0000000a08004986 */ /* 0x0001e2000c101508 */
[----:B------:R-:W-:-:S02]  /*1f4f0*/  PRMT R6, R24, 0x7632, R6 ;  /* 0x0000763218067816 */ /* 0x000fc40000000006 */
[----:B------:R-:W-:Y:S02]  /*1f500*/  LEA.HI.X.SX32 R5, R3, R2, 0x1, P6 ;  /* 0x0000000203057211 */ /* 0x000fe400030f0eff */
[----:B-----5:R-:W-:Y:S02]  /*1f510*/  ISETP.LT.AND P2, PT, R29, UR11, !P0 ;  /* 0x0000000b1d007c0c */ /* 0x020fe4000c741270 */
[----:B------:R-:W4:Y:S01]  /*1f520*/  LDL.LU R29, [R1+0xf0] ;  /* 0x0000f000011d7983 */ /* 0x000f220000300800 */
[----:B0-----:R-:W-:-:S03]  /*1f530*/  LEA R8, P6, R12, R0, 0x1 ;  /* 0x000000000c087211 */ /* 0x001fc600078c08ff */
[----:B------:R0:W-:Y:S01]  /*1f540*/  @P5 STG.E.U16 desc[UR8][R4.64], R6 ;  /* 0x0000000604005986 */ /* 0x0001e2000c101508 */
[----:B------:R-:W-:-:S03]  /*1f550*/  LEA.HI.X.SX32 R9, R12, R2, 0x1, P6 ;  /* 0x000000020c097211 */ /* 0x000fc600030f0eff */
[----:B------:R-:W5:Y:S04]  /*1f560*/  LDL.LU R13, [R1+0xf4] ;  /* 0x0000f400010d7983 */ /* 0x000f680000300800 */
[----:B------:R-:W5:Y:S01]  /*1f570*/  LDL.LU R26, [R1+0xf8] ;  /* 0x0000f800011a7983 */ /* 0x000f620000300800 */
[----:B0-----:R-:W-:-:S03]  /*1f580*/  PRMT R5, R6, 0x7632, R5 ;  /* 0x0000763206057816 */ /* 0x001fc60000000005 */
[----:B------:R-:W5:Y:S04]  /*1f590*/  LDL.LU R24, [R1+0xfc] ;  /* 0x0000fc0001187983 */ /* 0x000f680000300800 */
[----:B------:R0:W-:Y:S01]  /*1f5a0*/  @P2 STG.E.U16 desc[UR8][R8.64], R5 ;  /* 0x0000000508002986 */ /* 0x0001e2000c101508 */
[----:B--2---:R-:W-:-:S03]  /*1f5b0*/  ISETP.LT.AND P2, PT, R28, UR11, !P0 ;  /* 0x0000000b1c007c0c */ /* 0x004fc6000c741270 */
[----:B------:R-:W2:Y:S01]  /*1f5c0*/  LDL.LU R28, [R1+0x100] ;  /* 0x00010000011c7983 */ /* 0x000ea20000300800 */
[C---:B------:R-:W-:Y:S01]  /*1f5d0*/  IMAD R3, R20.reuse, 0x8, R12 ;  /* 0x0000000814037824 */ /* 0x040fe200078e020c */
[----:B---3--:R-:W-:Y:S02]  /*1f5e0*/  ISETP.LT.AND P4, PT, R25, UR11, !P0 ;  /* 0x0000000b19007c0c */ /* 0x008fe4000c781270 */
[----:B------:R-:W3:Y:S01]  /*1f5f0*/  LDL.LU R25, [R1+0x2c] ;  /* 0x00002c0001197983 */ /* 0x000ee20000300800 */
[----:B------:R-:W-:Y:S01]  /*1f600*/  IMAD R6, R20, 0x8, R3 ;  /* 0x0000000814067824 */ /* 0x000fe200078e0203 */
[C---:B------:R-:W-:Y:S02]  /*1f610*/  LEA R4, P6, R3.reuse, R0, 0x1 ;  /* 0x0000000003047211 */ /* 0x040fe400078c08ff */
[----:B------:R-:W-:Y:S02]  /*1f620*/  ISETP.LT.AND P5, PT, R16, UR11, !P0 ;  /* 0x0000000b10007c0c */ /* 0x000fe4000c7a1270 */
[----:B0-----:R-:W-:Y:S01]  /*1f630*/  LEA.HI.X.SX32 R5, R3, R2, 0x1, P6 ;  /* 0x0000000203057211 */ /* 0x001fe200030f0eff */
[----:B------:R-:W3:Y:S01]  /*1f640*/  LDL.LU R16, [R1+0x1c] ;  /* 0x00001c0001107983 */ /* 0x000ee20000300800 */
[----:B------:R-:W-:Y:S01]  /*1f650*/  LEA R8, P6, R6, R0, 0x1 ;  /* 0x0000000006087211 */ /* 0x000fe200078c08ff */
[----:B------:R-:W-:Y:S01]  /*1f660*/  IMAD R3, R20, 0x8, R6 ;  /* 0x0000000814037824 */ /* 0x000fe200078e0206 */
[----:B------:R-:W-:Y:S01]  /*1f670*/  PRMT R10, R10, 0x7632, R10 ;  /* 0x000076320a0a7816 */ /* 0x000fe2000000000a */
[----:B------:R-:W3:Y:S01]  /*1f680*/  LDL.LU R27, [R1+0x104] ;  /* 0x00010400011b7983 */ /* 0x000ee20000300800 */
[----:B------:R-:W-:Y:S01]  /*1f690*/  LEA.HI.X.SX32 R9, R6, R2, 0x1, P6 ;  /* 0x0000000206097211 */ /* 0x000fe200030f0eff */
[----:B------:R-:W-:Y:S01]  /*1f6a0*/  IMAD R6, R20, 0x8, R3 ;  /* 0x0000000814067824 */ /* 0x000fe200078e0203 */
[----:B------:R-:W-:Y:S01]  /*1f6b0*/  PRMT R14, R14, 0x7632, R14 ;  /* 0x000076320e0e7816 */ /* 0x000fe2000000000e */
[----:B------:R0:W-:Y:S01]  /*1f6c0*/  @P4 STG.E.U16 desc[UR8][R4.64], R10 ;  /* 0x0000000a04004986 */ /* 0x0001e2000c101508 */
[----:B------:R-:W-:-:S03]  /*1f6d0*/  PRMT R18, R18, 0x7632, R18 ;  /* 0x0000763212127816 */ /* 0x000fc60000000012 */
[----:B------:R1:W-:Y:S01]  /*1f6e0*/  @P5 STG.E.U16 desc[UR8][R8.64], R14 ;  /* 0x0000000e08005986 */ /* 0x0003e2000c101508 */
[----:B------:R-:W-:Y:S02]  /*1f6f0*/  ISETP.LT.AND P3, PT, R17, UR11, !P0 ;  /* 0x0000000b11007c0c */ /* 0x000fe4000c761270 */
[----:B0-----:R-:W-:-:S04]  /*1f700*/  LEA R4, P4, R3, R0, 0x1 ;  /* 0x0000000003047211 */ /* 0x001fc800078808ff */
[----:B------:R-:W-:Y:S01]  /*1f710*/  LEA.HI.X.SX32 R5, R3, R2, 0x1, P4 ;  /* 0x0000000203057211 */ /* 0x000fe200020f0eff */
[----:B------:R-:W-:Y:S01]  /*1f720*/  IMAD R3, R20, 0x8, R6 ;  /* 0x0000000814037824 */ /* 0x000fe200078e0206 */
[----:B-1----:R-:W-:Y:S02]  /*1f730*/  LEA R8, P5, R6, R0, 0x1 ;  /* 0x0000000006087211 */ /* 0x002fe400078a08ff */
[----:B------:R-:W-:Y:S01]  /*1f740*/  PRMT R22, R22, 0x7632, R22 ;  /* 0x0000763216167816 */ /* 0x000fe20000000016 */
[----:B------:R0:W-:Y:S01]  /*1f750*/  @P2 STG.E.U16 desc[UR8][R4.64], R18 ;  /* 0x0000001204002986 */ /* 0x0001e2000c101508 */
[----:B------:R-:W-:Y:S01]  /*1f760*/  LEA.HI.X.SX32 R9, R6, R2, 0x1, P5 ;  /* 0x0000000206097211 */ /* 0x000fe200028f0eff */
[----:B------:R-:W-:Y:S01]  /*1f770*/  IMAD R6, R20, 0x8, R3 ;  /* 0x0000000814067824 */ /* 0x000fe200078e0203 */
[----:B----4-:R-:W-:Y:S02]  /*1f780*/  ISETP.LT.AND P6, PT, R29, UR11, !P0 ;  /* 0x0000000b1d007c0c */ /* 0x010fe4000c7c1270 */
[----:B------:R-:W4:Y:S04]  /*1f790*/  LDL.LU R29, [R1+0xc] ;  /* 0x00000c00011d7983 */ /* 0x000f280000300800 */
[----:B------:R-:W4:Y:S04]  /*1f7a0*/  LDL.LU R21, [R1+0x108] ;  /* 0x0001080001157983 */ /* 0x000f280000300800 */
[----:B------:R-:W4:Y:S01]  /*1f7b0*/  LDL.LU R17, [R1+0x10c] ;  /* 0x00010c0001117983 */ /* 0x000f220000300800 */
[----:B0-----:R-:W-:-:S02]  /*1f7c0*/  LEA R4, P2, R3, R0, 0x1 ;  /* 0x0000000003047211 */ /* 0x001fc400078408ff */
[----:B-----5:R-:W-:Y:S01]  /*1f7d0*/  ISETP.LT.AND P5, PT, R26, UR11, !P0 ;  /* 0x0000000b1a007c0c */ /* 0x020fe2000c7a1270 */
[----:B------:R0:W-:Y:S01]  /*1f7e0*/  @P6 STG.E.U16 desc[UR8][R8.64], R22 ;  /* 0x0000001608006986 */ /* 0x0001e2000c101508 */
[----:B------:R-:W-:Y:S02]  /*1f7f0*/  LEA.HI.X.SX32 R5, R3, R2, 0x1, P2 ;  /* 0x0000000203057211 */ /* 0x000fe400010f0eff */
[----:B------:R-:W-:Y:S01]  /*1f800*/  ISETP.LT.AND P2, PT, R24, UR11, !P0 ;  /* 0x0000000b18007c0c */ /* 0x000fe2000c741270 */
[----:B------:R-:W5:Y:S04]  /*1f810*/  LDL.LU R26, [R1+0x110] ;  /* 0x00011000011a7983 */ /* 0x000f680000300800 */
[----:B------:R-:W5:Y:S01]  /*1f820*/  LDL.LU R24, [R1+0x118] ;  /* 0x0001180001187983 */ /* 0x000f620000300800 */
[----:B0-----:R-:W-:-:S04]  /*1f830*/  LEA R8, P6, R6, R0, 0x1 ;  /* 0x0000000006087211 */ /* 0x001fc800078c08ff */
[----:B------:R-:W-:Y:S02]  /*1f840*/  LEA.HI.X.SX32 R9, R6, R2, 0x1, P6 ;  /* 0x0000000206097211 */ /* 0x000fe400030f0eff */
[----:B--2---:R-:W-:Y:S02]  /*1f850*/  ISETP.LT.AND P6, PT, R28, UR11, !P0 ;  /* 0x0000000b1c007c0c */ /* 0x004fe4000c7c1270 */
[----:B------:R-:W2:Y:S01]  /*1f860*/  LDL.LU R28, [R1+0x114] ;  /* 0x00011400011c7983 */ /* 0x000ea20000300800 */
[----:B------:R-:W-:Y:S01]  /*1f870*/  ISETP.LT.AND P4, PT, R13, UR11, !P0 ;  /* 0x0000000b0d007c0c */ /* 0x000fe2000c781270 */
[----:B------:R-:W-:-:S04]  /*1f880*/  IMAD R3, R20, 0x8, R6 ;  /* 0x0000000814037824 */ /* 0x000fc800078e0206 */
[----:B------:R-:W-:-:S08]  /*1f890*/  IMAD R13, R20, 0x8, R3 ;  /* 0x00000008140d7824 */ /* 0x000fd000078e0203 */
[----:B---3--:R0:W-:Y:S04]  /*1f8a0*/  @P4 STG.E.U16 desc[UR8][R4.64], R25 ;  /* 0x0000001904004986 */ /* 0x0081e8000c101508 */
[----:B------:R1:W-:Y:S01]  /*1f8b0*/  @P5 STG.E.U16 desc[UR8][R8.64], R16 ;  /* 0x0000001008005986 */ /* 0x0003e2000c101508 */
[----:B0-----:R-:W-:-:S04]  /*1f8c0*/  LEA R4, P4, R3, R0, 0x1 ;  /* 0x0000000003047211 */ /* 0x001fc800078808ff */
[----:B------:R-:W-:Y:S01]  /*1f8d0*/  LEA.HI.X.SX32 R5, R3, R2, 0x1, P4 ;  /* 0x0000000203057211 */ /* 0x000fe200020f0eff */
[C---:B------:R-:W-:Y:S01]  /*1f8e0*/  IMAD R3, R20.reuse, 0x8, R13 ;  /* 0x0000000814037824 */ /* 0x040fe200078e020d */
[----:B-1----:R-:W-:Y:S02]  /*1f8f0*/  LEA R8, P5, R13, R0, 0x1 ;  /* 0x000000000d087211 */ /* 0x002fe400078a08ff */
[----:B------:R-:W-:Y:S02]  /*1f900*/  ISETP.LT.AND P4, PT, R27, UR11, !P0 ;  /* 0x0000000b1b007c0c */ /* 0x000fe4000c781270 */
[----:B------:R-:W-:Y:S01]  /*1f910*/  LEA.HI.X.SX32 R9, R13, R2, 0x1, P5 ;  /* 0x000000020d097211 */ /* 0x000fe200028f0eff */
[----:B------:R-:W-:Y:S01]  /*1f920*/  IMAD R13, R20, 0x8, R3 ;  /* 0x00000008140d7824 */ /* 0x000fe200078e0203 */
[----:B------:R-:W3:Y:S04]  /*1f930*/  LDL.LU R27, [R1+0x11c] ;  /* 0x00011c00011b7983 */ /* 0x000ee80000300800 */
[----:B----4-:R0:W-:Y:S01]  /*1f940*/  @P2 STG.E.U16 desc[UR8][R4.64], R29 ;  /* 0x0000001d04002986 */ /* 0x0101e2000c101508 */
[----:B------:R-:W-:-:S02]  /*1f950*/  ISETP.LT.AND P5, PT, R21, UR11, !P0 ;  /* 0x0000000b15007c0c */ /* 0x000fc4000c7a1270 */
[----:B0-----:R-:W-:-:S04]  /*1f960*/  LEA R4, P2, R3, R0, 0x1 ;  /* 0x0000000003047211 */ /* 0x001fc800078408ff */
[----:B------:R-:W-:Y:S01]  /*1f970*/  LEA.HI.X.SX32 R5, R3, R2, 0x1, P2 ;  /* 0x0000000203057211 */ /* 0x000fe200010f0eff */
[----:B------:R-:W-:Y:S01]  /*1f980*/  IMAD R3, R20, 0x8, R13 ;  /* 0x0000000814037824 */ /* 0x000fe200078e020d */
[----:B------:R-:W-:Y:S01]  /*1f990*/  ISETP.LT.AND P2, PT, R17, UR11, !P0 ;  /* 0x0000000b11007c0c */ /* 0x000fe2000c741270 */
[----:B------:R0:W-:Y:S04]  /*1f9a0*/  @P6 STG.E.U16 desc[UR8][R8.64], R7 ;  /* 0x0000000708006986 */ /* 0x0001e8000c101508 */
[----:B------:R1:W-:Y:S01]  /*1f9b0*/  @P4 STG.E.U16 desc[UR8][R4.64], R11 ;  /* 0x0000000b04004986 */ /* 0x0003e2000c101508 */
[-C--:B0-----:R-:W-:Y:S02]  /*1f9c0*/  LEA R8, P6, R13, R0.reuse, 0x1 ;  /* 0x000000000d087211 */ /* 0x081fe400078c08ff */
[----:B-1----:R-:W-:-:S02]  /*1f9d0*/  LEA R4, P4, R3, R0, 0x1 ;  /* 0x0000000003047211 */ /* 0x002fc400078808ff */
[-C--:B------:R-:W-:Y:S02]  /*1f9e0*/  LEA.HI.X.SX32 R9, R13, R2.reuse, 0x1, P6 ;  /* 0x000000020d097211 */ /* 0x080fe400030f0eff */
[----:B------:R-:W-:Y:S02]  /*1f9f0*/  LEA.HI.X.SX32 R5, R3, R2, 0x1, P4 ;  /* 0x0000000203057211 */ /* 0x000fe400020f0eff */
[----:B-----5:R-:W-:Y:S01]  /*1fa00*/  ISETP.LT.AND P4, PT, R24, UR11, !P0 ;  /* 0x0000000b18007c0c */ /* 0x020fe2000c781270 */
[----:B------:R0:W-:Y:S01]  /*1fa10*/  @P5 STG.E.U16 desc[UR8][R8.64], R15 ;  /* 0x0000000f08005986 */ /* 0x0001e2000c101508 */
[----:B------:R-:W-:-:S03]  /*1fa20*/  ISETP.LT.AND P6, PT, R26, UR11, !P0 ;  /* 0x0000000b1a007c0c */ /* 0x000fc6000c7c1270 */
[----:B------:R-:W4:Y:S04]  /*1fa30*/  LDL.LU R24, [R1+0x120] ;  /* 0x0001200001187983 */ /* 0x000f280000300800 */
[----:B------:R1:W-:Y:S04]  /*1fa40*/  @P2 STG.E.U16 desc[UR8][R4.64], R19 ;  /* 0x0000001304002986 */ /* 0x0003e8000c101508 */
[----:B------:R-:W5:Y:S01]  /*1fa50*/  LDL.LU R26, [R1+0x124] ;  /* 0x00012400011a7983 */ /* 0x000f620000300800 */
[----:B--2---:R-:W-:-:S03]  /*1fa60*/  ISETP.LT.AND P2, PT, R28, UR11, !P0 ;  /* 0x0000000b1c007c0c */ /* 0x004fc6000c741270 */
[----:B------:R-:W2:Y:S01]  /*1fa70*/  LDL.LU R28, [R1+0x128] ;  /* 0x00012800011c7983 */ /* 0x000ea20000300800 */
[----:B------:R-:W-:-:S04]  /*1fa80*/  IMAD R13, R20, 0x8, R3 ;  /* 0x00000008140d7824 */ /* 0x000fc800078e0203 */
[----:B------:R-:W-:Y:S01]  /*1fa90*/  IMAD R3, R20, 0x8, R13 ;  /* 0x0000000814037824 */ /* 0x000fe200078e020d */
[----:B0-----:R-:W-:-:S04]  /*1faa0*/  LEA R8, P5, R13, R0, 0x1 ;  /* 0x000000000d087211 */ /* 0x001fc800078a08ff */
[----:B------:R-:W-:Y:S01]  /*1fab0*/  LEA.HI.X.SX32 R9, R13, R2, 0x1, P5 ;  /* 0x000000020d097211 */ /* 0x000fe200028f0eff */
[----:B------:R-:W-:Y:S01]  /*1fac0*/  IMAD R13, R20, 0x8, R3 ;  /* 0x00000008140d7824 */ /* 0x000fe200078e0203 */
[----:B-1----:R-:W-:-:S03]  /*1fad0*/  LEA R4, P5, R3, R0, 0x1 ;  /* 0x0000000003047211 */ /* 0x002fc600078a08ff */
[----:B------:R0:W-:Y:S01]  /*1fae0*/  @P6 STG.E.U16 desc[UR8][R8.64], R23 ;  /* 0x0000001708006986 */ /* 0x0001e2000c101508 */
[----:B------:R-:W-:Y:S01]  /*1faf0*/  LEA.HI.X.SX32 R5, R3, R2, 0x1, P5 ;  /* 0x0000000203057211 */ /* 0x000fe200028f0eff */
[----:B------:R-:W-:Y:S01]  /*1fb00*/  IMAD R3, R20, 0x8, R13 ;  /* 0x0000000814037824 */ /* 0x000fe200078e020d */
[----:B------:R-:W-:Y:S02]  /*1fb10*/  PRMT R6, R25, 0x7632, R6 ;  /* 0x0000763219067816 */ /* 0x000fe40000000006 */
[----:B0-----:R-:W-:-:S04]  /*1fb20*/  LEA R8, P6, R13, R0, 0x1 ;  /* 0x000000000d087211 */ /* 0x001fc800078c08ff */
[----:B------:R-:W-:Y:S01]  /*1fb30*/  LEA.HI.X.SX32 R9, R13, R2, 0x1, P6 ;  /* 0x000000020d097211 */ /* 0x000fe200030f0eff */
[----:B------:R-:W-:Y:S01]  /*1fb40*/  IMAD R13, R20, 0x8, R3 ;  /* 0x00000008140d7824 */ /* 0x000fe200078e0203 */
[----:B------:R-:W-:Y:S01]  /*1fb50*/  PRMT R7, R16, 0x7632, R7 ;  /* 0x0000763210077816 */ /* 0x000fe20000000007 */
[----:B------:R0:W-:Y:S02]  /*1fb60*/  @P2 STG.E.U16 desc[UR8][R4.64], R6 ;  /* 0x0000000604002986 */ /* 0x0001e4000c101508 */
[C---:B------:R-:W-:Y:S02]  /*1fb70*/  IMAD R21, R20.reuse, 0x8, R13 ;  /* 0x0000000814157824 */ /* 0x040fe400078e020d */
[----:B------:R1:W-:Y:S02]  /*1fb80*/  @P4 STG.E.U16 desc[UR8][R8.64], R7 ;  /* 0x0000000708004986 */ /* 0x0003e4000c101508 */
[----:B------:R-:W-:Y:S01]  /*1fb90*/  IMAD R25, R20, 0x8, R21 ;  /* 0x0000000814197824 */ /* 0x000fe200078e0215 */
[----:B------:R-:W-:-:S02]  /*1fba0*/  LEA R16, P4, R13, R0, 0x1 ;  /* 0x000000000d107211 */ /* 0x000fc400078808ff */
[-C--:B0-----:R-:W-:Y:S02]  /*1fbb0*/  LEA R4, P2, R3, R0.reuse, 0x1 ;  /* 0x0000000003047211 */ /* 0x081fe400078408ff */
[----:B------:R-:W-:Y:S02]  /*1fbc0*/  LEA R12, P6, R21, R0, 0x1 ;  /* 0x00000000150c7211 */ /* 0x000fe400078c08ff */
[-C--:B------:R-:W-:Y:S01]  /*1fbd0*/  LEA.HI.X.SX32 R5, R3, R2.reuse, 0x1, P2 ;  /* 0x0000000203057211 */ /* 0x080fe200010f0eff */
[C---:B------:R-:W-:Y:S01]  /*1fbe0*/  IMAD R3, R20.reuse, 0x8, R25 ;  /* 0x0000000814037824 */ /* 0x040fe200078e0219 */
[----:B---3--:R-:W-:Y:S02]  /*1fbf0*/  ISETP.LT.AND P5, PT, R27, UR11, !P0 ;  /* 0x0000000b1b007c0c */ /* 0x008fe4000c7a1270 */
[-C--:B------:R-:W-:Y:S01]  /*1fc00*/  LEA.HI.X.SX32 R17, R13, R2.reuse, 0x1, P4 ;  /* 0x000000020d117211 */ /* 0x080fe200020f0eff */
[----:B------:R-:W-:Y:S01]  /*1fc10*/  IMAD R27, R20, 0x8, R3 ;  /* 0x00000008141b7824 */ /* 0x000fe200078e0203 */
[----:B------:R-:W-:-:S02]  /*1fc20*/  LEA.HI.X.SX32 R13, R21, R2, 0x1, P6 ;  /* 0x00000002150d7211 */ /* 0x000fc400030f0eff */
[-C--:B-1----:R-:W-:Y:S02]  /*1fc30*/  LEA R8, P6, R25, R0.reuse, 0x1 ;  /* 0x0000000019087211 */ /* 0x082fe400078c08ff */
[----:B------:R-:W-:Y:S02]  /*1fc40*/  LEA R20, P2, R3, R0, 0x1 ;  /* 0x0000000003147211 */ /* 0x000fe400078408ff */
[-C--:B------:R-:W-:Y:S02]  /*1fc50*/  LEA.HI.X.SX32 R9, R25, R2.reuse, 0x1, P6 ;  /* 0x0000000219097211 */ /* 0x080fe400030f0eff */
[----:B------:R-:W-:Y:S02]  /*1fc60*/  LEA.HI.X.SX32 R21, R3, R2, 0x1, P2 ;  /* 0x0000000203157211 */ /* 0x000fe400010f0eff */
[----:B------:R-:W-:Y:S02]  /*1fc70*/  PRMT R7, R7, 0x7632, R7 ;  /* 0x0000763207077816 */ /* 0x000fe40000000007 */
[----:B------:R-:W-:-:S02]  /*1fc80*/  PRMT R6, R11, 0x7632, R6 ;  /* 0x000076320b067816 */ /* 0x000fc40000000006 */
[----:B------:R-:W-:Y:S02]  /*1fc90*/  PRMT R15, R15, 0x7632, R15 ;  /* 0x000076320f0f7816 */ /* 0x000fe4000000000f */
[----:B------:R-:W-:Y:S02]  /*1fca0*/  PRMT R10, R19, 0x7632, R10 ;  /* 0x00007632130a7816 */ /* 0x000fe4000000000a */
[----:B----4-:R-:W-:Y:S02]  /*1fcb0*/  ISETP.LT.AND P4, PT, R24, UR11, !P0 ;  /* 0x0000000b18007c0c */ /* 0x010fe4000c781270 */
[C---:B------:R-:W-:Y:S02]  /*1fcc0*/  LEA R24, P6, R27.reuse, R0, 0x1 ;  /* 0x000000001b187211 */ /* 0x040fe400078c08ff */
[----:B-----5:R-:W-:Y:S02]  /*1fcd0*/  ISETP.LT.AND P2, PT, R26, UR11, !P0 ;  /* 0x0000000b1a007c0c */ /* 0x020fe4000c741270 */
[----:B------:R-:W-:-:S02]  /*1fce0*/  LEA.HI.X.SX32 R25, R27, R2, 0x1, P6 ;  /* 0x000000021b197211 */ /* 0x000fc400030f0eff */
[----:B------:R-:W-:-:S05]  /*1fcf0*/  PRMT R2, R29, 0x7632, R2 ;  /* 0x000076321d027816 */ /* 0x000fca0000000002 */
[----:B------:R0:W-:Y:S04]  /*1fd00*/  @P5 STG.E.U16 desc[UR8][R4.64], R2 ;  /* 0x0000000204005986 */ /* 0x0001e8000c101508 */
[----:B------:R0:W-:Y:S04]  /*1fd10*/  @P4 STG.E.U16 desc[UR8][R16.64], R7 ;  /* 0x0000000710004986 */ /* 0x0001e8000c101508 */
[----:B------:R0:W-:Y:S04]  /*1fd20*/  @P3 STG.E.U16 desc[UR8][R12.64], R6 ;  /* 0x000000060c003986 */ /* 0x0001e8000c101508 */
[----:B------:R0:W-:Y:S04]  /*1fd30*/  @P2 STG.E.U16 desc[UR8][R8.64], R15 ;  /* 0x0000000f08002986 */ /* 0x0001e8000c101508 */
[----:B------:R0:W-:Y:S01]  /*1fd40*/  @P1 STG.E.U16 desc[UR8][R20.64], R10 ;  /* 0x0000000a14001986 */ /* 0x0001e2000c101508 */
[----:B--2---:R-:W-:-:S13]  /*1fd50*/  ISETP.LT.AND P0, PT, R28, UR11, !P0 ;  /* 0x0000000b1c007c0c */ /* 0x004fda000c701270 */
[----:B0-----:R-:W-:Y:S05]  /*1fd60*/  @!P0 EXIT ;  /* 0x000000000000894d */ /* 0x001fea0003800000 */
[----:B------:R-:W-:-:S05]  /*1fd70*/  PRMT R12, R23, 0x7632, R12 ;  /* 0x00007632170c7816 */ /* 0x000fca000000000c */
[----:B------:R-:W-:Y:S01]  /*1fd80*/  STG.E.U16 desc[UR8][R24.64], R12 ;  /* 0x0000000c18007986 */ /* 0x000fe2000c101508 */
[----:B------:R-:W-:Y:S05]  /*1fd90*/  EXIT ;  /* 0x000000000000794d */ /* 0x000fea0003800000 */
.L_x_3:
[----:B------:R-:W-:-:S00]  /*1fda0*/  BRA `(.L_x_3) ;  /* 0xfffffffc00fc7947 */ /* 0x000fc0000383ffff */
[----:B------:R-:W-:-:S00]  /*1fdb0*/  NOP ;  /* 0x0000000000007918 */ /* 0x000fc00000000000 */
        /* <DEDUP_REMOVED lines=12> */
.L_x_4:


//--------------------- .nv.shared.matmul_kernel  --------------------------
	.section	.nv.shared.matmul_kernel,"aw",@nobits
	.sectionflags	@""
	.align	16
	.zero		1024


//--------------------- .nv.shared.reserved.0     --------------------------
	.section	.nv.shared.reserved.0,"aw",@nobits
	.weak		__nv_reservedSMEM_offset_0_alias
	.size		__nv_reservedSMEM_offset_0_alias, 0, 0
	.other		__nv_reservedSMEM_offset_0_alias,@"STO_CUDA_RESERVED_SHARED STV_DEFAULT"
__nv_reservedSMEM_offset_0_alias:
	.zero		0


//--------------------- .nv.constant0.matmul_kernel --------------------------
	.section	.nv.constant0.matmul_kernel,"a",@progbits
	.sectionflags	@""
	.align	4
.nv.constant0.matmul_kernel:
	.zero		608


//--------------------- SYMBOLS --------------------------

	.type		.nv.reservedSmem.offset0,@object
	.size		.nv.reservedSmem.offset0,0x4
